def matmul_kernel(
    a_ptr,
    b_ptr,
    c_ptr,
    M,
    N,
    K,
    stride_am,
    stride_ak,
    stride_bk,
    stride_bn,
    stride_cm,
    stride_cn,
    BLOCK_M: tl.constexpr,
    BLOCK_N: tl.constexpr,
    BLOCK_K: tl.constexpr,
    GROUP_M: tl.constexpr,
):
    pid = tl.program_id(axis=0)
    num_pid_m = tl.cdiv(M, BLOCK_M)
    num_pid_n = tl.cdiv(N, BLOCK_N)
    num_pid_in_group = GROUP_M * num_pid_n
    group_id = pid // num_pid_in_group
    first_pid_m = group_id * GROUP_M
    group_size_m = min(num_pid_m - first_pid_m, GROUP_M)
    pid_m = first_pid_m + ((pid % num_pid_in_group) % group_size_m)
    pid_n = (pid % num_pid_in_group) // group_size_m

    offs_am = (pid_m * BLOCK_M + tl.arange(0, BLOCK_M)) % M
    offs_bn = (pid_n * BLOCK_N + tl.arange(0, BLOCK_N)) % N
    offs_k = tl.arange(0, BLOCK_K)
    a_ptrs = a_ptr + offs_am[:, None] * stride_am + offs_k[None, :] * stride_ak
    b_ptrs = b_ptr + offs_k[:, None] * stride_bk + offs_bn[None, :] * stride_bn

    acc = tl.zeros((BLOCK_M, BLOCK_N), dtype=tl.float32)
    for kk in range(0, tl.cdiv(K, BLOCK_K)):
        a = tl.load(a_ptrs, mask=offs_k[None, :] < K - kk * BLOCK_K, other=0.0)
        b = tl.load(b_ptrs, mask=offs_k[:, None] < K - kk * BLOCK_K, other=0.0)
        acc = tl.dot(a, b, acc)
        a_ptrs += BLOCK_K * stride_ak
        b_ptrs += BLOCK_K * stride_bk

    c = acc.to(c_ptr.dtype.element_ty)
    offs_cm = pid_m * BLOCK_M + tl.arange(0, BLOCK_M)
    offs_cn = pid_n * BLOCK_N + tl.arange(0, BLOCK_N)
    c_ptrs = c_ptr + offs_cm[:, None] * stride_cm + offs_cn[None, :] * stride_cn
    mask = (offs_cm[:, None] < M) & (offs_cn[None, :] < N)
    tl.store(c_ptrs, c, mask=mask)

# config = {"BLOCK_K": 128, "BLOCK_M": 512, "BLOCK_N": 16, "GROUP_M": 8, "arch": "sm_100", "dtype": "bf16", "num_ctas": 1, "num_stages": 2, "num_warps": 8}
# arch = sm_100


// ===== COMPILED SASS (sm_100a) =====

	.target	sm_100a

	.elftype	@"ET_EXEC"


//--------------------- .note.nv.tkinfo           --------------------------
	.section	.note.nv.tkinfo,"",@"SHT_NOTE"
	.sectionflags	@"SHF_NOTE_NV_TKINFO"
	.tkinfo
        /*0018*/ 	.word	0x00000081
        /*0030*/ 	.string	""
        /*0030*/ 	.string	"ptxas-blackwell"
        /*0030*/ 	.string	"Cuda compilation tools, release 12.9, V12.9.86"
        /*0030*/ 	.string	"Build cuda_12.9.r12.9/compiler.36037853_0"
        /*0030*/ 	.string	"-v  -suppress-debug-info  -lineinfo  -arch sm_100a "



//--------------------- .note.nv.cuver            --------------------------
	.section	.note.nv.cuver,"",@"SHT_NOTE"
	.sectionflags	@"SHF_NOTE_NV_CUVER"
        /*0018*/ 	.short	0x0001
        /*001a*/ 	.short	0x0064
        /*001c*/ 	.short	0x0001
        /*001e*/ 	.short	0x0000
        /*0020*/ 	.short	0x0001
        /*0022*/ 	.short	0x0000


//--------------------- .nv.info                  --------------------------
	.section	.nv.info,"",@"SHT_CUDA_INFO"
	.align	4


	//----- nvinfo : EIATTR_REGCOUNT
	.align		4
        /*0000*/ 	.byte	0x04, 0x2f
        /*0002*/ 	.short	(.L_4 - .L_3)
	.align		4
.L_3:
        /*0004*/ 	.word	index@(matmul_kernel)
        /*0008*/ 	.word	0x00000040


	//----- nvinfo : EIATTR_FRAME_SIZE
	.align		4
.L_4:
        /*000c*/ 	.byte	0x04, 0x11
        /*000e*/ 	.short	(.L_6 - .L_5)
	.align		4
.L_5:
        /*0010*/ 	.word	index@($__internal_2_$__cuda_sm10x_tcgen05_guardrail_trap_unallocated_columns_being_dealloced)
        /*0014*/ 	.word	0x00001370


	//----- nvinfo : EIATTR_FRAME_SIZE
	.align		4
.L_6:
        /*0018*/ 	.byte	0x04, 0x11
        /*001a*/ 	.short	(.L_8 - .L_7)
	.align		4
.L_7:
        /*001c*/ 	.word	index@($__internal_1_$__cuda_sm10x_tcgen05_guardrail_trap_phase_invalid_during_alloc)
        /*0020*/ 	.word	0x00001370


	//----- nvinfo : EIATTR_FRAME_SIZE
	.align		4
.L_8:
        /*0024*/ 	.byte	0x04, 0x11
        /*0026*/ 	.short	(.L_10 - .L_9)
	.align		4
.L_9:
        /*0028*/ 	.word	index@($__internal_0_$__cuda_sm10x_tcgen05_guardrail_trap_col_being_dealloced_not_returned_by_alloc)
        /*002c*/ 	.word	0x00001370


	//----- nvinfo : EIATTR_FRAME_SIZE
	.align		4
.L_10:
        /*0030*/ 	.byte	0x04, 0x11
        /*0032*/ 	.short	(.L_12 - .L_11)
	.align		4
.L_11:
        /*0034*/ 	.word	index@(matmul_kernel)
        /*0038*/ 	.word	0x00001370


	//----- nvinfo : EIATTR_MIN_STACK_SIZE
	.align		4
.L_12:
        /*003c*/ 	.byte	0x04, 0x12
        /*003e*/ 	.short	(.L_14 - .L_13)
	.align		4
.L_13:
        /*0040*/ 	.word	index@(matmul_kernel)
        /*0044*/ 	.word	0x00001370
.L_14:


//--------------------- .nv.info.matmul_kernel    --------------------------
	.section	.nv.info.matmul_kernel,"",@"SHT_CUDA_INFO"
	.sectionflags	@""
	.align	4


	//----- nvinfo : EIATTR_CUDA_API_VERSION
	.align		4
        /*0000*/ 	.byte	0x04, 0x37
        /*0002*/ 	.short	(.L_16 - .L_15)
.L_15:
        /*0004*/ 	.word	0x00000081


	//----- nvinfo : EIATTR_KPARAM_INFO
	.align		4
.L_16:
        /*0008*/ 	.byte	0x04, 0x17
        /*000a*/ 	.short	(.L_18 - .L_17)
.L_17:
        /*000c*/ 	.word	0x00000000
        /*0010*/ 	.short	0x000d
        /*0012*/ 	.short	0x0048
        /*0014*/ 	.byte	0x00, 0xf4, 0x21, 0x00


	//----- nvinfo : EIATTR_KPARAM_INFO
	.align		4
.L_18:
        /*0018*/ 	.byte	0x04, 0x17
        /*001a*/ 	.short	(.L_20 - .L_19)
.L_19:
        /*001c*/ 	.word	0x00000000
        /*0020*/ 	.short	0x000c
        /*0022*/ 	.short	0x0040
        /*0024*/ 	.byte	0x00, 0xf4, 0x21, 0x00


	//----- nvinfo : EIATTR_KPARAM_INFO
	.align		4
.L_20:
        /*0028*/ 	.byte	0x04, 0x17
        /*002a*/ 	.short	(.L_22 - .L_21)
.L_21:
        /*002c*/ 	.word	0x00000000
        /*0030*/ 	.short	0x000b
        /*0032*/ 	.short	0x0038
        /*0034*/ 	.byte	0x00, 0xf0, 0x11, 0x00


	//----- nvinfo : EIATTR_KPARAM_INFO
	.align		4
.L_22:
        /*0038*/ 	.byte	0x04, 0x17
        /*003a*/ 	.short	(.L_24 - .L_23)
.L_23:
        /*003c*/ 	.word	0x00000000
        /*0040*/ 	.short	0x000a
        /*0042*/ 	.short	0x0034
        /*0044*/ 	.byte	0x00, 0xf0, 0x11, 0x00


	//----- nvinfo : EIATTR_KPARAM_INFO
	.align		4
.L_24:
        /*0048*/ 	.byte	0x04, 0x17
        /*004a*/ 	.short	(.L_26 - .L_25)
.L_25:
        /*004c*/ 	.word	0x00000000
        /*0050*/ 	.short	0x0009
        /*0052*/ 	.short	0x0030
        /*0054*/ 	.byte	0x00, 0xf0, 0x11, 0x00


	//----- nvinfo : EIATTR_KPARAM_INFO
	.align		4
.L_26:
        /*0058*/ 	.byte	0x04, 0x17
        /*005a*/ 	.short	(.L_28 - .L_27)
.L_27:
        /*005c*/ 	.word	0x00000000
        /*0060*/ 	.short	0x0008
        /*0062*/ 	.short	0x002c
        /*0064*/ 	.byte	0x00, 0xf0, 0x11, 0x00


	//----- nvinfo : EIATTR_KPARAM_INFO
	.align		4
.L_28:
        /*0068*/ 	.byte	0x04, 0x17
        /*006a*/ 	.short	(.L_30 - .L_29)
.L_29:
        /*006c*/ 	.word	0x00000000
        /*0070*/ 	.short	0x0007
        /*0072*/ 	.short	0x0028
        /*0074*/ 	.byte	0x00, 0xf0, 0x11, 0x00


	//----- nvinfo : EIATTR_KPARAM_INFO
	.align		4
.L_30:
        /*0078*/ 	.byte	0x04, 0x17
        /*007a*/ 	.short	(.L_32 - .L_31)
.L_31:
        /*007c*/ 	.word	0x00000000
        /*0080*/ 	.short	0x0006
        /*0082*/ 	.short	0x0024
        /*0084*/ 	.byte	0x00, 0xf0, 0x11, 0x00


	//----- nvinfo : EIATTR_KPARAM_INFO
	.align		4
.L_32:
        /*0088*/ 	.byte	0x04, 0x17
        /*008a*/ 	.short	(.L_34 - .L_33)
.L_33:
        /*008c*/ 	.word	0x00000000
        /*0090*/ 	.short	0x0005
        /*0092*/ 	.short	0x0020
        /*0094*/ 	.byte	0x00, 0xf0, 0x11, 0x00


	//----- nvinfo : EIATTR_KPARAM_INFO
	.align		4
.L_34:
        /*0098*/ 	.byte	0x04, 0x17
        /*009a*/ 	.short	(.L_36 - .L_35)
.L_35:
        /*009c*/ 	.word	0x00000000
        /*00a0*/ 	.short	0x0004
        /*00a2*/ 	.short	0x001c
        /*00a4*/ 	.byte	0x00, 0xf0, 0x11, 0x00


	//----- nvinfo : EIATTR_KPARAM_INFO
	.align		4
.L_36:
        /*00a8*/ 	.byte	0x04, 0x17
        /*00aa*/ 	.short	(.L_38 - .L_37)
.L_37:
        /*00ac*/ 	.word	0x00000000
        /*00b0*/ 	.short	0x0003
        /*00b2*/ 	.short	0x0018
        /*00b4*/ 	.byte	0x00, 0xf0, 0x11, 0x00


	//----- nvinfo : EIATTR_KPARAM_INFO
	.align		4
.L_38:
        /*00b8*/ 	.byte	0x04, 0x17
        /*00ba*/ 	.short	(.L_40 - .L_39)
.L_39:
        /*00bc*/ 	.word	0x00000000
        /*00c0*/ 	.short	0x0002
        /*00c2*/ 	.short	0x0010
        /*00c4*/ 	.byte	0x00, 0xf4, 0x21, 0x00


	//----- nvinfo : EIATTR_KPARAM_INFO
	.align		4
.L_40:
        /*00c8*/ 	.byte	0x04, 0x17
        /*00ca*/ 	.short	(.L_42 - .L_41)
.L_41:
        /*00cc*/ 	.word	0x00000000
        /*00d0*/ 	.short	0x0001
        /*00d2*/ 	.short	0x0008
        /*00d4*/ 	.byte	0x00, 0xf4, 0x21, 0x00


	//----- nvinfo : EIATTR_KPARAM_INFO
	.align		4
.L_42:
        /*00d8*/ 	.byte	0x04, 0x17
        /*00da*/ 	.short	(.L_44 - .L_43)
.L_43:
        /*00dc*/ 	.word	0x00000000
        /*00e0*/ 	.short	0x0000
        /*00e2*/ 	.short	0x0000
        /*00e4*/ 	.byte	0x00, 0xf4, 0x21, 0x00


	//----- nvinfo : EIATTR_AT_ENTRY_FRAGMENTS
	.align		4
.L_44:
        /*00e8*/ 	.byte	0x04, 0x4f
        /*00ea*/ 	.short	(.L_46 - .L_45)


	//   ....[0]....
.L_45:
        /*00ec*/ 	.word	0x00000004


	//----- nvinfo : EIATTR_RESERVED_SMEM_USED
	.align		4
.L_46:
        /*00f0*/ 	.byte	0x01, 0x41
	.zero		2


	//----- nvinfo : EIATTR_SPARSE_MMA_MASK
	.align		4
        /*00f4*/ 	.byte	0x03, 0x50
        /*00f6*/ 	.short	0x0000


	//----- nvinfo : EIATTR_TCGEN05_1CTA_USED
	.align		4
        /*00f8*/ 	.byte	0x01, 0x51
	.zero		2


	//----- nvinfo : EIATTR_MAXREG_COUNT
	.align		4
        /*00fc*/ 	.byte	0x03, 0x1b
        /*00fe*/ 	.short	0x00ff


	//----- nvinfo : EIATTR_NUM_BARRIERS
	.align		4
        /*0100*/ 	.byte	0x02, 0x4c
        /*0102*/ 	.byte	0x01
	.zero		1


	//----- nvinfo : EIATTR_ANNOTATIONS
	.align		4
        /*0104*/ 	.byte	0x04, 0x55
        /*0106*/ 	.short	(.L_48 - .L_47)


	//   ....[0]....
.L_47:
        /*0108*/ 	.word	0x00000001
        /*010c*/ 	.byte	0x80, 0x03, 0x00, 0x00, 0x01, 0x00, 0x00, 0x00, 0x40, 0x08, 0x00, 0x00, 0x01, 0x00, 0x00, 0x00
        /* <DEDUP_REMOVED lines=1847> */
        /*748c*/ 	.byte	0xb0, 0xea, 0x01, 0x00, 0x01, 0x00, 0x00, 0x00, 0xc0, 0xea, 0x01, 0x00


	//----- nvinfo : EIATTR_INT_WARP_WIDE_INSTR_OFFSETS
	.align		4
.L_48:
        /*7498*/ 	.byte	0x04, 0x31
        /*749a*/ 	.short	(.L_50 - .L_49)


	//   ....[0]....
.L_49:
        /*749c*/ 	.word	0x00000ca0


	//   ....[1]....
        /*74a0*/ 	.word	0x00000d50


	//   ....[2]....
        /*74a4*/ 	.word	0x00005e70


	//   ....[3]....
        /*74a8*/ 	.word	0x0001f9a0


	//   ....[4]....
        /*74ac*/ 	.word	0x0001f9e0


	//----- nvinfo : EIATTR_COOP_GROUP_MASK_REGIDS
	.align		4
.L_50:
        /*74b0*/ 	.byte	0x04, 0x29
        /*74b2*/ 	.short	(.L_52 - .L_51)


	//   ....[0]....
.L_51:
        /*74b4*/ 	.word	0xffffffff


	//   ....[1]....
        /*74b8*/ 	.word	0xffffffff


	//   ....[2]....
        /*74bc*/ 	.word	0xffffffff


	//   ....[3]....
        /*74c0*/ 	.word	0xffffffff


	//----- nvinfo : EIATTR_COOP_GROUP_INSTR_OFFSETS
	.align		4
.L_52:
        /*74c4*/ 	.byte	0x04, 0x28
        /*74c6*/ 	.short	(.L_54 - .L_53)


	//   ....[0]....
.L_53:
        /*74c8*/ 	.word	0x00000060


	//   ....[1]....
        /*74cc*/ 	.word	0x00000320


	//   ....[2]....
        /*74d0*/ 	.word	0x0001f820


	//   ....[3]....
        /*74d4*/ 	.word	0x0001fa90


	//----- nvinfo : EIATTR_VRC_CTA_INIT_COUNT
	.align		4
.L_54:
        /*74d8*/ 	.byte	0x02, 0x4a
        /*74da*/ 	.byte	0x80
	.zero		1


	//----- nvinfo : EIATTR_MBARRIER_INSTR_OFFSETS
	.align		4
        /*74dc*/ 	.byte	0x04, 0x39
        /*74de*/ 	.short	(.L_56 - .L_55)


	//   ....[0]....
.L_55:
        /*74e0*/ 	.word	0x00000f20
        /*74e4*/ 	.word	0x000000ff
        /*74e8*/ 	.word	0x00000000
        /*74ec*/ 	.short	0x0100
        /*74ee*/ 	.byte	0x04
	.zero		1


	//   ....[1]....
        /*74f0*/ 	.word	0x00005e80
        /*74f4*/ 	.word	0x000000ff
        /*74f8*/ 	.word	0x00042008
        /*74fc*/ 	.short	0x0100
        /*74fe*/ 	.byte	0x4c
	.zero		1


	//   ....[2]....
        /*7500*/ 	.word	0x00010600
        /*7504*/ 	.word	0x000000ff
        /*7508*/ 	.word	0x00000000
        /*750c*/ 	.short	0x010a
        /*750e*/ 	.byte	0x04
	.zero		1


	//   ....[3]....
        /*7510*/ 	.word	0x0001ea60
        /*7514*/ 	.word	0x000000ff
        /*7518*/ 	.word	0x00000000
        /*751c*/ 	.short	0x010a
        /*751e*/ 	.byte	0x04
	.zero		1


	//   ....[4]....
        /*7520*/ 	.word	0x0001eae0
        /*7524*/ 	.word	0x000000ff
        /*7528*/ 	.word	0x00042000
        /*752c*/ 	.short	0x0108
        /*752e*/ 	.byte	0x4c
	.zero		1


	//   ....[5]....
        /*7530*/ 	.word	0x0001eb00
        /*7534*/ 	.word	0x000000ff
        /*7538*/ 	.word	0x00042008
        /*753c*/ 	.short	0x0108
        /*753e*/ 	.byte	0x4c
	.zero		1


	//   ....[6]....
        /*7540*/ 	.word	0x0001fab0
        /*7544*/ 	.word	0x000000ff
        /*7548*/ 	.word	0x00000000
        /*754c*/ 	.short	0x010a
        /*754e*/ 	.byte	0x04
	.zero		1


	//   ....[7]....
        /*7550*/ 	.word	0x0001fae0
        /*7554*/ 	.word	0x000000ff
        /*7558*/ 	.word	0x00000000
        /*755c*/ 	.short	0x010a
        /*755e*/ 	.byte	0x04
	.zero		1


	//----- nvinfo : EIATTR_NUM_MBARRIERS
	.align		4
.L_56:
        /*7560*/ 	.byte	0x03, 0x38
        /*7562*/ 	.short	0x0002


	//----- nvinfo : EIATTR_EXIT_INSTR_OFFSETS
	.align		4
        /*7564*/ 	.byte	0x04, 0x1c
        /*7566*/ 	.short	(.L_58 - .L_57)


	//   ....[0]....
.L_57:
        /*7568*/ 	.word	0x0001faa0


	//----- nvinfo : EIATTR_REQNTID
	.align		4
.L_58:
        /*756c*/ 	.byte	0x04, 0x10
        /*756e*/ 	.short	(.L_60 - .L_59)
.L_59:
        /*7570*/ 	.word	0x00000100
        /*7574*/ 	.word	0x00000001
        /*7578*/ 	.word	0x00000001


	//----- nvinfo : EIATTR_CRS_STACK_SIZE
	.align		4
.L_60:
        /*757c*/ 	.byte	0x04, 0x1e
        /*757e*/ 	.short	(.L_62 - .L_61)
.L_61:
        /*7580*/ 	.word	0x00000000


	//----- nvinfo : EIATTR_CBANK_PARAM_SIZE
	.align		4
.L_62:
        /*7584*/ 	.byte	0x03, 0x19
        /*7586*/ 	.short	0x0050


	//----- nvinfo : EIATTR_PARAM_CBANK
	.align		4
        /*7588*/ 	.byte	0x04, 0x0a
        /*758a*/ 	.short	(.L_64 - .L_63)
	.align		4
.L_63:
        /*758c*/ 	.word	index@(.nv.constant0.matmul_kernel)
        /*7590*/ 	.short	0x0380
        /*7592*/ 	.short	0x0050


	//----- nvinfo : EIATTR_SW_WAR
	.align		4
.L_64:
        /*7594*/ 	.byte	0x04, 0x36
        /*7596*/ 	.short	(.L_66 - .L_65)
.L_65:
        /*7598*/ 	.word	0x00000008
.L_66:


//--------------------- .nv.compat                --------------------------
	.section	.nv.compat,"",@"SHT_CUDA_COMPAT_INFO"
	.align	4
        /*0000*/ 	.byte	0x02, 0x02, 0x02, 0x00, 0x02, 0x05, 0x05, 0x00, 0x02, 0x03, 0x00, 0x00, 0x02, 0x06, 0x01, 0x00


//--------------------- .nv.callgraph             --------------------------
	.section	.nv.callgraph,"",@"SHT_CUDA_CALLGRAPH"
	.align	4
	.sectionentsize	8
	.align		4
        /*0000*/ 	.word	0x00000000
	.align		4
        /*0004*/ 	.word	0xffffffff
	.align		4
        /*0008*/ 	.word	0x00000000
	.align		4
        /*000c*/ 	.word	0xfffffffe
	.align		4
        /*0010*/ 	.word	0x00000000
	.align		4
        /*0014*/ 	.word	0xfffffffd
	.align		4
        /*0018*/ 	.word	0x00000000
	.align		4
        /*001c*/ 	.word	0xfffffffc


//--------------------- .text.matmul_kernel       --------------------------
	.section	.text.matmul_kernel,"ax",@progbits
	.align	128
        .global         matmul_kernel
        .type           matmul_kernel,@function
        .size           matmul_kernel,(.L_x_20 - matmul_kernel)
        .other          matmul_kernel,@"STO_CUDA_ENTRY STV_DEFAULT"
matmul_kernel:
.text.matmul_kernel:
[----:B------:R-:W0:Y:S01]  /*0000*/  LDC R1, c[0x0][0x37c] ;  /* 0x0000df00ff017b82 */ /* 0x000e220000000800 */
[----:B------:R-:W1:Y:S01]  /*0010*/  S2R R0, SR_TID.X ;  /* 0x0000000000007919 */ /* 0x000e620000002100 */
[----:B0-----:R-:W-:Y:S01]  /*0020*/  VIADD R1, R1, 0xffffec90 ;  /* 0xffffec9001017836 */ /* 0x001fe20000000000 */
[----:B-1----:R-:W-:-:S13]  /*0030*/  ISETP.GE.U32.AND P4, PT, R0, 0x20, PT ;  /* 0x000000200000780c */ /* 0x002fda0003f86070 */
[----:B------:R-:W-:Y:S05]  /*0040*/  @P4 BRA `(.L_x_0) ;  /* 0x0000000000b84947 */ /* 0x000fea0003800000 */
[----:B------:R-:W0:Y:S01]  /*0050*/  S2R R7, SR_CgaCtaId ;  /* 0x0000000000077919 */ /* 0x000e220000008800 */
[----:B------:R-:W-:Y:S01]  /*0060*/  NOP ;  /* 0x0000000000007918 */ /* 0x000fe20000000000 */
[----:B------:R-:W-:-:S04]  /*0070*/  MOV R0, 0x40 ;  /* 0x0000004000007802 */ /* 0x000fc80000000f00 */
[----:B0-----:R-:W-:Y:S02]  /*0080*/  LEA R2, R7, R0, 0x18 ;  /* 0x0000000007027211 */ /* 0x001fe400078ec0ff */
[----:B------:R-:W-:-:S04]  /*0090*/  MOV R0, 0x400 ;  /* 0x0000040000007802 */ /* 0x000fc80000000f00 */
[----:B------:R-:W0:Y:S01]  /*00a0*/  LDS.U8 R2, [R2] ;  /* 0x0000000002027984 */ /* 0x000e220000000000 */
[----:B------:R-:W-:Y:S02]  /*00b0*/  LEA R0, R7, R0, 0x18 ;  /* 0x0000000007007211 */ /* 0x000fe400078ec0ff */
[----:B0-----:R-:W-:-:S13]  /*00c0*/  ISETP.NE.AND P0, PT, R2, RZ, PT ;  /* 0x000000ff0200720c */ /* 0x001fda0003f05270 */
[----:B------:R-:W-:Y:S05]  /*00d0*/  @P0 BRA `(.L_x_1) ;  /* 0x00000000007c0947 */ /* 0x000fea0003800000 */
[----:B------:R-:W-:-:S13]  /*00e0*/  ELECT P0, URZ, PT ;  /* 0x0000000000ff782f */ /* 0x000fda0003800000 */
[----:B------:R-:W-:Y:S05]  /*00f0*/  @!P0 BRA `(.L_x_2) ;  /* 0x0000000000848947 */ /* 0x000fea0003800000 */
[----:B------:R-:W-:Y:S01]  /*0100*/  UMOV UR4, 0x2 ;  /* 0x0000000200047882 */ /* 0x000fe20000000000 */
[----:B------:R-:W-:Y:S02]  /*0110*/  IMAD.MOV.U32 R9, RZ, RZ, 0x1 ;  /* 0x00000001ff097424 */ /* 0x000fe400078e00ff */
[----:B------:R-:W-:Y:S02]  /*0120*/  IMAD.MOV.U32 R3, RZ, RZ, 0x3 ;  /* 0x00000003ff037424 */ /* 0x000fe400078e00ff */
[----:B------:R-:W-:Y:S04]  /*0130*/  DEPBAR.LE SB0, 0x36 ;  /* 0x00008d800000791a */ /* 0x000fe80000000000 */
[----:B------:R-:W0:Y:S02]  /*0140*/  UTCATOMSWS.FIND_AND_SET.ALIGN UP0, UR4, UR4 ;  /* 0x00000004000475e3 */ /* 0x000e240008000800 */
[----:B0-----:R-:W-:-:S04]  /*0150*/  PLOP3.LUT P0, PT, PT, PT, UP0, 0x80, 0x8 ;  /* 0x000000000008781c */ /* 0x001fc80003f0f008 */
[----:B------:R-:W-:-:S04]  /*0160*/  SEL R2, RZ, 0xffffffff, !P0 ;  /* 0xffffffffff027807 */ /* 0x000fc80004000000 */
[----:B------:R-:W-:Y:S01]  /*0170*/  ISETP.NE.AND P0, PT, R2, RZ, PT ;  /* 0x000000ff0200720c */ /* 0x000fe20003f05270 */
[----:B------:R-:W-:-:S12]  /*0180*/  IMAD.U32 R2, RZ, RZ, UR4 ;  /* 0x00000004ff027e24 */ /* 0x000fd8000f8e00ff */
[----:B------:R-:W-:Y:S05]  /*0190*/  @P0 BRA `(.L_x_3) ;  /* 0x0000000000240947 */ /* 0x000fea0003800000 */
.L_x_4:
[----:B------:R-:W-:Y:S05]  /*01a0*/  NANOSLEEP 0x64 ;  /* 0x000000640000795d */ /* 0x000fea0003800000 */
[----:B------:R-:W-:-:S05]  /*01b0*/  UMOV UR4, 0x2 ;  /* 0x0000000200047882 */ /* 0x000fca0000000000 */
[----:B------:R-:W-:Y:S04]  /*01c0*/  DEPBAR.LE SB0, 0x36 ;  /* 0x00008d800000791a */ /* 0x000fe80000000000 */
[----:B------:R-:W0:Y:S02]  /*01d0*/  UTCATOMSWS.FIND_AND_SET.ALIGN UP0, UR4, UR4 ;  /* 0x00000004000475e3 */ /* 0x000e240008000800 */
[----:B0-----:R-:W-:-:S04]  /*01e0*/  PLOP3.LUT P0, PT, PT, PT, UP0, 0x80, 0x8 ;  /* 0x000000000008781c */ /* 0x001fc80003f0f008 */
[----:B------:R-:W-:-:S04]  /*01f0*/  SEL R2, RZ, 0xffffffff, !P0 ;  /* 0xffffffffff027807 */ /* 0x000fc80004000000 */
[----:B------:R-:W-:Y:S01]  /*0200*/  ISETP.NE.AND P0, PT, R2, RZ, PT ;  /* 0x000000ff0200720c */ /* 0x000fe20003f05270 */
[----:B------:R-:W-:-:S12]  /*0210*/  IMAD.U32 R2, RZ, RZ, UR4 ;  /* 0x00000004ff027e24 */ /* 0x000fd8000f8e00ff */
[----:B------:R-:W-:Y:S05]  /*0220*/  @!P0 BRA `(.L_x_4) ;  /* 0xfffffffc00dc8947 */ /* 0x000fea000383ffff */
.L_x_3:
[C---:B------:R-:W-:Y:S01]  /*0230*/  VIADD R4, R2.reuse, 0x10 ;  /* 0x0000001002047836 */ /* 0x040fe20000000000 */
[----:B------:R-:W-:Y:S02]  /*0240*/  SHF.L.U32 R3, R3, R2, RZ ;  /* 0x0000000203037219 */ /* 0x000fe400000006ff */
[----:B------:R-:W-:Y:S02]  /*0250*/  MOV R5, 0x50 ;  /* 0x0000005000057802 */ /* 0x000fe40000000f00 */
[----:B------:R-:W-:Y:S02]  /*0260*/  SHF.L.U32 R4, R9, R4, RZ ;  /* 0x0000000409047219 */ /* 0x000fe400000006ff */
[----:B------:R-:W-:Y:S01]  /*0270*/  LEA R6, R7, R5, 0x18 ;  /* 0x0000000507067211 */ /* 0x000fe200078ec0ff */
[----:B------:R-:W-:Y:S01]  /*0280*/  IMAD.SHL.U32 R5, R2, 0x20, RZ ;  /* 0x0000002002057824 */ /* 0x000fe200078e00ff */
[----:B------:R-:W-:-:S05]  /*0290*/  LOP3.LUT R3, R4, R3, RZ, 0xfc, !PT ;  /* 0x0000000304037212 */ /* 0x000fca00078efcff */
[----:B------:R0:W-:Y:S04]  /*02a0*/  ATOMS.OR RZ, [R6], R3 ;  /* 0x0000000306ff738c */ /* 0x0001e80003000000 */
[----:B------:R0:W-:Y:S01]  /*02b0*/  STS [R0], R5 ;  /* 0x0000000500007388 */ /* 0x0001e20000000800 */
[----:B------:R-:W-:Y:S05]  /*02c0*/  BRA `(.L_x_2) ;  /* 0x0000000000107947 */ /* 0x000fea0003800000 */
.L_x_1:
[----:B------:R-:W-:Y:S01]  /*02d0*/  IMAD.MOV.U32 R3, RZ, RZ, -0x1 ;  /* 0xffffffffff037424 */ /* 0x000fe200078e00ff */
[----:B------:R-:W-:-:S04]  /*02e0*/  MOV R2, 0x310 ;  /* 0x0000031000027802 */ /* 0x000fc80000000f00 */
[----:B------:R0:W-:Y:S03]  /*02f0*/  STS [R0], R3 ;  /* 0x0000000300007388 */ /* 0x0001e60000000800 */
[----:B0-----:R-:W-:Y:S05]  /*0300*/  CALL.REL.NOINC `($__internal_1_$__cuda_sm10x_tcgen05_guardrail_trap_phase_invalid_during_alloc) ;  /* 0x000001f8000c7944 */ /* 0x001fea0003c00000 */
.L_x_2:
[----:B------:R-:W-:Y:S05]  /*0310*/  WARPSYNC.ALL ;  /* 0x0000000000007948 */ /* 0x000fea0003800000 */
[----:B------:R-:W-:Y:S01]  /*0320*/  NOP ;  /* 0x0000000000007918 */ /* 0x000fe20000000000 */
.L_x_0:
[----:B0-----:R-:W0:Y:S01]  /*0330*/  LDC.64 R2, c[0x0][0x398] ;  /* 0x0000e600ff027b82 */ /* 0x001e220000000a00 */
[----:B------:R-:W1:Y:S07]  /*0340*/  S2R R5, SR_CTAID.X ;  /* 0x0000000000057919 */ /* 0x000e6e0000002500 */
[----:B------:R-:W2:Y:S08]  /*0350*/  S2UR UR4, SR_CgaCtaId ;  /* 0x00000000000479c3 */ /* 0x000eb00000008800 */
[----:B------:R-:W3:Y:S01]  /*0360*/  LDC.64 R34, c[0x0][0x3a0] ;  /* 0x0000e800ff227b82 */ /* 0x000ee20000000a00 */
[----:B0-----:R-:W-:Y:S01]  /*0370*/  IMAD.MOV.U32 R0, RZ, RZ, R3 ;  /* 0x000000ffff007224 */ /* 0x001fe200078e0003 */
[----:B------:R0:W-:Y:S01]  /*0380*/  STL.64 [R1+0x720], R2 ;  /* 0x0007200201007387 */ /* 0x0001e20000100a00 */
[----:B------:R-:W-:-:S05]  /*0390*/  IMAD.MOV.U32 R27, RZ, RZ, R2 ;  /* 0x000000ffff1b7224 */ /* 0x000fca00078e0002 */
[----:B------:R-:W4:Y:S01]  /*03a0*/  LDC.64 R30, c[0x0][0x380] ;  /* 0x0000e000ff1e7b82 */ /* 0x000f220000000a00 */
[----:B------:R-:W-:Y:S01]  /*03b0*/  VIADD R0, R0, 0xf ;  /* 0x0000000f00007836 */ /* 0x000fe20000000000 */
[----:B-1----:R-:W-:-:S04]  /*03c0*/  IABS R8, R5 ;  /* 0x0000000500087213 */ /* 0x002fc80000000000 */
[----:B0-----:R-:W-:-:S04]  /*03d0*/  SHF.R.S32.HI R3, RZ, 0x1f, R0 ;  /* 0x0000001fff037819 */ /* 0x001fc80000011400 */
[----:B------:R-:W-:-:S04]  /*03e0*/  LEA.HI R3, R3, R0, RZ, 0x4 ;  /* 0x0000000003037211 */ /* 0x000fc800078f20ff */
[----:B------:R-:W-:-:S05]  /*03f0*/  SHF.R.S32.HI R3, RZ, 0x4, R3 ;  /* 0x00000004ff037819 */ /* 0x000fca0000011403 */
[----:B------:R-:W-:-:S05]  /*0400*/  IMAD.SHL.U32 R4, R3, 0x8, RZ ;  /* 0x0000000803047824 */ /* 0x000fca00078e00ff */
[-C--:B------:R-:W-:Y:S02]  /*0410*/  IABS R7, R4.reuse ;  /* 0x0000000400077213 */ /* 0x080fe40000000000 */
[----:B------:R-:W-:Y:S02]  /*0420*/  IABS R10, R4 ;  /* 0x00000004000a7213 */ /* 0x000fe40000000000 */
[----:B------:R-:W0:Y:S08]  /*0430*/  I2F.RP R0, R7 ;  /* 0x0000000700007306 */ /* 0x000e300000209400 */
[----:B0-----:R-:W0:Y:S02]  /*0440*/  MUFU.RCP R0, R0 ;  /* 0x0000000000007308 */ /* 0x001e240000001000 */
[----:B0-----:R-:W-:-:S02]  /*0450*/  VIADD R2, R0, 0xffffffe ;  /* 0x0ffffffe00027836 */ /* 0x001fc40000000000 */
[----:B------:R-:W-:-:S04]  /*0460*/  IMAD.MOV R0, RZ, RZ, -R10 ;  /* 0x000000ffff007224 */ /* 0x000fc800078e0a0a */
[----:B------:R0:W1:Y:S02]  /*0470*/  F2I.FTZ.U32.TRUNC.NTZ R3, R2 ;  /* 0x0000000200037305 */ /* 0x000064000021f000 */
[----:B0-----:R-:W-:Y:S02]  /*0480*/  IMAD.MOV.U32 R2, RZ, RZ, RZ ;  /* 0x000000ffff027224 */ /* 0x001fe400078e00ff */
[----:B-1----:R-:W-:-:S04]  /*0490*/  IMAD.MOV R6, RZ, RZ, -R3 ;  /* 0x000000ffff067224 */ /* 0x002fc800078e0a03 */
[----:B------:R-:W-:Y:S02]  /*04a0*/  IMAD R9, R6, R7, RZ ;  /* 0x0000000706097224 */ /* 0x000fe400078e02ff */
[----:B------:R-:W-:Y:S02]  /*04b0*/  IMAD.MOV.U32 R6, RZ, RZ, R8 ;  /* 0x000000ffff067224 */ /* 0x000fe400078e0008 */
[----:B------:R-:W-:-:S06]  /*04c0*/  IMAD.HI.U32 R3, R3, R9, R2 ;  /* 0x0000000903037227 */ /* 0x000fcc00078e0002 */
[----:B------:R-:W-:-:S04]  /*04d0*/  IMAD.HI.U32 R3, R3, R6, RZ ;  /* 0x0000000603037227 */ /* 0x000fc800078e00ff */
[----:B------:R-:W-:Y:S01]  /*04e0*/  IMAD R0, R3, R0, R6 ;  /* 0x0000000003007224 */ /* 0x000fe200078e0206 */
[----:B------:R-:W-:Y:S04]  /*04f0*/  BAR.SYNC.DEFER_BLOCKING 0x0 ;  /* 0x0000000000007b1d */ /* 0x000fe80000010000 */
[----:B------:R-:W-:-:S13]  /*0500*/  ISETP.GT.U32.AND P1, PT, R7, R0, PT ;  /* 0x000000000700720c */ /* 0x000fda0003f24070 */
[----:B------:R-:W-:Y:S02]  /*0510*/  @!P1 IMAD.IADD R0, R0, 0x1, -R7 ;  /* 0x0000000100009824 */ /* 0x000fe400078e0a07 */
[----:B------:R-:W-:Y:S01]  /*0520*/  @!P1 VIADD R3, R3, 0x1 ;  /* 0x0000000103039836 */ /* 0x000fe20000000000 */
[----:B------:R-:W-:Y:S02]  /*0530*/  ISETP.NE.AND P1, PT, R4, RZ, PT ;  /* 0x000000ff0400720c */ /* 0x000fe40003f25270 */
[----:B------:R-:W-:Y:S02]  /*0540*/  ISETP.GE.U32.AND P0, PT, R0, R7, PT ;  /* 0x000000070000720c */ /* 0x000fe40003f06070 */
[----:B------:R-:W-:-:S04]  /*0550*/  LOP3.LUT R0, R5, R4, RZ, 0x3c, !PT ;  /* 0x0000000405007212 */ /* 0x000fc800078e3cff */
[----:B------:R-:W-:Y:S01]  /*0560*/  ISETP.GE.AND P2, PT, R0, RZ, PT ;  /* 0x000000ff0000720c */ /* 0x000fe20003f46270 */
[----:B------:R-:W-:-:S06]  /*0570*/  VIADD R0, R27, 0x1ff ;  /* 0x000001ff1b007836 */ /* 0x000fcc0000000000 */
[----:B------:R-:W-:-:S04]  /*0580*/  @P0 VIADD R3, R3, 0x1 ;  /* 0x0000000103030836 */ /* 0x000fc80000000000 */
[----:B------:R-:W-:Y:S01]  /*0590*/  IMAD.MOV.U32 R2, RZ, RZ, R3 ;  /* 0x000000ffff027224 */ /* 0x000fe200078e0003 */
[----:B------:R-:W-:-:S03]  /*05a0*/  SHF.R.S32.HI R3, RZ, 0x1f, R0 ;  /* 0x0000001fff037819 */ /* 0x000fc60000011400 */
[----:B------:R-:W-:Y:S01]  /*05b0*/  @!P2 IMAD.MOV R2, RZ, RZ, -R2 ;  /* 0x000000ffff02a224 */ /* 0x000fe200078e0a02 */
[----:B------:R-:W-:Y:S02]  /*05c0*/  @!P1 LOP3.LUT R2, RZ, R4, RZ, 0x33, !PT ;  /* 0x00000004ff029212 */ /* 0x000fe400078e33ff */
[----:B------:R-:W-:-:S03]  /*05d0*/  LEA.HI R3, R3, R0, RZ, 0x9 ;  /* 0x0000000003037211 */ /* 0x000fc600078f48ff */
[----:B------:R-:W-:Y:S02]  /*05e0*/  IMAD.SHL.U32 R6, R2, 0x8, RZ ;  /* 0x0000000802067824 */ /* 0x000fe400078e00ff */
[----:B------:R-:W-:-:S03]  /*05f0*/  IMAD.MOV R2, RZ, RZ, -R2 ;  /* 0x000000ffff027224 */ /* 0x000fc600078e0a02 */
[----:B------:R-:W-:Y:S01]  /*0600*/  LEA.HI.SX32 R3, R3, -R6, 0x17 ;  /* 0x8000000603037211 */ /* 0x000fe200078fbaff */
[----:B------:R-:W-:-:S03]  /*0610*/  IMAD R8, R4, R2, R5 ;  /* 0x0000000204087224 */ /* 0x000fc600078e0205 */
[----:B------:R-:W-:-:S04]  /*0620*/  VIMNMX R11, PT, PT, R3, 0x8, PT ;  /* 0x00000008030b7848 */ /* 0x000fc80003fe0100 */
[-C--:B------:R-:W-:Y:S02]  /*0630*/  IABS R7, R11.reuse ;  /* 0x0000000b00077213 */ /* 0x080fe40000000000 */
[----:B------:R-:W-:Y:S02]  /*0640*/  IABS R4, R11 ;  /* 0x0000000b00047213 */ /* 0x000fe40000000000 */
[----:B------:R-:W0:Y:S08]  /*0650*/  I2F.RP R0, R7 ;  /* 0x0000000700007306 */ /* 0x000e300000209400 */
[----:B0-----:R-:W0:Y:S02]  /*0660*/  MUFU.RCP R0, R0 ;  /* 0x0000000000007308 */ /* 0x001e240000001000 */
[----:B0-----:R-:W-:-:S02]  /*0670*/  VIADD R3, R0, 0xffffffe ;  /* 0x0ffffffe00037836 */ /* 0x001fc40000000000 */
[----:B------:R-:W-:-:S04]  /*0680*/  IMAD.MOV R0, RZ, RZ, -R4 ;  /* 0x000000ffff007224 */ /* 0x000fc800078e0a04 */
[----:B------:R-:W0:Y:S02]  /*0690*/  F2I.FTZ.U32.TRUNC.NTZ R3, R3 ;  /* 0x0000000300037305 */ /* 0x000e24000021f000 */
[----:B0-----:R-:W-:-:S04]  /*06a0*/  IMAD.MOV R9, RZ, RZ, -R3 ;  /* 0x000000ffff097224 */ /* 0x001fc800078e0a03 */
[----:B------:R-:W-:Y:S01]  /*06b0*/  IMAD.MOV.U32 R2, RZ, RZ, R9 ;  /* 0x000000ffff027224 */ /* 0x000fe200078e0009 */
[----:B------:R-:W-:-:S03]  /*06c0*/  IABS R9, R8 ;  /* 0x0000000800097213 */ /* 0x000fc60000000000 */
[----:B------:R-:W-:Y:S02]  /*06d0*/  IMAD R5, R2, R7, RZ ;  /* 0x0000000702057224 */ /* 0x000fe400078e02ff */
[----:B------:R-:W-:-:S04]  /*06e0*/  IMAD.MOV.U32 R2, RZ, RZ, RZ ;  /* 0x000000ffff027224 */ /* 0x000fc800078e00ff */
[----:B------:R-:W-:Y:S01]  /*06f0*/  IMAD.HI.U32 R2, R3, R5, R2 ;  /* 0x0000000503027227 */ /* 0x000fe200078e0002 */
[----:B------:R-:W-:-:S04]  /*0700*/  IABS R5, R27 ;  /* 0x0000001b00057213 */ /* 0x000fc80000000000 */
[----:B------:R-:W0:Y:S01]  /*0710*/  I2F.RP R4, R5 ;  /* 0x0000000500047306 */ /* 0x000e220000209400 */
[----:B------:R-:W-:-:S04]  /*0720*/  IMAD.HI.U32 R2, R2, R9, RZ ;  /* 0x0000000902027227 */ /* 0x000fc800078e00ff */
[----:B------:R-:W-:-:S05]  /*0730*/  IMAD R0, R2, R0, R9 ;  /* 0x0000000002007224 */ /* 0x000fca00078e0209 */
[----:B------:R-:W-:Y:S01]  /*0740*/  ISETP.GT.U32.AND P1, PT, R7, R0, PT ;  /* 0x000000000700720c */ /* 0x000fe20003f24070 */
[----:B0-----:R-:W0:-:S12]  /*0750*/  MUFU.RCP R4, R4 ;  /* 0x0000000400047308 */ /* 0x001e180000001000 */
[----:B------:R-:W-:Y:S02]  /*0760*/  @!P1 IMAD.IADD R0, R0, 0x1, -R7 ;  /* 0x0000000100009824 */ /* 0x000fe400078e0a07 */
[----:B------:R-:W-:Y:S01]  /*0770*/  @!P1 VIADD R2, R2, 0x1 ;  /* 0x0000000102029836 */ /* 0x000fe20000000000 */
[----:B------:R-:W-:Y:S02]  /*0780*/  ISETP.NE.AND P1, PT, R11, RZ, PT ;  /* 0x000000ff0b00720c */ /* 0x000fe40003f25270 */
[----:B------:R-:W-:Y:S02]  /*0790*/  ISETP.GE.U32.AND P0, PT, R0, R7, PT ;  /* 0x000000070000720c */ /* 0x000fe40003f06070 */
[----:B------:R-:W-:-:S04]  /*07a0*/  LOP3.LUT R0, R8, R11, RZ, 0x3c, !PT ;  /* 0x0000000b08007212 */ /* 0x000fc800078e3cff */
[----:B------:R-:W-:-:S07]  /*07b0*/  ISETP.GE.AND P2, PT, R0, RZ, PT ;  /* 0x000000ff0000720c */ /* 0x000fce0003f46270 */
[----:B------:R-:W-:-:S04]  /*07c0*/  @P0 VIADD R2, R2, 0x1 ;  /* 0x0000000102020836 */ /* 0x000fc80000000000 */
[----:B------:R-:W-:Y:S02]  /*07d0*/  IMAD.MOV.U32 R12, RZ, RZ, R2 ;  /* 0x000000ffff0c7224 */ /* 0x000fe400078e0002 */
[----:B0-----:R-:W-:Y:S01]  /*07e0*/  VIADD R2, R4, 0xffffffe ;  /* 0x0ffffffe04027836 */ /* 0x001fe20000000000 */
[----:B------:R-:W-:Y:S01]  /*07f0*/  MOV R4, 0x400 ;  /* 0x0000040000047802 */ /* 0x000fe20000000f00 */
[----:B------:R-:W-:Y:S01]  /*0800*/  @!P2 IMAD.MOV R12, RZ, RZ, -R12 ;  /* 0x000000ffff0ca224 */ /* 0x000fe200078e0a0c */
[----:B------:R-:W-:Y:S01]  /*0810*/  @!P1 LOP3.LUT R12, RZ, R11, RZ, 0x33, !PT ;  /* 0x0000000bff0c9212 */ /* 0x000fe200078e33ff */
[----:B------:R0:W1:Y:S01]  /*0820*/  F2I.FTZ.U32.TRUNC.NTZ R3, R2 ;  /* 0x0000000200037305 */ /* 0x000062000021f000 */
[----:B------:R-:W-:-:S03]  /*0830*/  R2UR UR76, R4 ;  /* 0x00000000044c72ca */ /* 0x000fc600000e0000 */
[----:B------:R5:W-:Y:S01]  /*0840*/  STL [R1+0x730], R12 ;  /* 0x0007300c01007387 */ /* 0x000be20000100800 */
[----:B------:R-:W-:-:S04]  /*0850*/  IMAD.MOV R0, RZ, RZ, -R12 ;  /* 0x000000ffff007224 */ /* 0x000fc800078e0a0c */
[----:B------:R-:W-:Y:S02]  /*0860*/  IMAD R0, R11, R0, R8 ;  /* 0x000000000b007224 */ /* 0x000fe400078e0208 */
[----:B0-----:R-:W-:Y:S01]  /*0870*/  IMAD.MOV.U32 R2, RZ, RZ, RZ ;  /* 0x000000ffff027224 */ /* 0x001fe200078e00ff */
[----:B-----5:R-:W0:Y:S02]  /*0880*/  S2R R12, SR_TID.X ;  /* 0x00000000000c7919 */ /* 0x020e240000002100 */
[----:B------:R-:W-:Y:S01]  /*0890*/  IADD3 R0, PT, PT, R6, R0, RZ ;  /* 0x0000000006007210 */ /* 0x000fe20007ffe0ff */
[----:B-1----:R-:W-:Y:S01]  /*08a0*/  IMAD.MOV R4, RZ, RZ, -R3 ;  /* 0x000000ffff047224 */ /* 0x002fe200078e0a03 */
[----:B--2---:R-:W-:-:S09]  /*08b0*/  ULEA UR76, UR4, UR76, 0x18 ;  /* 0x0000004c044c7291 */ /* 0x004fd2000f8ec0ff */
[----:B------:R-:W1:Y:S01]  /*08c0*/  LDS R6, [UR76] ;  /* 0x0000004cff067984 */ /* 0x000e620008000800 */
[----:B0-----:R-:W-:Y:S02]  /*08d0*/  LOP3.LUT R26, R12, 0xff, RZ, 0xc0, !PT ;  /* 0x000000ff0c1a7812 */ /* 0x001fe400078ec0ff */
[----:B------:R-:W-:-:S03]  /*08e0*/  SHF.R.U32.HI R8, RZ, 0x5, R12 ;  /* 0x00000005ff087819 */ /* 0x000fc6000001160c */
[----:B------:R-:W-:Y:S02]  /*08f0*/  IMAD R10, R0, 0x200, R26 ;  /* 0x00000200000a7824 */ /* 0x000fe400078e021a */
[----:B------:R-:W-:Y:S02]  /*0900*/  IMAD.MOV.U32 R0, RZ, RZ, R4 ;  /* 0x000000ffff007224 */ /* 0x000fe400078e0004 */
[----:B------:R-:W-:Y:S01]  /*0910*/  VIADD R9, R10, 0x100 ;  /* 0x000001000a097836 */ /* 0x000fe20000000000 */
[----:B------:R0:W-:Y:S01]  /*0920*/  STL [R1+0xec0], R10 ;  /* 0x000ec00a01007387 */ /* 0x0001e20000100800 */
[----:B------:R-:W-:Y:S01]  /*0930*/  IMAD R7, R0, R5, RZ ;  /* 0x0000000500077224 */ /* 0x000fe200078e02ff */
[----:B------:R-:W-:Y:S02]  /*0940*/  IABS R0, R10 ;  /* 0x0000000a00007213 */ /* 0x000fe40000000000 */
[----:B------:R-:W-:Y:S01]  /*0950*/  IABS R4, R9 ;  /* 0x0000000900047213 */ /* 0x000fe20000000000 */
[----:B------:R-:W-:Y:S01]  /*0960*/  IMAD.HI.U32 R2, R3, R7, R2 ;  /* 0x0000000703027227 */ /* 0x000fe200078e0002 */
[----:B------:R0:W-:Y:S01]  /*0970*/  STL [R1+0xedc], R9 ;  /* 0x000edc0901007387 */ /* 0x0001e20000100800 */
[----:B------:R-:W-:Y:S02]  /*0980*/  BAR.SYNC.DEFER_BLOCKING 0x0 ;  /* 0x0000000000007b1d */ /* 0x000fe40000010000 */
[----:B------:R-:W-:Y:S01]  /*0990*/  IMAD.MOV.U32 R3, RZ, RZ, R0 ;  /* 0x000000ffff037224 */ /* 0x000fe200078e0000 */
[----:B-1----:R-:W-:-:S02]  /*09a0*/  R2UR UR5, R6 ;  /* 0x00000000060572ca */ /* 0x002fc400000e0000 */
[----:B------:R-:W-:Y:S01]  /*09b0*/  ISETP.GE.AND P3, PT, R9, RZ, PT ;  /* 0x000000ff0900720c */ /* 0x000fe20003f66270 */
[----:B------:R-:W-:-:S04]  /*09c0*/  IMAD.HI.U32 R0, R2, R3, RZ ;  /* 0x0000000302007227 */ /* 0x000fc800078e00ff */
[----:B------:R-:W-:-:S04]  /*09d0*/  IMAD.HI.U32 R2, R2, R4, RZ ;  /* 0x0000000402027227 */ /* 0x000fc800078e00ff */
[----:B------:R-:W-:Y:S02]  /*09e0*/  IMAD.MOV R0, RZ, RZ, -R0 ;  /* 0x000000ffff007224 */ /* 0x000fe400078e0a00 */
[----:B------:R-:W-:Y:S02]  /*09f0*/  IMAD.MOV R2, RZ, RZ, -R2 ;  /* 0x000000ffff027224 */ /* 0x000fe400078e0a02 */
[C---:B------:R-:W-:Y:S02]  /*0a00*/  IMAD R0, R5.reuse, R0, R3 ;  /* 0x0000000005007224 */ /* 0x040fe400078e0203 */
[C---:B------:R-:W-:Y:S02]  /*0a10*/  IMAD R2, R5.reuse, R2, R4 ;  /* 0x0000000205027224 */ /* 0x040fe400078e0204 */
[C---:B------:R-:W-:Y:S01]  /*0a20*/  IMAD.SHL.U32 R4, R8.reuse, 0x8, RZ ;  /* 0x0000000808047824 */ /* 0x040fe200078e00ff */
[C---:B------:R-:W-:Y:S01]  /*0a30*/  ISETP.GT.U32.AND P0, PT, R5.reuse, R0, PT ;  /* 0x000000000500720c */ /* 0x040fe20003f04070 */
[----:B------:R-:W-:Y:S01]  /*0a40*/  IMAD.SHL.U32 R3, R8, 0x200000, RZ ;  /* 0x0020000008037824 */ /* 0x000fe200078e00ff */
[----:B------:R-:W-:-:S02]  /*0a50*/  ISETP.GT.U32.AND P1, PT, R5, R2, PT ;  /* 0x000000020500720c */ /* 0x000fc40003f24070 */
[----:B------:R-:W-:Y:S02]  /*0a60*/  LOP3.LUT R4, R4, 0x20, RZ, 0xc0, !PT ;  /* 0x0000002004047812 */ /* 0x000fe400078ec0ff */
[----:B------:R-:W-:Y:S02]  /*0a70*/  LOP3.LUT R3, R3, 0x600000, RZ, 0xc0, !PT ;  /* 0x0060000003037812 */ /* 0x000fe400078ec0ff */
[----:B------:R-:W-:Y:S02]  /*0a80*/  R2UR UR8, R4 ;  /* 0x00000000040872ca */ /* 0x000fe400000e0000 */
[----:B------:R-:W1:Y:S01]  /*0a90*/  S2R R4, SR_CgaCtaId ;  /* 0x0000000000047919 */ /* 0x000e620000008800 */
[----:B------:R-:W-:Y:S02]  /*0aa0*/  R2UR UR9, R3 ;  /* 0x00000000030972ca */ /* 0x000fe400000e0000 */
[--C-:B------:R-:W-:Y:S02]  /*0ab0*/  @!P0 IMAD.IADD R0, R0, 0x1, -R5.reuse ;  /* 0x0000000100008824 */ /* 0x100fe400078e0a05 */
[----:B------:R-:W-:Y:S01]  /*0ac0*/  @!P1 IMAD.IADD R2, R2, 0x1, -R5 ;  /* 0x0000000102029824 */ /* 0x000fe200078e0a05 */
[----:B------:R-:W-:-:S02]  /*0ad0*/  ISETP.GE.AND P1, PT, R10, RZ, PT ;  /* 0x000000ff0a00720c */ /* 0x000fc40003f26270 */
[C---:B------:R-:W-:Y:S02]  /*0ae0*/  ISETP.GT.U32.AND P0, PT, R5.reuse, R0, PT ;  /* 0x000000000500720c */ /* 0x040fe40003f04070 */
[----:B------:R-:W-:-:S11]  /*0af0*/  ISETP.GT.U32.AND P2, PT, R5, R2, PT ;  /* 0x000000020500720c */ /* 0x000fd60003f44070 */
[--C-:B------:R-:W-:Y:S02]  /*0b00*/  @!P0 IMAD.IADD R0, R0, 0x1, -R5.reuse ;  /* 0x0000000100008824 */ /* 0x100fe400078e0a05 */
[----:B------:R-:W-:Y:S01]  /*0b10*/  @!P2 IMAD.IADD R2, R2, 0x1, -R5 ;  /* 0x000000010202a824 */ /* 0x000fe200078e0a05 */
[----:B0--34-:R-:W-:Y:S06]  /*0b20*/  @P4 BRA `(.L_x_5) ;  /* 0x0000000000184947 */ /* 0x019fec0003800000 */
[----:B------:R-:W-:Y:S01]  /*0b30*/  ELECT P0, URZ, PT ;  /* 0x0000000000ff782f */ /* 0x000fe20003800000 */
[----:B------:R-:W-:Y:S01]  /*0b40*/  IMAD.MOV.U32 R3, RZ, RZ, 0x1 ;  /* 0x00000001ff037424 */ /* 0x000fe200078e00ff */
[----:B------:R-:W-:Y:S11]  /*0b50*/  UVIRTCOUNT.DEALLOC.SMPOOL 0x80 ;  /* 0x000000800000784c */ /* 0x000ff60000000000 */
[----:B------:R-:W-:-:S04]  /*0b60*/  @P0 MOV R5, 0x40 ;  /* 0x0000004000050802 */ /* 0x000fc80000000f00 */
[----:B-1----:R-:W-:-:S05]  /*0b70*/  @P0 LEA R4, R4, R5, 0x18 ;  /* 0x0000000504040211 */ /* 0x002fca00078ec0ff */
[----:B------:R0:W-:Y:S02]  /*0b80*/  @P0 STS.U8 [R4], R3 ;  /* 0x0000000304000388 */ /* 0x0001e40000000000 */
.L_x_5:
[----:B------:R-:W-:Y:S01]  /*0b90*/  UIADD3 UR11, UPT, UPT, UR8, UR9, UR5 ;  /* 0x00000009080b7290 */ /* 0x000fe2000fffe005 */
[----:B------:R-:W-:Y:S01]  /*0ba0*/  @!P1 IMAD.MOV R0, RZ, RZ, -R0 ;  /* 0x000000ffff009224 */ /* 0x000fe200078e0a00 */
[----:B------:R-:W-:Y:S01]  /*0bb0*/  ISETP.NE.U32.AND P1, PT, R26, RZ, PT ;  /* 0x000000ff1a00720c */ /* 0x000fe20003f25070 */
[----:B------:R-:W-:Y:S01]  /*0bc0*/  STL.64 [R1+0x1238], R22 ;  /* 0x0012381601007387 */ /* 0x000fe20000100a00 */
[----:B------:R-:W-:Y:S01]  /*0bd0*/  ISETP.NE.AND P0, PT, R27, RZ, PT ;  /* 0x000000ff1b00720c */ /* 0x000fe20003f05270 */
[----:B------:R-:W-:Y:S01]  /*0be0*/  @!P3 IMAD.MOV R2, RZ, RZ, -R2 ;  /* 0x000000ffff02b224 */ /* 0x000fe200078e0a02 */
[----:B0-----:R-:W-:Y:S01]  /*0bf0*/  LOP3.LUT R3, RZ, R27, RZ, 0x33, !PT ;  /* 0x0000001bff037212 */ /* 0x001fe200078e33ff */
[----:B------:R-:W-:Y:S01]  /*0c00*/  STL.64 [R1+0x1258], R22 ;  /* 0x0012581601007387 */ /* 0x000fe20000100a00 */
[----:B------:R-:W-:Y:S01]  /*0c10*/  VIADD R5, R34, 0xfffffff7 ;  /* 0xfffffff722057836 */ /* 0x000fe20000000000 */
[----:B------:R-:W-:Y:S01]  /*0c20*/  UMOV UR10, 0x1 ;  /* 0x00000001000a7882 */ /* 0x000fe20000000000 */
[C---:B------:R-:W-:Y:S01]  /*0c30*/  SEL R0, R3.reuse, R0, !P0 ;  /* 0x0000000003007207 */ /* 0x040fe20004000000 */
[----:B------:R-:W-:Y:S01]  /*0c40*/  STL [R1+0x1278], R23 ;  /* 0x0012781701007387 */ /* 0x000fe20000100800 */
[----:B------:R-:W-:Y:S01]  /*0c50*/  SEL R2, R3, R2, !P0 ;  /* 0x0000000203027207 */ /* 0x000fe20004000000 */
[----:B------:R-:W0:Y:S01]  /*0c60*/  LDC.64 R60, c[0x0][0x3a8] ;  /* 0x0000ea00ff3c7b82 */ /* 0x000e220000000a00 */
[----:B------:R-:W-:Y:S01]  /*0c70*/  ISETP.GE.U32.AND P5, PT, R5, 0x7fffff78, PT ;  /* 0x7fffff780500780c */ /* 0x000fe20003fa6070 */
[----:B------:R2:W-:Y:S01]  /*0c80*/  STL.64 [R1+0x1288], R22 ;  /* 0x0012881601007387 */ /* 0x0005e20000100a00 */
[----:B------:R-:W-:Y:S01]  /*0c90*/  IMAD.U32 R5, RZ, RZ, UR76 ;  /* 0x0000004cff057e24 */ /* 0x000fe2000f8e00ff */
[----:B------:R-:W-:Y:S01]  /*0ca0*/  VOTEU.ALL UP0, P1 ;  /* 0x0000000000ff7886 */ /* 0x000fe20000800000 */
[-C--:B------:R-:W-:Y:S01]  /*0cb0*/  IMAD R0, R0, R35.reuse, RZ ;  /* 0x0000002300007224 */ /* 0x080fe200078e02ff */
[----:B------:R-:W-:Y:S01]  /*0cc0*/  STTM.x32 tmem[UR11], RZ ;  /* 0x000000ff000079ed */ /* 0x000fe200082c000b */
[----:B------:R-:W-:Y:S01]  /*0cd0*/  STL.64 [R1+0x1228], R24 ;  /* 0x0012281801007387 */ /* 0x000fe20000100a00 */
[----:B------:R-:W-:Y:S01]  /*0ce0*/  IMAD R35, R2, R35, RZ ;  /* 0x0000002302237224 */ /* 0x000fe200078e02ff */
[----:B------:R-:W-:-:S04]  /*0cf0*/  @!UP0 UIADD3 UR8, UPT, UPT, -UR10, 0x100000, URZ ;  /* 0x001000000a088890 */ /* 0x000fc8000fffe1ff */
[----:B------:R-:W-:Y:S02]  /*0d00*/  @!UP0 USHF.L.U32 UR9, UR8, 0xb, URZ ;  /* 0x0000000b08098899 */ /* 0x000fe400080006ff */
[----:B------:R-:W-:Y:S01]  /*0d10*/  @!UP0 USHF.L.U32 UR8, UR8, 0x1, URZ ;  /* 0x0000000108088899 */ /* 0x000fe200080006ff */
[----:B------:R-:W-:Y:S01]  /*0d20*/  VIADD R2, R5, 0x42000 ;  /* 0x0004200005027836 */ /* 0x000fe20000000000 */
[----:B------:R-:W3:Y:S01]  /*0d30*/  FENCE.VIEW.ASYNC.T ;  /* 0x00000000000073c6 */ /* 0x000ee20000000200 */
[----:B------:R-:W-:Y:S01]  /*0d40*/  STL.64 [R1+0x1248], R24 ;  /* 0x0012481801007387 */ /* 0x000fe20000100a00 */
[----:B---3--:R-:W-:Y:S01]  /*0d50*/  VOTEU.ALL UP1, P1 ;  /* 0x0000000000ff7886 */ /* 0x008fe20000820000 */
[----:B------:R-:W-:Y:S01]  /*0d60*/  VIADD R3, R34, 0xffffffef ;  /* 0xffffffef22037836 */ /* 0x000fe20000000000 */
[----:B------:R-:W-:Y:S01]  /*0d70*/  R2UR UR4, R2 ;  /* 0x00000000020472ca */ /* 0x000fe200000e0000 */
[----:B------:R-:W-:Y:S01]  /*0d80*/  BAR.SYNC.DEFER_BLOCKING 0x0 ;  /* 0x0000000000007b1d */ /* 0x000fe20000010000 */
[-C--:B------:R-:W-:Y:S01]  /*0d90*/  LEA R32, P2, R0, R30.reuse, 0x1 ;  /* 0x0000001e00207211 */ /* 0x080fe200078408ff */
[C---:B-1----:R-:W-:Y:S01]  /*0da0*/  VIADD R4, R34.reuse, 0xffffffff ;  /* 0xffffffff22047836 */ /* 0x042fe20000000000 */
[----:B------:R-:W-:Y:S01]  /*0db0*/  ISETP.GE.U32.AND P6, PT, R3, 0x7fffff70, PT ;  /* 0x7fffff700300780c */ /* 0x000fe20003fc6070 */
[----:B------:R-:W-:Y:S01]  /*0dc0*/  VIADD R3, R34, 0xffffffe7 ;  /* 0xffffffe722037836 */ /* 0x000fe20000000000 */
[-C--:B------:R-:W-:Y:S01]  /*0dd0*/  LEA.HI.X.SX32 R33, R0, R31.reuse, 0x1, P2 ;  /* 0x0000001f00217211 */ /* 0x080fe200010f0eff */
[----:B------:R-:W1:Y:S01]  /*0de0*/  LDCU.64 UR6, c[0x0][0x358] ;  /* 0x00006b00ff0677ac */ /* 0x000e620008000a00 */
[----:B------:R-:W-:Y:S01]  /*0df0*/  LEA R30, P2, R35, R30, 0x1 ;  /* 0x0000001e231e7211 */ /* 0x000fe200078408ff */
[----:B------:R3:W-:Y:S01]  /*0e00*/  STL.64 [R1+0x1268], R24 ;  /* 0x0012681801007387 */ /* 0x0007e20000100a00 */
[----:B------:R-:W-:Y:S01]  /*0e10*/  ISETP.GE.U32.AND P3, PT, R4, 0x7fffff80, PT ;  /* 0x7fffff800400780c */ /* 0x000fe20003f66070 */
[----:B------:R-:W-:Y:S01]  /*0e20*/  VIADD R0, R34, 0xffffffdf ;  /* 0xffffffdf22007836 */ /* 0x000fe20000000000 */
[----:B------:R-:W-:Y:S01]  /*0e30*/  ISETP.GE.U32.AND P0, PT, R3, 0x7fffff68, PT ;  /* 0x7fffff680300780c */ /* 0x000fe20003f06070 */
[----:B------:R-:W-:Y:S01]  /*0e40*/  STL.64 [R1+0x11c8], R18 ;  /* 0x0011c81201007387 */ /* 0x000fe20000100a00 */
[----:B------:R-:W-:Y:S01]  /*0e50*/  LEA.HI.X.SX32 R31, R35, R31, 0x1, P2 ;  /* 0x0000001f231f7211 */ /* 0x000fe200010f0eff */
[----:B0-----:R-:W-:Y:S01]  /*0e60*/  IMAD.SHL.U32 R3, R60, 0x8, RZ ;  /* 0x000000083c037824 */ /* 0x001fe200078e00ff */
[----:B------:R-:W-:Y:S01]  /*0e70*/  PRMT R41, RZ, 0x7610, R41 ;  /* 0x00007610ff297816 */ /* 0x000fe20000000029 */
[----:B------:R-:W-:Y:S01]  /*0e80*/  STL.64 [R1+0x11e8], R18 ;  /* 0x0011e81201007387 */ /* 0x000fe20000100a00 */
[----:B------:R-:W-:Y:S01]  /*0e90*/  PRMT R40, RZ, 0x7610, R40 ;  /* 0x00007610ff287816 */ /* 0x000fe20000000028 */
[C---:B--2---:R-:W-:Y:S01]  /*0ea0*/  IMAD.WIDE R22, R3.reuse, 0x2, R30 ;  /* 0x0000000203167825 */ /* 0x044fe200078e021e */
[----:B------:R-:W-:Y:S01]  /*0eb0*/  ISETP.GE.U32.AND P2, PT, R0, 0x7fffff60, PT ;  /* 0x7fffff600000780c */ /* 0x000fe20003f46070 */
[----:B------:R-:W-:Y:S01]  /*0ec0*/  STL [R1+0x1208], R19 ;  /* 0x0012081301007387 */ /* 0x000fe20000100800 */
[----:B------:R-:W-:Y:S01]  /*0ed0*/  PRMT R39, RZ, 0x7610, R39 ;  /* 0x00007610ff277816 */ /* 0x000fe20000000027 */
[----:B---3--:R-:W-:Y:S01]  /*0ee0*/  IMAD.WIDE R24, R3, 0x2, R32 ;  /* 0x0000000203187825 */ /* 0x008fe200078e0220 */
[----:B------:R-:W-:Y:S01]  /*0ef0*/  PRMT R42, RZ, 0x7610, R42 ;  /* 0x00007610ff2a7816 */ /* 0x000fe2000000002a */
[----:B------:R-:W-:Y:S04]  /*0f00*/  STL.64 [R1+0x1218], R18 ;  /* 0x0012181201007387 */ /* 0x000fe80000100a00 */
[----:B------:R-:W0:Y:S02]  /*0f10*/  FENCE.VIEW.ASYNC.S ;  /* 0x00000000000073c6 */ /* 0x000e240000000000 */
[----:B0-----:R0:W2:Y:S01]  /*0f20*/  @!UP1 SYNCS.EXCH.64 URZ, [UR4], UR8 ;  /* 0x0000000804ff95b2 */ /* 0x0010a20008000100 */
[----:B------:R-:W-:Y:S01]  /*0f30*/  IMAD.U32 R0, RZ, RZ, UR11 ;  /* 0x0000000bff007e24 */ /* 0x000fe2000f8e00ff */
[----:B------:R-:W-:Y:S04]  /*0f40*/  STL.64 [R1+0x11b8], R20 ;  /* 0x0011b81401007387 */ /* 0x000fe80000100a00 */
        /* <DEDUP_REMOVED lines=18> */
[----:B------:R-:W-:Y:S01]  /*1070*/  STL [R1+0x1198], R17 ;  /* 0x0011981101007387 */ /* 0x000fe20000100800 */
[----:B--2---:R-:W-:Y:S06]  /*1080*/  BAR.SYNC.DEFER_BLOCKING 0x0 ;  /* 0x0000000000007b1d */ /* 0x004fec0000010000 */
[----:B------:R-:W-:Y:S04]  /*1090*/  STL.64 [R1+0x11b0], R16 ;  /* 0x0011b01001007387 */ /* 0x000fe80000100a00 */
[----:B------:R-:W-:Y:S04]  /*10a0*/  STL.64 [R1+0x1140], R10 ;  /* 0x0011400a01007387 */ /* 0x000fe80000100a00 */
[----:B------:R-:W-:Y:S04]  /*10b0*/  STL.64 [R1+0x1158], R10 ;  /* 0x0011580a01007387 */ /* 0x000fe80000100a00 */
[----:B------:R-:W-:Y:S04]  /*10c0*/  STL.64 [R1+0x11c0], R10 ;  /* 0x0011c00a01007387 */ /* 0x000fe80000100a00 */
[----:B------:R-:W-:Y:S04]  /*10d0*/  STL.64 [R1+0x11e0], R10 ;  /* 0x0011e00a01007387 */ /* 0x000fe80000100a00 */
[----:B------:R-:W-:Y:S04]  /*10e0*/  STL.64 [R1+0x1200], R10 ;  /* 0x0012000a01007387 */ /* 0x000fe80000100a00 */
[----:B------:R-:W-:Y:S04]  /*10f0*/  STL [R1+0x1138], R57 ;  /* 0x0011383901007387 */ /* 0x000fe80000100800 */
        /* <DEDUP_REMOVED lines=8> */
[----:B------:R-:W-:Y:S01]  /*1180*/  STL.64 [R1+0x1170], R6 ;  /* 0x0011700601007387 */ /* 0x000fe20000100a00 */
[----:B------:R-:W-:-:S03]  /*1190*/  IMAD.SHL.U32 R3, R60, 0x10, RZ ;  /* 0x000000103c037824 */ /* 0x000fc600078e00ff */
[----:B------:R-:W-:Y:S04]  /*11a0*/  STL.64 [R1+0x1190], R6 ;  /* 0x0011900601007387 */ /* 0x000fe80000100a00 */
[----:B------:R-:W-:Y:S04]  /*11b0*/  STL [R1+0x10d0], R59 ;  /* 0x0010d03b01007387 */ /* 0x000fe80000100800 */
[----:B------:R-:W-:Y:S01]  /*11c0*/  STL.64 [R1+0x10e8], R58 ;  /* 0x0010e83a01007387 */ /* 0x000fe20000100a00 */
[----:B------:R-:W-:-:S03]  /*11d0*/  PRMT R38, RZ, 0x7610, R38 ;  /* 0x00007610ff267816 */ /* 0x000fc60000000026 */
[----:B------:R-:W-:Y:S01]  /*11e0*/  STL.64 [R1+0x1110], R58 ;  /* 0x0011103a01007387 */ /* 0x000fe20000100a00 */
[----:B------:R-:W-:-:S03]  /*11f0*/  IMAD.WIDE R28, R3, 0x2, R32 ;  /* 0x00000002031c7825 */ /* 0x000fc600078e0220 */
[----:B------:R-:W-:Y:S04]  /*1200*/  STL.64 [R1+0x1130], R58 ;  /* 0x0011303a01007387 */ /* 0x000fe80000100a00 */
[----:B------:R-:W-:Y:S04]  /*1210*/  STL [R1+0xfd4], R61 ;  /* 0x000fd43d01007387 */ /* 0x000fe80000100800 */
[----:B------:R-:W-:Y:S04]  /*1220*/  STL [R1+0xfe4], R61 ;  /* 0x000fe43d01007387 */ /* 0x000fe80000100800 */
[----:B------:R2:W-:Y:S04]  /*1230*/  STL [R1+0x82c], R5 ;  /* 0x00082c0501007387 */ /* 0x0005e80000100800 */
[----:B-1----:R-:W3:Y:S04]  /*1240*/  @!P3 LDG.E.U16 R41, desc[UR6][R30.64] ;  /* 0x000000061e29b981 */ /* 0x002ee8000c1e1500 */
[----:B------:R1:W3:Y:S01]  /*1250*/  @!P5 LDG.E.U16 R40, desc[UR6][R24.64] ;  /* 0x000000061828d981 */ /* 0x0002e2000c1e1500 */
[----:B--2---:R-:W-:-:S03]  /*1260*/  IMAD R5, R60, 0x18, RZ ;  /* 0x000000183c057824 */ /* 0x004fc600078e02ff */
[----:B------:R2:W-:Y:S01]  /*1270*/  STL [R1+0x720], R2 ;  /* 0x0007200201007387 */ /* 0x0005e20000100800 */
[----:B------:R-:W-:Y:S01]  /*1280*/  PRMT R37, RZ, 0x7610, R37 ;  /* 0x00007610ff257816 */ /* 0x000fe20000000025 */
[----:B------:R-:W-:Y:S01]  /*1290*/  IMAD.WIDE R26, R3, 0x2, R30 ;  /* 0x00000002031a7825 */ /* 0x000fe200078e021e */
[----:B------:R-:W-:Y:S01]  /*12a0*/  PRMT R36, RZ, 0x7610, R36 ;  /* 0x00007610ff247816 */ /* 0x000fe20000000024 */
[----:B------:R4:W-:Y:S04]  /*12b0*/  STL [R1+0xee4], R0 ;  /* 0x000ee40001007387 */ /* 0x0009e80000100800 */
[----:B------:R1:W-:Y:S01]  /*12c0*/  STL.64 [R1+0x6a8], R24 ;  /* 0x0006a81801007387 */ /* 0x0003e20000100a00 */
[----:B--2---:R-:W-:-:S03]  /*12d0*/  VIADD R2, R34, 0xffffffcf ;  /* 0xffffffcf22027836 */ /* 0x004fc60000000000 */
[----:B------:R2:W3:Y:S01]  /*12e0*/  @!P5 LDG.E.U16 R39, desc[UR6][R22.64] ;  /* 0x000000061627d981 */ /* 0x0004e2000c1e1500 */
[----:B----4-:R-:W-:-:S03]  /*12f0*/  VIADD R0, R34, 0xffffffd7 ;  /* 0xffffffd722007836 */ /* 0x010fc60000000000 */
[----:B------:R-:W4:Y:S01]  /*1300*/  @!P6 LDG.E.U16 R38, desc[UR6][R28.64] ;  /* 0x000000061c26e981 */ /* 0x000f22000c1e1500 */
[----:B-1----:R-:W-:-:S03]  /*1310*/  IMAD.WIDE R24, R5, 0x2, R32 ;  /* 0x0000000205187825 */ /* 0x002fc600078e0220 */
[----:B------:R1:W4:Y:S04]  /*1320*/  @!P6 LDG.E.U16 R37, desc[UR6][R26.64] ;  /* 0x000000061a25e981 */ /* 0x000328000c1e1500 */
[----:B------:R0:W4:Y:S01]  /*1330*/  @!P0 LDG.E.U16 R36, desc[UR6][R24.64] ;  /* 0x0000000618248981 */ /* 0x000122000c1e1500 */
[----:B------:R-:W-:-:S03]  /*1340*/  PRMT R35, RZ, 0x7610, R35 ;  /* 0x00007610ff237816 */ /* 0x000fc60000000023 */
[----:B------:R2:W-:Y:S01]  /*1350*/  STL.64 [R1+0x6a0], R22 ;  /* 0x0006a01601007387 */ /* 0x0005e20000100a00 */
[----:B------:R-:W-:-:S03]  /*1360*/  IMAD.SHL.U32 R3, R60, 0x20, RZ ;  /* 0x000000203c037824 */ /* 0x000fc600078e00ff */
[----:B------:R-:W4:Y:S01]  /*1370*/  @!P3 LDG.E.U16 R42, desc[UR6][R32.64] ;  /* 0x00000006202ab981 */ /* 0x000f22000c1e1500 */
[----:B------:R-:W-:Y:S01]  /*1380*/  ISETP.GE.U32.AND P3, PT, R0, 0x7fffff58, PT ;  /* 0x7fffff580000780c */ /* 0x000fe20003f66070 */
[----:B------:R-:W-:Y:S01]  /*1390*/  VIADD R0, R34, 0xffffffc7 ;  /* 0xffffffc722007836 */ /* 0x000fe20000000000 */
[----:B------:R-:W-:Y:S01]  /*13a0*/  ISETP.GE.U32.AND P5, PT, R2, 0x7fffff50, PT ;  /* 0x7fffff500200780c */ /* 0x000fe20003fa6070 */
[----:B------:R-:W-:Y:S02]  /*13b0*/  VIADD R2, R34, 0xffffffbf ;  /* 0xffffffbf22027836 */ /* 0x000fe40000000000 */
[----:B--2---:R-:W-:Y:S01]  /*13c0*/  IMAD.WIDE R22, R5, 0x2, R30 ;  /* 0x0000000205167825 */ /* 0x004fe200078e021e */
[----:B------:R-:W-:-:S03]  /*13d0*/  ISETP.GE.U32.AND P6, PT, R0, 0x7fffff48, PT ;  /* 0x7fffff480000780c */ /* 0x000fc60003fc6070 */
[----:B------:R-:W-:Y:S01]  /*13e0*/  IMAD R5, R60, 0x28, RZ ;  /* 0x000000283c057824 */ /* 0x000fe200078e02ff */
[----:B------:R2:W2:Y:S01]  /*13f0*/  @!P0 LDG.E.U16 R35, desc[UR6][R22.64] ;  /* 0x0000000616238981 */ /* 0x0004a2000c1e1500 */
[----:B------:R-:W-:Y:S02]  /*1400*/  PRMT R52, RZ, 0x7610, R52 ;  /* 0x00007610ff347816 */ /* 0x000fe40000000034 */
[----:B------:R-:W-:Y:S02]  /*1410*/  PRMT R51, RZ, 0x7610, R51 ;  /* 0x00007610ff337816 */ /* 0x000fe40000000033 */
[----:B------:R-:W-:Y:S01]  /*1420*/  ISETP.GE.U32.AND P0, PT, R2, 0x7fffff40, PT ;  /* 0x7fffff400200780c */ /* 0x000fe20003f06070 */
[C---:B------:R-:W-:Y:S01]  /*1430*/  VIADD R2, R34.reuse, 0xffffffaf ;  /* 0xffffffaf22027836 */ /* 0x040fe20000000000 */
[----:B------:R-:W-:Y:S02]  /*1440*/  PRMT R54, RZ, 0x7610, R54 ;  /* 0x00007610ff367816 */ /* 0x000fe40000000036 */
[----:B------:R-:W-:Y:S01]  /*1450*/  PRMT R53, RZ, 0x7610, R53 ;  /* 0x00007610ff357816 */ /* 0x000fe20000000035 */
[----:B------:R-:W-:Y:S01]  /*1460*/  VIADD R0, R34, 0xffffffb7 ;  /* 0xffffffb722007836 */ /* 0x000fe20000000000 */
[----:B------:R-:W-:-:S02]  /*1470*/  PRMT R48, RZ, 0x7610, R48 ;  /* 0x00007610ff307816 */ /* 0x000fc40000000030 */
[----:B------:R-:W-:Y:S02]  /*1480*/  PRMT R47, RZ, 0x7610, R47 ;  /* 0x00007610ff2f7816 */ /* 0x000fe4000000002f */
[----:B------:R-:W-:Y:S02]  /*1490*/  PRMT R50, RZ, 0x7610, R50 ;  /* 0x00007610ff327816 */ /* 0x000fe40000000032 */
[----:B------:R-:W-:Y:S02]  /*14a0*/  PRMT R49, RZ, 0x7610, R49 ;  /* 0x00007610ff317816 */ /* 0x000fe40000000031 */
[----:B------:R-:W-:Y:S02]  /*14b0*/  PRMT R44, RZ, 0x7610, R44 ;  /* 0x00007610ff2c7816 */ /* 0x000fe4000000002c */
[----:B------:R-:W-:Y:S02]  /*14c0*/  PRMT R43, RZ, 0x7610, R43 ;  /* 0x00007610ff2b7816 */ /* 0x000fe4000000002b */
[----:B------:R-:W-:-:S02]  /*14d0*/  PRMT R46, RZ, 0x7610, R46 ;  /* 0x00007610ff2e7816 */ /* 0x000fc4000000002e */
[----:B------:R-:W-:Y:S02]  /*14e0*/  PRMT R45, RZ, 0x7610, R45 ;  /* 0x00007610ff2d7816 */ /* 0x000fe4000000002d */
[----:B------:R-:W-:Y:S02]  /*14f0*/  PRMT R56, RZ, 0x7610, R56 ;  /* 0x00007610ff387816 */ /* 0x000fe40000000038 */
[----:B------:R-:W-:Y:S02]  /*1500*/  PRMT R14, RZ, 0x7610, R14 ;  /* 0x00007610ff0e7816 */ /* 0x000fe4000000000e */
[----:B------:R-:W-:Y:S01]  /*1510*/  PRMT R15, RZ, 0x7610, R15 ;  /* 0x00007610ff0f7816 */ /* 0x000fe2000000000f */
[----:B---3--:R-:W-:Y:S04]  /*1520*/  STL.64 [R1+0x10c0], R40 ;  /* 0x0010c02801007387 */ /* 0x008fe80000100a00 */
[----:B------:R-:W-:Y:S04]  /*1530*/  STL.64 [R1+0x1100], R40 ;  /* 0x0011002801007387 */ /* 0x000fe80000100a00 */
[----:B------:R-:W-:Y:S04]  /*1540*/  STL.64 [R1+0x1120], R40 ;  /* 0x0011202801007387 */ /* 0x000fe80000100a00 */
[----:B------:R3:W-:Y:S04]  /*1550*/  STL.64 [R1+0x628], R28 ;  /* 0x0006281c01007387 */ /* 0x0007e80000100a00 */
[----:B------:R1:W-:Y:S04]  /*1560*/  STL.64 [R1+0x620], R26 ;  /* 0x0006201a01007387 */ /* 0x0003e80000100a00 */
[----:B----4-:R-:W-:Y:S04]  /*1570*/  STL.64 [R1+0x10c8], R38 ;  /* 0x0010c82601007387 */ /* 0x010fe80000100a00 */
[----:B------:R0:W-:Y:S01]  /*1580*/  STL.64 [R1+0x5a8], R24 ;  /* 0x0005a81801007387 */ /* 0x0001e20000100a00 */
[----:B---3--:R-:W-:-:S03]  /*1590*/  IMAD.WIDE R28, R3, 0x2, R32 ;  /* 0x00000002031c7825 */ /* 0x008fc600078e0220 */
[----:B------:R-:W-:Y:S01]  /*15a0*/  STL.64 [R1+0x10e0], R38 ;  /* 0x0010e02601007387 */ /* 0x000fe20000100a00 */
[----:B-1----:R-:W-:-:S03]  /*15b0*/  IMAD.WIDE R26, R3, 0x2, R30 ;  /* 0x00000002031a7825 */ /* 0x002fc600078e021e */
[----:B------:R2:W-:Y:S01]  /*15c0*/  STL.64 [R1+0x5a0], R22 ;  /* 0x0005a01601007387 */ /* 0x0005e20000100a00 */
[----:B------:R-:W-:Y:S02]  /*15d0*/  IMAD R3, R60, 0x38, RZ ;  /* 0x000000383c037824 */ /* 0x000fe400078e02ff */
[C---:B0-----:R-:W-:Y:S01]  /*15e0*/  IMAD.WIDE R24, R5.reuse, 0x2, R32 ;  /* 0x0000000205187825 */ /* 0x041fe200078e0220 */
[----:B------:R-:W-:Y:S04]  /*15f0*/  STL.64 [R1+0x10f0], R36 ;  /* 0x0010f02401007387 */ /* 0x000fe80000100a00 */
[----:B------:R-:W-:Y:S01]  /*1600*/  STL.64 [R1+0x528], R28 ;  /* 0x0005281c01007387 */ /* 0x000fe20000100a00 */
[----:B--2---:R-:W-:-:S03]  /*1610*/  IMAD.WIDE R22, R5, 0x2, R30 ;  /* 0x0000000205167825 */ /* 0x004fc600078e021e */
[----:B------:R-:W-:Y:S01]  /*1620*/  STL.64 [R1+0x520], R26 ;  /* 0x0005201a01007387 */ /* 0x000fe20000100a00 */
[----:B------:R-:W-:-:S03]  /*1630*/  IMAD R5, R60, 0x30, RZ ;  /* 0x000000303c057824 */ /* 0x000fc600078e02ff */
[----:B------:R0:W-:Y:S04]  /*1640*/  STL.64 [R1+0x4a8], R24 ;  /* 0x0004a81801007387 */ /* 0x0001e80000100a00 */
[----:B------:R1:W-:Y:S04]  /*1650*/  STL.64 [R1+0x4a0], R22 ;  /* 0x0004a01601007387 */ /* 0x0003e80000100a00 */
[----:B------:R0:W2:Y:S04]  /*1660*/  @!P3 LDG.E.U16 R52, desc[UR6][R24.64] ;  /* 0x000000061834b981 */ /* 0x0000a8000c1e1500 */
[----:B------:R1:W3:Y:S01]  /*1670*/  @!P3 LDG.E.U16 R51, desc[UR6][R22.64] ;  /* 0x000000061633b981 */ /* 0x0002e2000c1e1500 */
[----:B------:R-:W-:-:S02]  /*1680*/  ISETP.GE.U32.AND P3, PT, R2, 0x7fffff30, PT ;  /* 0x7fffff300200780c */ /* 0x000fc40003f66070 */
[----:B------:R-:W-:Y:S01]  /*1690*/  IADD3 R2, PT, PT, R34, -0x61, RZ ;  /* 0xffffff9f22027810 */ /* 0x000fe20007ffe0ff */
[----:B------:R4:W2:Y:S01]  /*16a0*/  @!P2 LDG.E.U16 R54, desc[UR6][R28.64] ;  /* 0x000000061c36a981 */ /* 0x0008a2000c1e1500 */
[----:B0-----:R-:W-:-:S03]  /*16b0*/  IMAD.WIDE R24, R3, 0x2, R32 ;  /* 0x0000000203187825 */ /* 0x001fc600078e0220 */
[----:B------:R0:W2:Y:S01]  /*16c0*/  @!P2 LDG.E.U16 R53, desc[UR6][R26.64] ;  /* 0x000000061a35a981 */ /* 0x0000a2000c1e1500 */
[----:B-1----:R-:W-:Y:S01]  /*16d0*/  IMAD.WIDE R22, R3, 0x2, R30 ;  /* 0x0000000203167825 */ /* 0x002fe200078e021e */
[----:B------:R-:W-:Y:S02]  /*16e0*/  ISETP.GE.U32.AND P2, PT, R0, 0x7fffff38, PT ;  /* 0x7fffff380000780c */ /* 0x000fe40003f46070 */
[----:B------:R1:W2:Y:S01]  /*16f0*/  @!P6 LDG.E.U16 R48, desc[UR6][R24.64] ;  /* 0x000000061830e981 */ /* 0x0002a2000c1e1500 */
[----:B----4-:R-:W-:-:S03]  /*1700*/  IMAD.WIDE R28, R5, 0x2, R32 ;  /* 0x00000002051c7825 */ /* 0x010fc600078e0220 */
[----:B------:R-:W4:Y:S01]  /*1710*/  @!P6 LDG.E.U16 R47, desc[UR6][R22.64] ;  /* 0x00000006162fe981 */ /* 0x000f22000c1e1500 */
[----:B0-----:R-:W-:Y:S01]  /*1720*/  IMAD.WIDE R26, R5, 0x2, R30 ;  /* 0x00000002051a7825 */ /* 0x001fe200078e021e */
[----:B------:R-:W-:Y:S02]  /*1730*/  ISETP.GE.U32.AND P6, PT, R2, 0x7fffff20, PT ;  /* 0x7fffff200200780c */ /* 0x000fe40003fc6070 */
[----:B------:R-:W-:Y:S01]  /*1740*/  STL.64 [R1+0x428], R28 ;  /* 0x0004281c01007387 */ /* 0x000fe20000100a00 */
[C---:B------:R-:W-:Y:S02]  /*1750*/  IMAD.SHL.U32 R2, R60.reuse, 0x40, RZ ;  /* 0x000000403c027824 */ /* 0x040fe400078e00ff */
[----:B------:R-:W-:Y:S01]  /*1760*/  IMAD R3, R60, 0x48, RZ ;  /* 0x000000483c037824 */ /* 0x000fe200078e02ff */
[----:B------:R-:W-:Y:S01]  /*1770*/  STL.64 [R1+0x420], R26 ;  /* 0x0004201a01007387 */ /* 0x000fe20000100a00 */
[----:B------:R-:W-:-:S03]  /*1780*/  VIADD R0, R34, 0xffffffa7 ;  /* 0xffffffa722007836 */ /* 0x000fc60000000000 */
[----:B------:R1:W-:Y:S04]  /*1790*/  STL.64 [R1+0x3a8], R24 ;  /* 0x0003a81801007387 */ /* 0x0003e80000100a00 */
[----:B------:R0:W2:Y:S04]  /*17a0*/  @!P5 LDG.E.U16 R50, desc[UR6][R28.64] ;  /* 0x000000061c32d981 */ /* 0x0000a8000c1e1500 */
[----:B------:R0:W2:Y:S04]  /*17b0*/  @!P5 LDG.E.U16 R49, desc[UR6][R26.64] ;  /* 0x000000061a31d981 */ /* 0x0000a8000c1e1500 */
[----:B------:R0:W-:Y:S01]  /*17c0*/  STL.64 [R1+0x3a0], R22 ;  /* 0x0003a01601007387 */ /* 0x0001e20000100a00 */
[----:B-1----:R-:W-:-:S04]  /*17d0*/  IMAD.WIDE R24, R3, 0x2, R32 ;  /* 0x0000000203187825 */ /* 0x002fc800078e0220 */
[----:B0-----:R-:W-:-:S04]  /*17e0*/  IMAD.WIDE R28, R2, 0x2, R32 ;  /* 0x00000002021c7825 */ /* 0x001fc800078e0220 */
[--C-:B------:R-:W-:Y:S01]  /*17f0*/  IMAD.WIDE R26, R2, 0x2, R30.reuse ;  /* 0x00000002021a7825 */ /* 0x100fe200078e021e */
[----:B------:R-:W-:Y:S01]  /*1800*/  ISETP.GE.U32.AND P5, PT, R0, 0x7fffff28, PT ;  /* 0x7fffff280000780c */ /* 0x000fe20003fa6070 */
[----:B------:R0:W2:Y:S02]  /*1810*/  @!P2 LDG.E.U16 R44, desc[UR6][R24.64] ;  /* 0x00000006182ca981 */ /* 0x0000a4000c1e1500 */
[----:B------:R-:W-:Y:S02]  /*1820*/  IMAD.WIDE R22, R3, 0x2, R30 ;  /* 0x0000000203167825 */ /* 0x000fe400078e021e */
[----:B------:R-:W-:Y:S02]  /*1830*/  STL.64 [R1+0x328], R28 ;  /* 0x0003281c01007387 */ /* 0x000fe40000100a00 */
[----:B------:R-:W-:Y:S02]  /*1840*/  VIADD R2, R34, 0xffffff8f ;  /* 0xffffff8f22027836 */ /* 0x000fe40000000000 */
[----:B------:R1:W2:Y:S01]  /*1850*/  @!P2 LDG.E.U16 R43, desc[UR6][R22.64] ;  /* 0x00000006162ba981 */ /* 0x0002a2000c1e1500 */
[----:B------:R-:W-:-:S02]  /*1860*/  IMAD R3, R60, 0x58, RZ ;  /* 0x000000583c037824 */ /* 0x000fc400078e02ff */
[----:B------:R-:W-:Y:S01]  /*1870*/  ISETP.GE.U32.AND P2, PT, R2, 0x7fffff10, PT ;  /* 0x7fffff100200780c */ /* 0x000fe20003f46070 */
[----:B------:R-:W-:Y:S01]  /*1880*/  IMAD R2, R60, 0x50, RZ ;  /* 0x000000503c027824 */ /* 0x000fe200078e02ff */
[----:B------:R-:W-:Y:S04]  /*1890*/  STL.64 [R1+0x320], R26 ;  /* 0x0003201a01007387 */ /* 0x000fe80000100a00 */
[----:B------:R0:W-:Y:S04]  /*18a0*/  STL.64 [R1+0x2a8], R24 ;  /* 0x0002a81801007387 */ /* 0x0001e80000100a00 */
[----:B------:R1:W-:Y:S04]  /*18b0*/  STL.64 [R1+0x2a0], R22 ;  /* 0x0002a01601007387 */ /* 0x0003e80000100a00 */
[----:B------:R1:W2:Y:S04]  /*18c0*/  @!P0 LDG.E.U16 R46, desc[UR6][R28.64] ;  /* 0x000000061c2e8981 */ /* 0x0002a8000c1e1500 */
[----:B------:R1:W2:Y:S01]  /*18d0*/  @!P0 LDG.E.U16 R45, desc[UR6][R26.64] ;  /* 0x000000061a2d8981 */ /* 0x0002a2000c1e1500 */
[----:B0-----:R-:W-:-:S04]  /*18e0*/  IMAD.WIDE R24, R3, 0x2, R30 ;  /* 0x0000000203187825 */ /* 0x001fc800078e021e */
[C---:B-1----:R-:W-:Y:S01]  /*18f0*/  IMAD.WIDE R22, R2.reuse, 0x2, R32 ;  /* 0x0000000202167825 */ /* 0x042fe200078e0220 */
[----:B------:R-:W2:Y:S03]  /*1900*/  @!P5 LDG.E.U16 R14, desc[UR6][R24.64] ;  /* 0x00000006180ed981 */ /* 0x000ea6000c1e1500 */
[----:B------:R-:W-:Y:S01]  /*1910*/  IMAD.WIDE R28, R2, 0x2, R30 ;  /* 0x00000002021c7825 */ /* 0x000fe200078e021e */
[----:B------:R0:W-:Y:S03]  /*1920*/  STL.64 [R1+0x228], R22 ;  /* 0x0002281601007387 */ /* 0x0001e60000100a00 */
[----:B------:R-:W-:Y:S01]  /*1930*/  IMAD.WIDE R26, R3, 0x2, R32 ;  /* 0x00000002031a7825 */ /* 0x000fe200078e0220 */
[----:B------:R-:W-:Y:S04]  /*1940*/  STL.64 [R1+0x220], R28 ;  /* 0x0002201c01007387 */ /* 0x000fe80000100a00 */
[----:B------:R-:W3:Y:S04]  /*1950*/  @!P3 LDG.E.U16 R56, desc[UR6][R22.64] ;  /* 0x000000061638b981 */ /* 0x000ee8000c1e1500 */
[----:B------:R1:W3:Y:S04]  /*1960*/  @!P5 LDG.E.U16 R15, desc[UR6][R26.64] ;  /* 0x000000061a0fd981 */ /* 0x0002e8000c1e1500 */
[----:B0-----:R-:W4:Y:S01]  /*1970*/  LDL.LU.64 R22, [R1+0x1288] ;  /* 0x0012880001167983 */ /* 0x001f220000300a00 */
[----:B------:R-:W-:-:S02]  /*1980*/  VIADD R2, R34, 0xfffffff6 ;  /* 0xfffffff622027836 */ /* 0x000fc40000000000 */
[----:B------:R-:W-:Y:S01]  /*1990*/  VIADD R0, R34, 0xffffff97 ;  /* 0xffffff9722007836 */ /* 0x000fe20000000000 */
[----:B------:R-:W-:Y:S01]  /*19a0*/  PRMT R55, RZ, 0x7610, R55 ;  /* 0x00007610ff377816 */ /* 0x000fe20000000037 */
[----:B------:R1:W-:Y:S01]  /*19b0*/  STL.64 [R1+0x1a8], R26 ;  /* 0x0001a81a01007387 */ /* 0x0003e20000100a00 */
[----:B------:R-:W-:Y:S01]  /*19c0*/  ISETP.GE.U32.AND P5, PT, R2, 0x7fffff77, PT ;  /* 0x7fffff770200780c */ /* 0x000fe20003fa6070 */
[----:B------:R-:W-:Y:S01]  /*19d0*/  IMAD R2, R60, 0x60, RZ ;  /* 0x000000603c027824 */ /* 0x000fe200078e02ff */
[----:B------:R-:W-:Y:S01]  /*19e0*/  ISETP.GE.U32.AND P0, PT, R0, 0x7fffff18, PT ;  /* 0x7fffff180000780c */ /* 0x000fe20003f06070 */
[----:B------:R0:W-:Y:S01]  /*19f0*/  STL.64 [R1+0x1a0], R24 ;  /* 0x0001a01801007387 */ /* 0x0001e20000100a00 */
[----:B------:R-:W-:-:S03]  /*1a00*/  VIADD R0, R34, 0xffffff87 ;  /* 0xffffff8722007836 */ /* 0x000fc60000000000 */
[----:B------:R0:W4:Y:S02]  /*1a10*/  @!P3 LDG.E.U16 R55, desc[UR6][R28.64] ;  /* 0x000000061c37b981 */ /* 0x000124000c1e1500 */
[----:B------:R-:W-:Y:S01]  /*1a20*/  ISETP.GE.U32.AND P3, PT, R0, 0x7fffff08, PT ;  /* 0x7fffff080000780c */ /* 0x000fe20003f66070 */
[----:B------:R-:W-:Y:S01]  /*1a30*/  IMAD R0, R60, 0x68, RZ ;  /* 0x000000683c007824 */ /* 0x000fe200078e02ff */
[----:B------:R-:W-:Y:S02]  /*1a40*/  PRMT R18, RZ, 0x7610, R18 ;  /* 0x00007610ff127816 */ /* 0x000fe40000000012 */
[----:B------:R-:W-:Y:S01]  /*1a50*/  PRMT R19, RZ, 0x7610, R19 ;  /* 0x00007610ff137816 */ /* 0x000fe20000000013 */
[----:B-1----:R-:W-:-:S04]  /*1a60*/  IMAD.WIDE R26, R0, 0x2, R32 ;  /* 0x00000002001a7825 */ /* 0x002fc800078e0220 */
[--C-:B0-----:R-:W-:Y:S01]  /*1a70*/  IMAD.WIDE R28, R2, 0x2, R30.reuse ;  /* 0x00000002021c7825 */ /* 0x101fe200078e021e */
[----:B------:R0:W4:Y:S03]  /*1a80*/  @!P0 LDG.E.U16 R19, desc[UR6][R26.64] ;  /* 0x000000061a138981 */ /* 0x000126000c1e1500 */
[----:B------:R-:W-:-:S05]  /*1a90*/  IMAD.WIDE R24, R0, 0x2, R30 ;  /* 0x0000000200187825 */ /* 0x000fca00078e021e */
[----:B------:R-:W4:Y:S04]  /*1aa0*/  @!P0 LDG.E.U16 R18, desc[UR6][R24.64] ;  /* 0x0000000618128981 */ /* 0x000f28000c1e1500 */
[----:B--2---:R-:W-:Y:S04]  /*1ab0*/  STL [R1+0x820], R14 ;  /* 0x0008200e01007387 */ /* 0x004fe80000100800 */
[----:B---3--:R1:W-:Y:S01]  /*1ac0*/  STL [R1+0x824], R15 ;  /* 0x0008240f01007387 */ /* 0x0083e20000100800 */
[----:B----4-:R-:W-:Y:S01]  /*1ad0*/  PRMT R23, RZ, 0x7610, R23 ;  /* 0x00007610ff177816 */ /* 0x010fe20000000017 */
[----:B-1----:R-:W-:-:S05]  /*1ae0*/  IMAD.WIDE R14, R2, 0x2, R32 ;  /* 0x00000002020e7825 */ /* 0x002fca00078e0220 */
[----:B------:R-:W2:Y:S04]  /*1af0*/  @!P6 LDG.E.U16 R23, desc[UR6][R14.64] ;  /* 0x000000060e17e981 */ /* 0x000ea8000c1e1500 */
[----:B------:R1:W-:Y:S04]  /*1b00*/  STL.64 [R1+0x128], R14 ;  /* 0x0001280e01007387 */ /* 0x0003e80000100a00 */
[----:B------:R-:W-:Y:S04]  /*1b10*/  STL.64 [R1+0x120], R28 ;  /* 0x0001201c01007387 */ /* 0x000fe80000100a00 */
[----:B-1----:R-:W3:Y:S01]  /*1b20*/  LDL.LU.64 R14, [R1+0x1280] ;  /* 0x00128000010e7983 */ /* 0x002ee20000300a00 */
[----:B------:R-:W-:Y:S01]  /*1b30*/  PRMT R21, RZ, 0x7610, R21 ;  /* 0x00007610ff157816 */ /* 0x000fe20000000015 */
[----:B------:R-:W-:-:S02]  /*1b40*/  VIADD R3, R34, 0xffffffee ;  /* 0xffffffee22037836 */ /* 0x000fc40000000000 */
[----:B------:R-:W-:-:S03]  /*1b50*/  IMAD R0, R60, 0x70, RZ ;  /* 0x000000703c007824 */ /* 0x000fc600078e02ff */
[----:B------:R1:W4:Y:S01]  /*1b60*/  @!P6 LDG.E.U16 R21, desc[UR6][R28.64] ;  /* 0x000000061c15e981 */ /* 0x000322000c1e1500 */
[----:B------:R-:W-:Y:S02]  /*1b70*/  ISETP.GE.U32.AND P6, PT, R3, 0x7fffff6f, PT ;  /* 0x7fffff6f0300780c */ /* 0x000fe40003fc6070 */
[----:B------:R-:W-:Y:S02]  /*1b80*/  PRMT R3, RZ, 0x7610, R3 ;  /* 0x00007610ff037816 */ /* 0x000fe40000000003 */
[----:B------:R-:W-:Y:S01]  /*1b90*/  PRMT R20, RZ, 0x7610, R20 ;  /* 0x00007610ff147816 */ /* 0x000fe20000000014 */
[----:B--2---:R2:W-:Y:S04]  /*1ba0*/  STL [R1+0x81c], R23 ;  /* 0x00081c1701007387 */ /* 0x0045e80000100800 */
[----:B--2---:R-:W2:Y:S04]  /*1bb0*/  LDL.LU R23, [R1+0x1278] ;  /* 0x0012780001177983 */ /* 0x004ea80000300800 */
[----:B------:R0:W-:Y:S01]  /*1bc0*/  STL.64 [R1+0xa8], R26 ;  /* 0x0000a81a01007387 */ /* 0x0001e20000100a00 */
[----:B---3--:R-:W-:-:S03]  /*1bd0*/  PRMT R14, RZ, 0x7610, R14 ;  /* 0x00007610ff0e7816 */ /* 0x008fc6000000000e */
[----:B------:R3:W-:Y:S01]  /*1be0*/  STL.64 [R1+0xa0], R24 ;  /* 0x0000a01801007387 */ /* 0x0007e20000100a00 */
[----:B------:R-:W-:Y:S01]  /*1bf0*/  PRMT R15, RZ, 0x7610, R15 ;  /* 0x00007610ff0f7816 */ /* 0x000fe2000000000f */
[----:B0-----:R-:W-:Y:S02]  /*1c00*/  IMAD R26, R60, 0x78, RZ ;  /* 0x000000783c1a7824 */ /* 0x001fe400078e02ff */
[----:B------:R-:W-:Y:S02]  /*1c10*/  STL [R1+0x810], R18 ;  /* 0x0008101201007387 */ /* 0x000fe40000100800 */
[C---:B-1----:R-:W-:Y:S02]  /*1c20*/  IMAD.WIDE R28, R26.reuse, 0x2, R32 ;  /* 0x000000021a1c7825 */ /* 0x042fe400078e0220 */
[----:B------:R0:W-:Y:S02]  /*1c30*/  STL [R1+0x814], R19 ;  /* 0x0008141301007387 */ /* 0x0001e40000100800 */
[----:B------:R-:W-:-:S02]  /*1c40*/  IMAD.WIDE R26, R26, 0x2, R30 ;  /* 0x000000021a1a7825 */ /* 0x000fc400078e021e */
[----:B------:R-:W2:Y:S02]  /*1c50*/  @!P3 LDG.E.U16 R14, desc[UR6][R28.64] ;  /* 0x000000061c0eb981 */ /* 0x000ea4000c1e1500 */
[C---:B---3--:R-:W-:Y:S02]  /*1c60*/  IMAD.WIDE R24, R0.reuse, 0x2, R32 ;  /* 0x0000000200187825 */ /* 0x048fe400078e0220 */
[----:B------:R-:W3:Y:S02]  /*1c70*/  @!P3 LDG.E.U16 R3, desc[UR6][R26.64] ;  /* 0x000000061a03b981 */ /* 0x000ee4000c1e1500 */
[----:B0-----:R-:W-:Y:S02]  /*1c80*/  IMAD.WIDE R18, R0, 0x2, R30 ;  /* 0x0000000200127825 */ /* 0x001fe400078e021e */
[----:B------:R-:W3:Y:S04]  /*1c90*/  @!P2 LDG.E.U16 R20, desc[UR6][R24.64] ;  /* 0x000000061814a981 */ /* 0x000ee8000c1e1500 */
[----:B------:R0:W3:Y:S01]  /*1ca0*/  @!P2 LDG.E.U16 R15, desc[UR6][R18.64] ;  /* 0x00000006120fa981 */ /* 0x0000e2000c1e1500 */
[----:B------:R-:W-:-:S03]  /*1cb0*/  VIADD R2, R34, 0xffffffe6 ;  /* 0xffffffe622027836 */ /* 0x000fc60000000000 */
[----:B------:R-:W-:Y:S04]  /*1cc0*/  STL.64 [R1+0x28], R24 ;  /* 0x0000281801007387 */ /* 0x000fe80000100a00 */
[----:B------:R0:W-:Y:S04]  /*1cd0*/  STL.64 [R1+0x20], R18 ;  /* 0x0000201201007387 */ /* 0x0001e80000100a00 */
[----:B------:R-:W-:Y:S01]  /*1ce0*/  STL [R1+0xeec], R28 ;  /* 0x000eec1c01007387 */ /* 0x000fe20000100800 */
[----:B------:R-:W-:-:S03]  /*1cf0*/  ISETP.GE.U32.AND P0, PT, R2, 0x7fffff67, PT ;  /* 0x7fffff670200780c */ /* 0x000fc60003f06070 */
[----:B------:R-:W-:Y:S01]  /*1d00*/  STL [R1+0xfb8], R28 ;  /* 0x000fb81c01007387 */ /* 0x000fe20000100800 */
[----:B------:R-:W-:-:S03]  /*1d10*/  VIADD R2, R34, 0xffffffde ;  /* 0xffffffde22027836 */ /* 0x000fc60000000000 */
[----:B------:R-:W-:Y:S01]  /*1d20*/  STL [R1+0xfe8], R28 ;  /* 0x000fe81c01007387 */ /* 0x000fe20000100800 */
[----:B------:R-:W-:-:S03]  /*1d30*/  VIADD R0, R34, 0xffffffd6 ;  /* 0xffffffd622007836 */ /* 0x000fc60000000000 */
[----:B------:R-:W-:Y:S04]  /*1d40*/  STL [R1+0xee8], R29 ;  /* 0x000ee81d01007387 */ /* 0x000fe80000100800 */
[----:B------:R-:W-:Y:S04]  /*1d50*/  STL [R1+0xfec], R29 ;  /* 0x000fec1d01007387 */ /* 0x000fe80000100800 */
[----:B----4-:R-:W-:Y:S04]  /*1d60*/  STL [R1+0x818], R21 ;  /* 0x0008181501007387 */ /* 0x010fe80000100800 */
[----:B------:R-:W-:Y:S01]  /*1d70*/  STL [R1+0xef4], R26 ;  /* 0x000ef41a01007387 */ /* 0x000fe20000100800 */
[----:B------:R-:W-:-:S03]  /*1d80*/  ISETP.GE.U32.AND P2, PT, R2, 0x7fffff5f, PT ;  /* 0x7fffff5f0200780c */ /* 0x000fc60003f46070 */
[----:B------:R-:W-:Y:S01]  /*1d90*/  STL [R1+0xfac], R26 ;  /* 0x000fac1a01007387 */ /* 0x000fe20000100800 */
[----:B------:R-:W-:-:S03]  /*1da0*/  ISETP.GE.U32.AND P3, PT, R0, 0x7fffff57, PT ;  /* 0x7fffff570000780c */ /* 0x000fc60003f66070 */
[----:B------:R-:W-:Y:S01]  /*1db0*/  STL [R1+0xff0], R26 ;  /* 0x000ff01a01007387 */ /* 0x000fe20000100800 */
[----:B------:R-:W-:-:S03]  /*1dc0*/  IMAD R0, R60, 0x9, RZ ;  /* 0x000000093c007824 */ /* 0x000fc600078e02ff */
[----:B------:R-:W-:Y:S01]  /*1dd0*/  STL [R1+0xef0], R27 ;  /* 0x000ef01b01007387 */ /* 0x000fe20000100800 */
[----:B------:R-:W-:-:S03]  /*1de0*/  IMAD R2, R60, 0x11, RZ ;  /* 0x000000113c027824 */ /* 0x000fc600078e02ff */
[----:B------:R-:W-:Y:S01]  /*1df0*/  STL [R1+0xf94], R27 ;  /* 0x000f941b01007387 */ /* 0x000fe20000100800 */
[----:B------:R-:W-:-:S03]  /*1e00*/  PRMT R12, RZ, 0x7610, R12 ;  /* 0x00007610ff0c7816 */ /* 0x000fc6000000000c */
[----:B------:R-:W-:Y:S01]  /*1e10*/  STL [R1+0xff4], R27 ;  /* 0x000ff41b01007387 */ /* 0x000fe20000100800 */
[----:B------:R-:W-:Y:S01]  /*1e20*/  PRMT R13, RZ, 0x7610, R13 ;  /* 0x00007610ff0d7816 */ /* 0x000fe2000000000d */
[----:B0-----:R-:W-:Y:S01]  /*1e30*/  IMAD.WIDE R18, R2, 0x2, R30 ;  /* 0x0000000202127825 */ /* 0x001fe200078e021e */
[----:B------:R-:W-:-:S03]  /*1e40*/  PRMT R22, RZ, 0x7610, R22 ;  /* 0x00007610ff167816 */ /* 0x000fc60000000016 */
[----:B------:R-:W-:Y:S01]  /*1e50*/  IMAD.WIDE R24, R0, 0x2, R30 ;  /* 0x0000000200187825 */ /* 0x000fe200078e021e */
[----:B------:R-:W4:Y:S04]  /*1e60*/  @!P6 LDG.E.U16 R12, desc[UR6][R18.64] ;  /* 0x00000006120ce981 */ /* 0x000f28000c1e1500 */
[----:B------:R-:W4:Y:S01]  /*1e70*/  @!P5 LDG.E.U16 R22, desc[UR6][R24.64] ;  /* 0x000000061816d981 */ /* 0x000f22000c1e1500 */
[----:B--2---:R-:W-:-:S03]  /*1e80*/  PRMT R23, RZ, 0x7610, R23 ;  /* 0x00007610ff177816 */ /* 0x004fc60000000017 */
[----:B---3--:R-:W-:Y:S04]  /*1e90*/  STL [R1+0x800], R3 ;  /* 0x0008000301007387 */ /* 0x008fe80000100800 */
[----:B------:R-:W-:Y:S04]  /*1ea0*/  STL [R1+0x804], R14 ;  /* 0x0008040e01007387 */ /* 0x000fe80000100800 */
[----:B------:R0:W-:Y:S04]  /*1eb0*/  STL [R1+0x808], R15 ;  /* 0x0008080f01007387 */ /* 0x0001e80000100800 */
[----:B------:R1:W-:Y:S01]  /*1ec0*/  STL [R1+0x80c], R20 ;  /* 0x00080c1401007387 */ /* 0x0003e20000100800 */
[----:B0-----:R-:W-:-:S04]  /*1ed0*/  IMAD.WIDE R14, R0, 0x2, R32 ;  /* 0x00000002000e7825 */ /* 0x001fc800078e0220 */
[----:B-1----:R-:W-:Y:S01]  /*1ee0*/  IMAD.WIDE R20, R2, 0x2, R32 ;  /* 0x0000000202147825 */ /* 0x002fe200078e0220 */
[----:B------:R0:W-:Y:S04]  /*1ef0*/  STL.64 [R1+0x698], R14 ;  /* 0x0006980e01007387 */ /* 0x0001e80000100a00 */
[----:B------:R1:W-:Y:S04]  /*1f00*/  STL.64 [R1+0x690], R24 ;  /* 0x0006901801007387 */ /* 0x0003e80000100a00 */
[----:B------:R-:W2:Y:S04]  /*1f10*/  @!P5 LDG.E.U16 R23, desc[UR6][R14.64] ;  /* 0x000000060e17d981 */ /* 0x000ea8000c1e1500 */
[----:B------:R3:W2:Y:S04]  /*1f20*/  @!P6 LDG.E.U16 R13, desc[UR6][R20.64] ;  /* 0x00000006140de981 */ /* 0x0006a8000c1e1500 */
[----:B0-----:R-:W2:Y:S04]  /*1f30*/  LDL.LU.64 R14, [R1+0x1270] ;  /* 0x00127000010e7983 */ /* 0x001ea80000300a00 */
[----:B-1----:R-:W2:Y:S01]  /*1f40*/  LDL.LU.64 R24, [R1+0x1268] ;  /* 0x0012680001187983 */ /* 0x002ea20000300a00 */
[----:B------:R-:W-:-:S02]  /*1f50*/  VIADD R0, R34, 0xffffffc6 ;  /* 0xffffffc622007836 */ /* 0x000fc40000000000 */
[----:B------:R-:W-:Y:S01]  /*1f60*/  IMAD R2, R60, 0x21, RZ ;  /* 0x000000213c027824 */ /* 0x000fe200078e02ff */
[----:B------:R3:W-:Y:S02]  /*1f70*/  STL.64 [R1+0x618], R20 ;  /* 0x0006181401007387 */ /* 0x0007e40000100a00 */
[----:B------:R-:W-:Y:S01]  /*1f80*/  ISETP.GE.U32.AND P6, PT, R0, 0x7fffff47, PT ;  /* 0x7fffff470000780c */ /* 0x000fe20003fc6070 */
[----:B------:R-:W-:Y:S01]  /*1f90*/  IMAD R0, R60, 0x19, RZ ;  /* 0x000000193c007824 */ /* 0x000fe200078e02ff */
[----:B------:R0:W-:Y:S01]  /*1fa0*/  STL.64 [R1+0x610], R18 ;  /* 0x0006101201007387 */ /* 0x0001e20000100a00 */
[----:B---3--:R-:W-:-:S04]  /*1fb0*/  IMAD.WIDE R20, R2, 0x2, R32 ;  /* 0x0000000202147825 */ /* 0x008fc800078e0220 */
[----:B0-----:R-:W-:Y:S01]  /*1fc0*/  IMAD.WIDE R18, R2, 0x2, R30 ;  /* 0x0000000202127825 */ /* 0x001fe200078e021e */
[----:B----4-:R-:W-:Y:S04]  /*1fd0*/  STL [R1+0x7f0], R12 ;  /* 0x0007f00c01007387 */ /* 0x010fe80000100800 */
[----:B--2---:R0:W-:Y:S04]  /*1fe0*/  STL [R1+0x7f4], R13 ;  /* 0x0007f40d01007387 */ /* 0x0041e80000100800 */
[----:B------:R-:W-:Y:S01]  /*1ff0*/  STL [R1+0x7f8], R22 ;  /* 0x0007f81601007387 */ /* 0x000fe20000100800 */
[----:B------:R-:W-:-:S02]  /*2000*/  PRMT R14, RZ, 0x7610, R14 ;  /* 0x00007610ff0e7816 */ /* 0x000fc4000000000e */
[----:B------:R-:W-:Y:S01]  /*2010*/  PRMT R15, RZ, 0x7610, R15 ;  /* 0x00007610ff0f7816 */ /* 0x000fe2000000000f */
[----:B------:R1:W-:Y:S01]  /*2020*/  STL [R1+0x7fc], R23 ;  /* 0x0007fc1701007387 */ /* 0x0003e20000100800 */
[----:B------:R-:W-:Y:S01]  /*2030*/  PRMT R25, RZ, 0x7610, R25 ;  /* 0x00007610ff197816 */ /* 0x000fe20000000019 */
[C---:B0-----:R-:W-:Y:S01]  /*2040*/  IMAD.WIDE R12, R0.reuse, 0x2, R32 ;  /* 0x00000002000c7825 */ /* 0x041fe200078e0220 */
[----:B------:R-:W-:Y:S01]  /*2050*/  PRMT R24, RZ, 0x7610, R24 ;  /* 0x00007610ff187816 */ /* 0x000fe20000000018 */
[----:B------:R-:W2:Y:S04]  /*2060*/  @!P2 LDG.E.U16 R14, desc[UR6][R18.64] ;  /* 0x00000006120ea981 */ /* 0x000ea8000c1e1500 */
[----:B------:R0:W3:Y:S01]  /*2070*/  @!P2 LDG.E.U16 R15, desc[UR6][R20.64] ;  /* 0x00000006140fa981 */ /* 0x0000e2000c1e1500 */
[----:B-1----:R-:W-:-:S03]  /*2080*/  IMAD.WIDE R22, R0, 0x2, R30 ;  /* 0x0000000200167825 */ /* 0x002fc600078e021e */
[----:B------:R1:W-:Y:S04]  /*2090*/  STL.64 [R1+0x598], R12 ;  /* 0x0005980c01007387 */ /* 0x0003e80000100a00 */
[----:B------:R4:W-:Y:S04]  /*20a0*/  STL.64 [R1+0x590], R22 ;  /* 0x0005901601007387 */ /* 0x0009e80000100a00 */
[----:B------:R-:W3:Y:S04]  /*20b0*/  @!P0 LDG.E.U16 R25, desc[UR6][R12.64] ;  /* 0x000000060c198981 */ /* 0x000ee8000c1e1500 */
[----:B------:R-:W3:Y:S04]  /*20c0*/  @!P0 LDG.E.U16 R24, desc[UR6][R22.64] ;  /* 0x0000000616188981 */ /* 0x000ee8000c1e1500 */
[----:B-1----:R-:W3:Y:S04]  /*20d0*/  LDL.LU.64 R12, [R1+0x1260] ;  /* 0x00126000010c7983 */ /* 0x002ee80000300a00 */
[----:B----4-:R-:W4:Y:S01]  /*20e0*/  LDL.LU.64 R22, [R1+0x1258] ;  /* 0x0012580001167983 */ /* 0x010f220000300a00 */
[----:B------:R-:W-:-:S02]  /*20f0*/  VIADD R3, R34, 0xffffffce ;  /* 0xffffffce22037836 */ /* 0x000fc40000000000 */
[----:B------:R-:W-:-:S03]  /*2100*/  VIADD R0, R34, 0xffffffb6 ;  /* 0xffffffb622007836 */ /* 0x000fc60000000000 */
[----:B------:R-:W-:Y:S01]  /*2110*/  ISETP.GE.U32.AND P5, PT, R3, 0x7fffff4f, PT ;  /* 0x7fffff4f0300780c */ /* 0x000fe20003fa6070 */
[----:B------:R0:W-:Y:S01]  /*2120*/  STL.64 [R1+0x518], R20 ;  /* 0x0005181401007387 */ /* 0x0001e20000100a00 */
[----:B------:R-:W-:Y:S01]  /*2130*/  ISETP.GE.U32.AND P2, PT, R0, 0x7fffff37, PT ;  /* 0x7fffff370000780c */ /* 0x000fe20003f46070 */
[C---:B------:R-:W-:Y:S02]  /*2140*/  IMAD R0, R60.reuse, 0x29, RZ ;  /* 0x000000293c007824 */ /* 0x040fe400078e02ff */
[----:B------:R1:W-:Y:S01]  /*2150*/  STL.64 [R1+0x510], R18 ;  /* 0x0005101201007387 */ /* 0x0003e20000100a00 */
[----:B------:R-:W-:-:S04]  /*2160*/  IMAD R2, R60, 0x31, RZ ;  /* 0x000000313c027824 */ /* 0x000fc800078e02ff */
[----:B0-----:R-:W-:-:S04]  /*2170*/  IMAD.WIDE R20, R2, 0x2, R32 ;  /* 0x0000000202147825 */ /* 0x001fc800078e0220 */
[----:B-1----:R-:W-:Y:S01]  /*2180*/  IMAD.WIDE R18, R2, 0x2, R30 ;  /* 0x0000000202127825 */ /* 0x002fe200078e021e */
[----:B--2---:R-:W-:Y:S04]  /*2190*/  STL [R1+0x7e0], R14 ;  /* 0x0007e00e01007387 */ /* 0x004fe80000100800 */
[----:B---3--:R0:W-:Y:S02]  /*21a0*/  STL [R1+0x7e4], R15 ;  /* 0x0007e40f01007387 */ /* 0x0081e40000100800 */
[----:B0-----:R-:W-:Y:S02]  /*21b0*/  IMAD.WIDE R14, R0, 0x2, R32 ;  /* 0x00000002000e7825 */ /* 0x001fe400078e0220 */
[----:B------:R-:W-:Y:S04]  /*21c0*/  STL [R1+0x7e8], R24 ;  /* 0x0007e81801007387 */ /* 0x000fe80000100800 */
[----:B------:R0:W-:Y:S01]  /*21d0*/  STL [R1+0x7ec], R25 ;  /* 0x0007ec1901007387 */ /* 0x0001e20000100800 */
[----:B------:R-:W-:-:S02]  /*21e0*/  PRMT R12, RZ, 0x7610, R12 ;  /* 0x00007610ff0c7816 */ /* 0x000fc4000000000c */
[----:B------:R-:W-:Y:S02]  /*21f0*/  PRMT R13, RZ, 0x7610, R13 ;  /* 0x00007610ff0d7816 */ /* 0x000fe4000000000d */
[----:B----4-:R-:W-:Y:S02]  /*2200*/  PRMT R23, RZ, 0x7610, R23 ;  /* 0x00007610ff177816 */ /* 0x010fe40000000017 */
[----:B------:R-:W-:Y:S01]  /*2210*/  PRMT R22, RZ, 0x7610, R22 ;  /* 0x00007610ff167816 */ /* 0x000fe20000000016 */
[----:B0-----:R-:W-:Y:S01]  /*2220*/  IMAD.WIDE R24, R0, 0x2, R30 ;  /* 0x0000000200187825 */ /* 0x001fe200078e021e */
[----:B------:R0:W-:Y:S04]  /*2230*/  STL.64 [R1+0x498], R14 ;  /* 0x0004980e01007387 */ /* 0x0001e80000100a00 */
[----:B------:R-:W2:Y:S04]  /*2240*/  @!P5 LDG.E.U16 R12, desc[UR6][R18.64] ;  /* 0x00000006120cd981 */ /* 0x000ea8000c1e1500 */
[----:B------:R1:W-:Y:S04]  /*2250*/  STL.64 [R1+0x490], R24 ;  /* 0x0004901801007387 */ /* 0x0003e80000100a00 */
[----:B------:R-:W3:Y:S04]  /*2260*/  @!P3 LDG.E.U16 R23, desc[UR6][R14.64] ;  /* 0x000000060e17b981 */ /* 0x000ee8000c1e1500 */
[----:B------:R4:W3:Y:S04]  /*2270*/  @!P5 LDG.E.U16 R13, desc[UR6][R20.64] ;  /* 0x00000006140dd981 */ /* 0x0008e8000c1e1500 */
[----:B------:R-:W3:Y:S04]  /*2280*/  @!P3 LDG.E.U16 R22, desc[UR6][R24.64] ;  /* 0x000000061816b981 */ /* 0x000ee8000c1e1500 */
[----:B0-----:R-:W3:Y:S04]  /*2290*/  LDL.LU.64 R14, [R1+0x1250] ;  /* 0x00125000010e7983 */ /* 0x001ee80000300a00 */
[----:B-1----:R-:W3:Y:S01]  /*22a0*/  LDL.LU.64 R24, [R1+0x1248] ;  /* 0x0012480001187983 */ /* 0x002ee20000300a00 */
        /* <DEDUP_REMOVED lines=8> */
[----:B----4-:R-:W-:-:S04]  /*2330*/  IMAD.WIDE R20, R2, 0x2, R32 ;  /* 0x0000000202147825 */ /* 0x010fc800078e0220 */
[----:B0-----:R-:W-:Y:S01]  /*2340*/  IMAD.WIDE R18, R2, 0x2, R30 ;  /* 0x0000000202127825 */ /* 0x001fe200078e021e */
[----:B--2---:R-:W-:Y:S04]  /*2350*/  STL [R1+0x7d0], R12 ;  /* 0x0007d00c01007387 */ /* 0x004fe80000100800 */
[----:B---3--:R0:W-:Y:S04]  /*2360*/  STL [R1+0x7d4], R13 ;  /* 0x0007d40d01007387 */ /* 0x0081e80000100800 */
[----:B------:R-:W-:Y:S01]  /*2370*/  STL [R1+0x7d8], R22 ;  /* 0x0007d81601007387 */ /* 0x000fe20000100800 */
[----:B------:R-:W-:-:S03]  /*2380*/  PRMT R14, RZ, 0x7610, R14 ;  /* 0x00007610ff0e7816 */ /* 0x000fc6000000000e */
[----:B------:R1:W-:Y:S01]  /*2390*/  STL [R1+0x7dc], R23 ;  /* 0x0007dc1701007387 */ /* 0x0003e20000100800 */
[----:B------:R-:W-:Y:S01]  /*23a0*/  PRMT R15, RZ, 0x7610, R15 ;  /* 0x00007610ff0f7816 */ /* 0x000fe2000000000f */
[C---:B0-----:R-:W-:Y:S01]  /*23b0*/  IMAD.WIDE R12, R0.reuse, 0x2, R32 ;  /* 0x00000002000c7825 */ /* 0x041fe200078e0220 */
[----:B------:R-:W-:Y:S01]  /*23c0*/  PRMT R25, RZ, 0x7610, R25 ;  /* 0x00007610ff197816 */ /* 0x000fe20000000019 */
[----:B------:R-:W2:Y:S01]  /*23d0*/  @!P0 LDG.E.U16 R14, desc[UR6][R18.64] ;  /* 0x00000006120e8981 */ /* 0x000ea2000c1e1500 */
[----:B------:R-:W-:Y:S01]  /*23e0*/  PRMT R24, RZ, 0x7610, R24 ;  /* 0x00007610ff187816 */ /* 0x000fe20000000018 */
[----:B-1----:R-:W-:Y:S02]  /*23f0*/  IMAD.WIDE R22, R0, 0x2, R30 ;  /* 0x0000000200167825 */ /* 0x002fe400078e021e */
[----:B------:R0:W-:Y:S04]  /*2400*/  STL.64 [R1+0x398], R12 ;  /* 0x0003980c01007387 */ /* 0x0001e80000100a00 */
[----:B------:R1:W-:Y:S04]  /*2410*/  STL.64 [R1+0x390], R22 ;  /* 0x0003901601007387 */ /* 0x0003e80000100a00 */
[----:B------:R-:W3:Y:S04]  /*2420*/  @!P6 LDG.E.U16 R25, desc[UR6][R12.64] ;  /* 0x000000060c19e981 */ /* 0x000ee8000c1e1500 */
[----:B------:R4:W3:Y:S04]  /*2430*/  @!P0 LDG.E.U16 R15, desc[UR6][R20.64] ;  /* 0x00000006140f8981 */ /* 0x0008e8000c1e1500 */
[----:B------:R-:W3:Y:S04]  /*2440*/  @!P6 LDG.E.U16 R24, desc[UR6][R22.64] ;  /* 0x000000061618e981 */ /* 0x000ee8000c1e1500 */
[----:B0-----:R-:W3:Y:S04]  /*2450*/  LDL.LU.64 R12, [R1+0x1240] ;  /* 0x00124000010c7983 */ /* 0x001ee80000300a00 */
[----:B-1----:R-:W3:Y:S01]  /*2460*/  LDL.LU.64 R22, [R1+0x1238] ;  /* 0x0012380001167983 */ /* 0x002ee20000300a00 */
[----:B------:R-:W-:-:S02]  /*2470*/  VIADD R3, R34, 0xffffffae ;  /* 0xffffffae22037836 */ /* 0x000fc40000000000 */
[----:B------:R-:W-:Y:S01]  /*2480*/  VIADD R0, R34, 0xffffff96 ;  /* 0xffffff9622007836 */ /* 0x000fe20000000000 */
[----:B------:R4:W-:Y:S02]  /*2490*/  STL.64 [R1+0x318], R20 ;  /* 0x0003181401007387 */ /* 0x0009e40000100a00 */
[----:B------:R-:W-:Y:S02]  /*24a0*/  ISETP.GE.U32.AND P3, PT, R3, 0x7fffff2f, PT ;  /* 0x7fffff2f0300780c */ /* 0x000fe40003f66070 */
[----:B------:R0:W-:Y:S01]  /*24b0*/  STL.64 [R1+0x310], R18 ;  /* 0x0003101201007387 */ /* 0x0001e20000100a00 */
[----:B------:R-:W-:Y:S01]  /*24c0*/  ISETP.GE.U32.AND P0, PT, R0, 0x7fffff17, PT ;  /* 0x7fffff170000780c */ /* 0x000fe20003f06070 */
[C---:B------:R-:W-:Y:S02]  /*24d0*/  IMAD R0, R60.reuse, 0x49, RZ ;  /* 0x000000493c007824 */ /* 0x040fe400078e02ff */
[----:B------:R-:W-:Y:S01]  /*24e0*/  IMAD R2, R60, 0x51, RZ ;  /* 0x000000513c027824 */ /* 0x000fe200078e02ff */
[----:B------:R-:W-:-:S02]  /*24f0*/  PRMT R16, RZ, 0x7610, R16 ;  /* 0x00007610ff107816 */ /* 0x000fc40000000010 */
[----:B------:R-:W-:Y:S01]  /*2500*/  PRMT R17, RZ, 0x7610, R17 ;  /* 0x00007610ff117816 */ /* 0x000fe20000000011 */
[----:B----4-:R-:W-:-:S04]  /*2510*/  IMAD.WIDE R20, R2, 0x2, R32 ;  /* 0x0000000202147825 */ /* 0x010fc800078e0220 */
[----:B0-----:R-:W-:Y:S01]  /*2520*/  IMAD.WIDE R18, R2, 0x2, R30 ;  /* 0x0000000202127825 */ /* 0x001fe200078e021e */
[----:B------:R0:W4:Y:S04]  /*2530*/  @!P3 LDG.E.U16 R17, desc[UR6][R20.64] ;  /* 0x000000061411b981 */ /* 0x000128000c1e1500 */
[----:B------:R1:W4:Y:S04]  /*2540*/  @!P3 LDG.E.U16 R16, desc[UR6][R18.64] ;  /* 0x000000061210b981 */ /* 0x000328000c1e1500 */
[----:B--2---:R-:W-:Y:S04]  /*2550*/  STL [R1+0x7c0], R14 ;  /* 0x0007c00e01007387 */ /* 0x004fe80000100800 */
[----:B---3--:R2:W-:Y:S04]  /*2560*/  STL [R1+0x7c4], R15 ;  /* 0x0007c40f01007387 */ /* 0x0085e80000100800 */
[----:B------:R-:W-:Y:S04]  /*2570*/  STL [R1+0x7c8], R24 ;  /* 0x0007c81801007387 */ /* 0x000fe80000100800 */
[----:B------:R3:W-:Y:S01]  /*2580*/  STL [R1+0x7cc], R25 ;  /* 0x0007cc1901007387 */ /* 0x0007e20000100800 */
[----:B--2---:R-:W-:Y:S01]  /*2590*/  IMAD.WIDE R14, R0, 0x2, R32 ;  /* 0x00000002000e7825 */ /* 0x004fe200078e0220 */
[----:B------:R-:W-:-:S02]  /*25a0*/  PRMT R22, RZ, 0x7610, R22 ;  /* 0x00007610ff167816 */ /* 0x000fc40000000016 */
[----:B------:R-:W-:Y:S01]  /*25b0*/  PRMT R23, RZ, 0x7610, R23 ;  /* 0x00007610ff177816 */ /* 0x000fe20000000017 */
[----:B---3--:R-:W-:Y:S01]  /*25c0*/  IMAD.WIDE R24, R0, 0x2, R30 ;  /* 0x0000000200187825 */ /* 0x008fe200078e021e */
[----:B------:R2:W-:Y:S04]  /*25d0*/  STL.64 [R1+0x298], R14 ;  /* 0x0002980e01007387 */ /* 0x0005e80000100a00 */
[----:B------:R-:W3:Y:S04]  /*25e0*/  @!P2 LDG.E.U16 R22, desc[UR6][R24.64] ;  /* 0x000000061816a981 */ /* 0x000ee8000c1e1500 */
[----:B------:R0:W-:Y:S04]  /*25f0*/  STL.64 [R1+0x290], R24 ;  /* 0x0002901801007387 */ /* 0x0001e80000100a00 */
[----:B------:R-:W4:Y:S04]  /*2600*/  @!P2 LDG.E.U16 R23, desc[UR6][R14.64] ;  /* 0x000000060e17a981 */ /* 0x000f28000c1e1500 */
[----:B--2---:R-:W2:Y:S04]  /*2610*/  LDL.LU.64 R14, [R1+0x1230] ;  /* 0x00123000010e7983 */ /* 0x004ea80000300a00 */
[----:B0-----:R-:W2:Y:S01]  /*2620*/  LDL.LU.64 R24, [R1+0x1228] ;  /* 0x0012280001187983 */ /* 0x001ea20000300a00 */
[----:B------:R-:W-:-:S02]  /*2630*/  VIADD R0, R34, 0xffffff86 ;  /* 0xffffff8622007836 */ /* 0x000fc40000000000 */
[----:B------:R-:W-:-:S03]  /*2640*/  VIADD R3, R34, 0xffffff9e ;  /* 0xffffff9e22037836 */ /* 0x000fc60000000000 */
[----:B------:R-:W-:Y:S01]  /*2650*/  ISETP.GE.U32.AND P3, PT, R0, 0x7fffff07, PT ;  /* 0x7fffff070000780c */ /* 0x000fe20003f66070 */
[C---:B------:R-:W-:Y:S01]  /*2660*/  IMAD R0, R60.reuse, 0x59, RZ ;  /* 0x000000593c007824 */ /* 0x040fe200078e02ff */
[----:B------:R0:W-:Y:S01]  /*2670*/  STL.64 [R1+0x218], R20 ;  /* 0x0002181401007387 */ /* 0x0001e20000100a00 */
[----:B------:R-:W-:Y:S01]  /*2680*/  ISETP.GE.U32.AND P6, PT, R3, 0x7fffff1f, PT ;  /* 0x7fffff1f0300780c */ /* 0x000fe20003fc6070 */
[----:B------:R-:W-:Y:S02]  /*2690*/  IMAD R2, R60, 0x61, RZ ;  /* 0x000000613c027824 */ /* 0x000fe400078e02ff */
[----:B------:R1:W-:Y:S01]  /*26a0*/  STL.64 [R1+0x210], R18 ;  /* 0x0002101201007387 */ /* 0x0003e20000100a00 */
[----:B0-----:R-:W-:-:S04]  /*26b0*/  IMAD.WIDE R20, R0, 0x2, R32 ;  /* 0x0000000200147825 */ /* 0x001fc800078e0220 */
[----:B-1----:R-:W-:Y:S01]  /*26c0*/  IMAD.WIDE R18, R0, 0x2, R30 ;  /* 0x0000000200127825 */ /* 0x002fe200078e021e */
[----:B---3--:R-:W-:Y:S04]  /*26d0*/  STL [R1+0x7b8], R22 ;  /* 0x0007b81601007387 */ /* 0x008fe80000100800 */
[----:B----4-:R0:W-:Y:S04]  /*26e0*/  STL [R1+0x7bc], R23 ;  /* 0x0007bc1701007387 */ /* 0x0101e80000100800 */
[----:B------:R-:W-:Y:S04]  /*26f0*/  STL.64 [R1+0x198], R20 ;  /* 0x0001981401007387 */ /* 0x000fe80000100a00 */
[----:B------:R-:W-:Y:S01]  /*2700*/  STL [R1+0x7b0], R16 ;  /* 0x0007b01001007387 */ /* 0x000fe20000100800 */
[----:B--2---:R-:W-:-:S03]  /*2710*/  PRMT R14, RZ, 0x7610, R14 ;  /* 0x00007610ff0e7816 */ /* 0x004fc6000000000e */
[----:B------:R1:W-:Y:S01]  /*2720*/  STL [R1+0x7b4], R17 ;  /* 0x0007b41101007387 */ /* 0x0003e20000100800 */
[----:B------:R-:W-:Y:S02]  /*2730*/  PRMT R25, RZ, 0x7610, R25 ;  /* 0x00007610ff197816 */ /* 0x000fe40000000019 */
[----:B------:R-:W-:Y:S01]  /*2740*/  PRMT R24, RZ, 0x7610, R24 ;  /* 0x00007610ff187816 */ /* 0x000fe20000000018 */
[----:B0-----:R-:W-:Y:S01]  /*2750*/  IMAD.WIDE R22, R2, 0x2, R32 ;  /* 0x0000000202167825 */ /* 0x001fe200078e0220 */
[----:B------:R-:W-:-:S03]  /*2760*/  PRMT R15, RZ, 0x7610, R15 ;  /* 0x00007610ff0f7816 */ /* 0x000fc6000000000f */
[----:B-1----:R-:W-:Y:S01]  /*2770*/  IMAD.WIDE R16, R2, 0x2, R30 ;  /* 0x0000000202107825 */ /* 0x002fe200078e021e */
[----:B------:R0:W-:Y:S04]  /*2780*/  STL.64 [R1+0x190], R18 ;  /* 0x0001901201007387 */ /* 0x0001e80000100a00 */
[----:B------:R-:W2:Y:S04]  /*2790*/  @!P5 LDG.E.U16 R25, desc[UR6][R20.64] ;  /* 0x000000061419d981 */ /* 0x000ea8000c1e1500 */
[----:B------:R-:W3:Y:S04]  /*27a0*/  @!P5 LDG.E.U16 R24, desc[UR6][R18.64] ;  /* 0x000000061218d981 */ /* 0x000ee8000c1e1500 */
[----:B------:R-:W4:Y:S04]  /*27b0*/  @!P6 LDG.E.U16 R14, desc[UR6][R16.64] ;  /* 0x00000006100ee981 */ /* 0x000f28000c1e1500 */
[----:B------:R-:W2:Y:S04]  /*27c0*/  LDL.LU.64 R20, [R1+0x1220] ;  /* 0x0012200001147983 */ /* 0x000ea80000300a00 */
[----:B0-----:R-:W2:Y:S04]  /*27d0*/  LDL.LU.64 R18, [R1+0x1218] ;  /* 0x0012180001127983 */ /* 0x001ea80000300a00 */
[----:B------:R0:W3:Y:S01]  /*27e0*/  @!P6 LDG.E.U16 R15, desc[UR6][R22.64] ;  /* 0x00000006160fe981 */ /* 0x0000e2000c1e1500 */
[----:B------:R-:W-:-:S02]  /*27f0*/  VIADD R0, R34, 0xfffffffd ;  /* 0xfffffffd22007836 */ /* 0x000fc40000000000 */
[----:B------:R-:W-:Y:S01]  /*2800*/  VIADD R3, R34, 0xffffff8e ;  /* 0xffffff8e22037836 */ /* 0x000fe20000000000 */
[----:B------:R0:W-:Y:S02]  /*2810*/  STL.64 [R1+0x118], R22 ;  /* 0x0001181601007387 */ /* 0x0001e40000100a00 */
[----:B------:R-:W-:Y:S01]  /*2820*/  ISETP.GE.U32.AND P6, PT, R0, 0x7fffff7e, PT ;  /* 0x7fffff7e0000780c */ /* 0x000fe20003fc6070 */
[C---:B------:R-:W-:Y:S01]  /*2830*/  IMAD R0, R60.reuse, 0x69, RZ ;  /* 0x000000693c007824 */ /* 0x040fe200078e02ff */
[----:B------:R-:W-:Y:S01]  /*2840*/  ISETP.GE.U32.AND P2, PT, R3, 0x7fffff0f, PT ;  /* 0x7fffff0f0300780c */ /* 0x000fe20003f46070 */
[----:B------:R1:W-:Y:S01]  /*2850*/  STL.64 [R1+0x110], R16 ;  /* 0x0001101001007387 */ /* 0x0003e20000100a00 */
[----:B------:R-:W-:Y:S01]  /*2860*/  IMAD R2, R60, 0x71, RZ ;  /* 0x000000713c027824 */ /* 0x000fe200078e02ff */
[----:B------:R-:W-:Y:S02]  /*2870*/  PRMT R10, RZ, 0x7610, R10 ;  /* 0x00007610ff0a7816 */ /* 0x000fe4000000000a */
[----:B------:R-:W-:Y:S01]  /*2880*/  PRMT R11, RZ, 0x7610, R11 ;  /* 0x00007610ff0b7816 */ /* 0x000fe2000000000b */
[----:B0-----:R-:W-:-:S04]  /*2890*/  IMAD.WIDE R22, R2, 0x2, R32 ;  /* 0x0000000202167825 */ /* 0x001fc800078e0220 */
[----:B-1----:R-:W-:-:S03]  /*28a0*/  IMAD.WIDE R16, R2, 0x2, R30 ;  /* 0x0000000202107825 */ /* 0x002fc600078e021e */
[----:B------:R0:W3:Y:S04]  /*28b0*/  @!P2 LDG.E.U16 R11, desc[UR6][R22.64] ;  /* 0x00000006160ba981 */ /* 0x0000e8000c1e1500 */
[----:B------:R-:W3:Y:S04]  /*28c0*/  @!P2 LDG.E.U16 R10, desc[UR6][R16.64] ;  /* 0x00000006100aa981 */ /* 0x000ee8000c1e1500 */
[----:B----4-:R-:W-:Y:S01]  /*28d0*/  STL [R1+0x7a0], R14 ;  /* 0x0007a00e01007387 */ /* 0x010fe20000100800 */
[----:B--2---:R-:W-:-:S03]  /*28e0*/  PRMT R19, RZ, 0x7610, R19 ;  /* 0x00007610ff137816 */ /* 0x004fc60000000013 */
[----:B---3--:R1:W-:Y:S04]  /*28f0*/  STL [R1+0x7a4], R15 ;  /* 0x0007a40f01007387 */ /* 0x0083e80000100800 */
[----:B------:R-:W-:Y:S01]  /*2900*/  STL [R1+0x7a8], R24 ;  /* 0x0007a81801007387 */ /* 0x000fe20000100800 */
[----:B-1----:R-:W-:-:S03]  /*2910*/  IMAD.WIDE R14, R0, 0x2, R32 ;  /* 0x00000002000e7825 */ /* 0x002fc600078e0220 */
[----:B------:R1:W-:Y:S04]  /*2920*/  STL [R1+0x7ac], R25 ;  /* 0x0007ac1901007387 */ /* 0x0003e80000100800 */
[----:B------:R-:W2:Y:S01]  /*2930*/  @!P0 LDG.E.U16 R19, desc[UR6][R14.64] ;  /* 0x000000060e138981 */ /* 0x000ea2000c1e1500 */
[----:B-1----:R-:W-:-:S03]  /*2940*/  IMAD.WIDE R24, R0, 0x2, R30 ;  /* 0x0000000200187825 */ /* 0x002fc600078e021e */
[----:B------:R1:W-:Y:S04]  /*2950*/  STL.64 [R1+0x98], R14 ;  /* 0x0000980e01007387 */ /* 0x0003e80000100a00 */
[----:B------:R-:W-:Y:S04]  /*2960*/  STL.64 [R1+0x90], R24 ;  /* 0x0000901801007387 */ /* 0x000fe80000100a00 */
[----:B-1----:R-:W3:Y:S01]  /*2970*/  LDL.LU.64 R14, [R1+0x1210] ;  /* 0x00121000010e7983 */ /* 0x002ee20000300a00 */
[----:B------:R-:W-:Y:S01]  /*2980*/  VIADD R3, R34, 0xfffffffe ;  /* 0xfffffffe22037836 */ /* 0x000fe20000000000 */
[----:B------:R-:W-:-:S04]  /*2990*/  PRMT R21, RZ, 0x7610, R21 ;  /* 0x00007610ff157816 */ /* 0x000fc80000000015 */
[----:B------:R-:W-:Y:S01]  /*29a0*/  ISETP.GE.U32.AND P5, PT, R3, 0x7fffff7f, PT ;  /* 0x7fffff7f0300780c */ /* 0x000fe20003fa6070 */
[----:B------:R-:W-:Y:S01]  /*29b0*/  VIADD R3, R34, 0xfffffff5 ;  /* 0xfffffff522037836 */ /* 0x000fe20000000000 */
[----:B------:R1:W4:Y:S01]  /*29c0*/  @!P0 LDG.E.U16 R21, desc[UR6][R24.64] ;  /* 0x0000000618158981 */ /* 0x000322000c1e1500 */
[----:B------:R-:W-:-:S03]  /*29d0*/  PRMT R20, RZ, 0x7610, R20 ;  /* 0x00007610ff147816 */ /* 0x000fc60000000014 */
[----:B------:R-:W-:Y:S02]  /*29e0*/  ISETP.GE.U32.AND P0, PT, R3, 0x7fffff76, PT ;  /* 0x7fffff760300780c */ /* 0x000fe40003f06070 */
[----:B------:R-:W-:Y:S01]  /*29f0*/  PRMT R3, RZ, 0x7610, R3 ;  /* 0x00007610ff037816 */ /* 0x000fe20000000003 */
[----:B--2---:R2:W-:Y:S04]  /*2a00*/  STL [R1+0x79c], R19 ;  /* 0x00079c1301007387 */ /* 0x0045e80000100800 */
[----:B--2---:R-:W2:Y:S04]  /*2a10*/  LDL.LU R19, [R1+0x1208] ;  /* 0x0012080001137983 */ /* 0x004ea80000300800 */
[----:B------:R0:W-:Y:S04]  /*2a20*/  STL.64 [R1+0x18], R22 ;  /* 0x0000181601007387 */ /* 0x0001e80000100a00 */
[----:B------:R1:W-:Y:S04]  /*2a30*/  STL.64 [R1+0x10], R16 ;  /* 0x0000101001007387 */ /* 0x0003e80000100a00 */
[----:B------:R-:W-:Y:S01]  /*2a40*/  STL [R1+0x790], R10 ;  /* 0x0007900a01007387 */ /* 0x000fe20000100800 */
[----:B0-----:R-:W-:-:S03]  /*2a50*/  IMAD R22, R60, 0x79, RZ ;  /* 0x000000793c167824 */ /* 0x001fc600078e02ff */
[----:B------:R0:W-:Y:S01]  /*2a60*/  STL [R1+0x794], R11 ;  /* 0x0007940b01007387 */ /* 0x0001e20000100800 */
[----:B---3--:R-:W-:Y:S01]  /*2a70*/  PRMT R14, RZ, 0x7610, R14 ;  /* 0x00007610ff0e7816 */ /* 0x008fe2000000000e */
[----:B-1----:R-:W-:Y:S01]  /*2a80*/  IMAD.WIDE R24, R22, 0x2, R32 ;  /* 0x0000000216187825 */ /* 0x002fe200078e0220 */
[----:B------:R-:W-:-:S03]  /*2a90*/  PRMT R15, RZ, 0x7610, R15 ;  /* 0x00007610ff0f7816 */ /* 0x000fc6000000000f */
[C---:B------:R-:W-:Y:S01]  /*2aa0*/  IMAD.WIDE R16, R60.reuse, 0x2, R32 ;  /* 0x000000023c107825 */ /* 0x040fe200078e0220 */
[----:B------:R-:W3:Y:S03]  /*2ab0*/  @!P3 LDG.E.U16 R20, desc[UR6][R24.64] ;  /* 0x000000061814b981 */ /* 0x000ee6000c1e1500 */
[--C-:B0-----:R-:W-:Y:S01]  /*2ac0*/  IMAD.WIDE R10, R60, 0x2, R30.reuse ;  /* 0x000000023c0a7825 */ /* 0x101fe200078e021e */
[----:B------:R-:W3:Y:S03]  /*2ad0*/  @!P5 LDG.E.U16 R14, desc[UR6][R16.64] ;  /* 0x00000006100ed981 */ /* 0x000ee6000c1e1500 */
[----:B------:R-:W-:Y:S01]  /*2ae0*/  IMAD.WIDE R22, R22, 0x2, R30 ;  /* 0x0000000216167825 */ /* 0x000fe200078e021e */
[----:B------:R0:W3:Y:S04]  /*2af0*/  @!P5 LDG.E.U16 R3, desc[UR6][R10.64] ;  /* 0x000000060a03d981 */ /* 0x0000e8000c1e1500 */
[----:B------:R-:W3:Y:S01]  /*2b00*/  @!P3 LDG.E.U16 R15, desc[UR6][R22.64] ;  /* 0x00000006160fb981 */ /* 0x000ee2000c1e1500 */
[----:B------:R-:W-:-:S03]  /*2b10*/  VIADD R0, R34, 0xffffffed ;  /* 0xffffffed22007836 */ /* 0x000fc60000000000 */
[----:B------:R-:W-:Y:S02]  /*2b20*/  STL [R1+0xefc], R24 ;  /* 0x000efc1801007387 */ /* 0x000fe40000100800 */
[----:B------:R-:W-:Y:S01]  /*2b30*/  ISETP.GE.U32.AND P2, PT, R0, 0x7fffff6e, PT ;  /* 0x7fffff6e0000780c */ /* 0x000fe20003f46070 */
[----:B------:R-:W-:Y:S01]  /*2b40*/  VIADD R0, R34, 0xffffffdd ;  /* 0xffffffdd22007836 */ /* 0x000fe20000000000 */
[----:B------:R-:W-:Y:S04]  /*2b50*/  STL.64 [R1+0x718], R16 ;  /* 0x0007181001007387 */ /* 0x000fe80000100a00 */
[----:B------:R-:W-:Y:S01]  /*2b60*/  STL [R1+0xff8], R24 ;  /* 0x000ff81801007387 */ /* 0x000fe20000100800 */
[----:B------:R-:W-:-:S03]  /*2b70*/  ISETP.GE.U32.AND P5, PT, R0, 0x7fffff5e, PT ;  /* 0x7fffff5e0000780c */ /* 0x000fc60003fa6070 */
[----:B------:R0:W-:Y:S01]  /*2b80*/  STL.64 [R1+0x710], R10 ;  /* 0x0007100a01007387 */ /* 0x0001e20000100a00 */
[----:B------:R-:W-:-:S03]  /*2b90*/  IMAD.SHL.U32 R0, R60, 0x2, RZ ;  /* 0x000000023c007824 */ /* 0x000fc600078e00ff */
[----:B------:R-:W-:Y:S04]  /*2ba0*/  STL [R1+0xef8], R25 ;  /* 0x000ef81901007387 */ /* 0x000fe80000100800 */
[----:B------:R-:W-:Y:S01]  /*2bb0*/  STL [R1+0xfb0], R25 ;  /* 0x000fb01901007387 */ /* 0x000fe20000100800 */
[----:B------:R-:W-:-:S03]  /*2bc0*/  VIADD R2, R34, 0xffffffe5 ;  /* 0xffffffe522027836 */ /* 0x000fc60000000000 */
[----:B------:R-:W-:Y:S04]  /*2bd0*/  STL [R1+0xffc], R25 ;  /* 0x000ffc1901007387 */ /* 0x000fe80000100800 */
[----:B------:R-:W-:Y:S01]  /*2be0*/  STL [R1+0xf04], R22 ;  /* 0x000f041601007387 */ /* 0x000fe20000100800 */
[----:B0-----:R-:W-:-:S03]  /*2bf0*/  IMAD.WIDE R10, R0, 0x2, R32 ;  /* 0x00000002000a7825 */ /* 0x001fc600078e0220 */
[----:B------:R-:W-:Y:S04]  /*2c00*/  STL [R1+0xfcc], R22 ;  /* 0x000fcc1601007387 */ /* 0x000fe80000100800 */
[----:B------:R-:W-:Y:S04]  /*2c10*/  STL [R1+0x1000], R22 ;  /* 0x0010001601007387 */ /* 0x000fe80000100800 */
[----:B----4-:R-:W-:Y:S01]  /*2c20*/  STL [R1+0x798], R21 ;  /* 0x0007981501007387 */ /* 0x010fe20000100800 */
[----:B------:R-:W-:-:S03]  /*2c30*/  ISETP.GE.U32.AND P3, PT, R2, 0x7fffff66, PT ;  /* 0x7fffff660200780c */ /* 0x000fc60003f66070 */
[----:B------:R-:W-:Y:S01]  /*2c40*/  STL [R1+0xf00], R23 ;  /* 0x000f001701007387 */ /* 0x000fe20000100800 */
[----:B------:R-:W-:-:S03]  /*2c50*/  IMAD R2, R60, 0xa, RZ ;  /* 0x0000000a3c027824 */ /* 0x000fc600078e02ff */
[----:B------:R-:W-:Y:S04]  /*2c60*/  STL [R1+0xfc4], R23 ;  /* 0x000fc41701007387 */ /* 0x000fe80000100800 */
[----:B------:R-:W-:Y:S01]  /*2c70*/  STL [R1+0x1004], R23 ;  /* 0x0010041701007387 */ /* 0x000fe20000100800 */
[----:B------:R-:W-:Y:S01]  /*2c80*/  PRMT R12, RZ, 0x7610, R12 ;  /* 0x00007610ff0c7816 */ /* 0x000fe2000000000c */
[----:B------:R-:W-:Y:S01]  /*2c90*/  IMAD.WIDE R16, R2, 0x2, R32 ;  /* 0x0000000202107825 */ /* 0x000fe200078e0220 */
[----:B------:R-:W-:Y:S02]  /*2ca0*/  PRMT R13, RZ, 0x7610, R13 ;  /* 0x00007610ff0d7816 */ /* 0x000fe4000000000d */
[----:B------:R-:W-:-:S04]  /*2cb0*/  PRMT R18, RZ, 0x7610, R18 ;  /* 0x00007610ff127816 */ /* 0x000fc80000000012 */
[----:B------:R0:W4:Y:S01]  /*2cc0*/  @!P0 LDG.E.U16 R13, desc[UR6][R16.64] ;  /* 0x00000006100d8981 */ /* 0x000122000c1e1500 */
[----:B--2---:R-:W-:-:S06]  /*2cd0*/  PRMT R19, RZ, 0x7610, R19 ;  /* 0x00007610ff137816 */ /* 0x004fcc0000000013 */
[----:B------:R-:W2:Y:S04]  /*2ce0*/  @!P6 LDG.E.U16 R19, desc[UR6][R10.64] ;  /* 0x000000060a13e981 */ /* 0x000ea8000c1e1500 */
[----:B---3--:R-:W-:Y:S04]  /*2cf0*/  STL [R1+0x788], R3 ;  /* 0x0007880301007387 */ /* 0x008fe80000100800 */
[----:B------:R1:W-:Y:S04]  /*2d00*/  STL [R1+0x784], R20 ;  /* 0x0007841401007387 */ /* 0x0003e80000100800 */
[----:B------:R3:W-:Y:S04]  /*2d10*/  STL.64 [R1+0x708], R10 ;  /* 0x0007080a01007387 */ /* 0x0007e80000100a00 */
[----:B------:R-:W-:Y:S01]  /*2d20*/  STL [R1+0x78c], R14 ;  /* 0x00078c0e01007387 */ /* 0x000fe20000100800 */
[----:B-1----:R-:W-:-:S03]  /*2d30*/  IMAD.WIDE R20, R0, 0x2, R30 ;  /* 0x0000000200147825 */ /* 0x002fc600078e021e */
[----:B------:R1:W-:Y:S04]  /*2d40*/  STL [R1+0x780], R15 ;  /* 0x0007800f01007387 */ /* 0x0003e80000100800 */
[----:B------:R0:W-:Y:S04]  /*2d50*/  STL.64 [R1+0x700], R20 ;  /* 0x0007001401007387 */ /* 0x0001e80000100a00 */
[----:B---3--:R-:W3:Y:S01]  /*2d60*/  LDL.LU.64 R10, [R1+0x1200] ;  /* 0x00120000010a7983 */ /* 0x008ee20000300a00 */
[----:B-1----:R-:W-:-:S03]  /*2d70*/  IMAD.WIDE R14, R2, 0x2, R30 ;  /* 0x00000002020e7825 */ /* 0x002fc600078e021e */
[----:B------:R-:W2:Y:S04]  /*2d80*/  @!P6 LDG.E.U16 R18, desc[UR6][R20.64] ;  /* 0x000000061412e981 */ /* 0x000ea8000c1e1500 */
[----:B------:R1:W2:Y:S04]  /*2d90*/  @!P0 LDG.E.U16 R12, desc[UR6][R14.64] ;  /* 0x000000060e0c8981 */ /* 0x0002a8000c1e1500 */
[----:B0-----:R-:W4:Y:S01]  /*2da0*/  LDL.LU.64 R20, [R1+0x11f8] ;  /* 0x0011f80001147983 */ /* 0x001f220000300a00 */
[----:B------:R-:W-:Y:S02]  /*2db0*/  VIADD R0, R34, 0xffffffcd ;  /* 0xffffffcd22007836 */ /* 0x000fe40000000000 */
[----:B------:R-:W-:Y:S01]  /*2dc0*/  IMAD R2, R60, 0x1a, RZ ;  /* 0x0000001a3c027824 */ /* 0x000fe200078e02ff */
[----:B------:R0:W-:Y:S02]  /*2dd0*/  STL.64 [R1+0x688], R16 ;  /* 0x0006881001007387 */ /* 0x0001e40000100a00 */
[----:B------:R-:W-:Y:S01]  /*2de0*/  ISETP.GE.U32.AND P0, PT, R0, 0x7fffff4e, PT ;  /* 0x7fffff4e0000780c */ /* 0x000fe20003f06070 */
[----:B------:R-:W-:Y:S01]  /*2df0*/  IMAD R0, R60, 0x12, RZ ;  /* 0x000000123c007824 */ /* 0x000fe200078e02ff */
[----:B------:R1:W-:Y:S01]  /*2e00*/  STL.64 [R1+0x680], R14 ;  /* 0x0006800e01007387 */ /* 0x0003e20000100a00 */
[----:B0-----:R-:W-:-:S04]  /*2e10*/  IMAD.WIDE R16, R2, 0x2, R32 ;  /* 0x0000000202107825 */ /* 0x001fc800078e0220 */
[----:B-1----:R-:W-:Y:S01]  /*2e20*/  IMAD.WIDE R14, R2, 0x2, R30 ;  /* 0x00000002020e7825 */ /* 0x002fe200078e021e */
[----:B---3--:R-:W-:Y:S02]  /*2e30*/  PRMT R10, RZ, 0x7610, R10 ;  /* 0x00007610ff0a7816 */ /* 0x008fe4000000000a */
[----:B------:R-:W-:-:S04]  /*2e40*/  PRMT R11, RZ, 0x7610, R11 ;  /* 0x00007610ff0b7816 */ /* 0x000fc8000000000b */
[----:B------:R-:W3:Y:S04]  /*2e50*/  @!P3 LDG.E.U16 R10, desc[UR6][R14.64] ;  /* 0x000000060e0ab981 */ /* 0x000ee8000c1e1500 */
[----:B--2---:R-:W-:Y:S04]  /*2e60*/  STL [R1+0x770], R12 ;  /* 0x0007700c01007387 */ /* 0x004fe80000100800 */
[----:B----4-:R0:W-:Y:S01]  /*2e70*/  STL [R1+0x774], R13 ;  /* 0x0007740d01007387 */ /* 0x0101e20000100800 */
[----:B------:R-:W-:-:S03]  /*2e80*/  PRMT R21, RZ, 0x7610, R21 ;  /* 0x00007610ff157816 */ /* 0x000fc60000000015 */
[----:B------:R-:W-:Y:S01]  /*2e90*/  STL [R1+0x778], R18 ;  /* 0x0007781201007387 */ /* 0x000fe20000100800 */
[----:B------:R-:W-:-:S03]  /*2ea0*/  PRMT R20, RZ, 0x7610, R20 ;  /* 0x00007610ff147816 */ /* 0x000fc60000000014 */
[----:B------:R1:W-:Y:S01]  /*2eb0*/  STL [R1+0x77c], R19 ;  /* 0x00077c1301007387 */ /* 0x0003e20000100800 */
[----:B0-----:R-:W-:-:S03]  /*2ec0*/  IMAD.WIDE R12, R0, 0x2, R32 ;  /* 0x00000002000c7825 */ /* 0x001fc600078e0220 */
[----:B------:R0:W2:Y:S01]  /*2ed0*/  @!P3 LDG.E.U16 R11, desc[UR6][R16.64] ;  /* 0x00000006100bb981 */ /* 0x0000a2000c1e1500 */
[----:B-1----:R-:W-:-:S03]  /*2ee0*/  IMAD.WIDE R18, R0, 0x2, R30 ;  /* 0x0000000200127825 */ /* 0x002fc600078e021e */
[----:B------:R1:W-:Y:S04]  /*2ef0*/  STL.64 [R1+0x608], R12 ;  /* 0x0006080c01007387 */ /* 0x0003e80000100a00 */
[----:B------:R4:W-:Y:S04]  /*2f00*/  STL.64 [R1+0x600], R18 ;  /* 0x0006001201007387 */ /* 0x0009e80000100a00 */
[----:B------:R-:W2:Y:S04]  /*2f10*/  @!P2 LDG.E.U16 R21, desc[UR6][R12.64] ;  /* 0x000000060c15a981 */ /* 0x000ea8000c1e1500 */
[----:B------:R-:W2:Y:S04]  /*2f20*/  @!P2 LDG.E.U16 R20, desc[UR6][R18.64] ;  /* 0x000000061214a981 */ /* 0x000ea8000c1e1500 */
[----:B-1----:R-:W2:Y:S04]  /*2f30*/  LDL.LU.64 R12, [R1+0x11f0] ;  /* 0x0011f000010c7983 */ /* 0x002ea80000300a00 */
        /* <DEDUP_REMOVED lines=11> */
[----:B---3--:R-:W-:Y:S04]  /*2ff0*/  STL [R1+0x760], R10 ;  /* 0x0007600a01007387 */ /* 0x008fe80000100800 */
[----:B--2---:R0:W-:Y:S02]  /*3000*/  STL [R1+0x764], R11 ;  /* 0x0007640b01007387 */ /* 0x0041e40000100800 */
        /* <DEDUP_REMOVED lines=48> */
[----:B------:R-:W-:Y:S01]  /*3310*/  ISETP.GE.U32.AND P2, PT, R0, 0x7fffff1e, PT ;  /* 0x7fffff1e0000780c */ /* 0x000fe20003f46070 */
[----:B------:R0:W-:Y:S01]  /*3320*/  STL.64 [R1+0x380], R14 ;  /* 0x0003800e01007387 */ /* 0x0001e20000100a00 */
[C---:B------:R-:W-:Y:S02]  /*3330*/  IMAD R0, R60.reuse, 0x42, RZ ;  /* 0x000000423c007824 */ /* 0x040fe400078e02ff */
        /* <DEDUP_REMOVED lines=8> */
[C---:B0-----:R-:W-:Y:S01]  /*33c0*/  IMAD.WIDE R10, R0.reuse, 0x2, R32 ;  /* 0x00000002000a7825 */ /* 0x041fe200078e0220 */
[----:B------:R-:W-:Y:S02]  /*33d0*/  PRMT R13, RZ, 0x7610, R13 ;  /* 0x00007610ff0d7816 */ /* 0x000fe4000000000d */
[----:B------:R-:W-:Y:S02]  /*33e0*/  PRMT R19, RZ, 0x7610, R19 ;  /* 0x00007610ff137816 */ /* 0x000fe40000000013 */
[----:B------:R-:W-:Y:S01]  /*33f0*/  PRMT R18, RZ, 0x7610, R18 ;  /* 0x00007610ff127816 */ /* 0x000fe20000000012 */
[----:B------:R-:W2:Y:S01]  /*3400*/  @!P5 LDG.E.U16 R12, desc[UR6][R14.64] ;  /* 0x000000060e0cd981 */ /* 0x000ea2000c1e1500 */
[----:B-1----:R-:W-:-:S03]  /*3410*/  IMAD.WIDE R20, R0, 0x2, R30 ;  /* 0x0000000200147825 */ /* 0x002fc600078e021e */
[----:B------:R0:W-:Y:S04]  /*3420*/  STL.64 [R1+0x308], R10 ;  /* 0x0003080a01007387 */ /* 0x0001e80000100a00 */
[----:B------:R1:W-:Y:S04]  /*3430*/  STL.64 [R1+0x300], R20 ;  /* 0x0003001401007387 */ /* 0x0003e80000100a00 */
[----:B------:R-:W3:Y:S04]  /*3440*/  @!P3 LDG.E.U16 R19, desc[UR6][R10.64] ;  /* 0x000000060a13b981 */ /* 0x000ee8000c1e1500 */
[----:B------:R-:W4:Y:S04]  /*3450*/  @!P3 LDG.E.U16 R18, desc[UR6][R20.64] ;  /* 0x000000061412b981 */ /* 0x000f28000c1e1500 */
[----:B------:R1:W3:Y:S04]  /*3460*/  @!P5 LDG.E.U16 R13, desc[UR6][R16.64] ;  /* 0x00000006100dd981 */ /* 0x0002e8000c1e1500 */
[----:B0-----:R-:W4:Y:S04]  /*3470*/  LDL.LU.64 R10, [R1+0x11c0] ;  /* 0x0011c000010a7983 */ /* 0x001f280000300a00 */
[----:B-1----:R-:W4:Y:S01]  /*3480*/  LDL.LU.64 R20, [R1+0x11b8] ;  /* 0x0011b80001147983 */ /* 0x002f220000300a00 */
[C---:B------:R-:W-:Y:S01]  /*3490*/  VIADD R3, R34.reuse, 0xffffffa5 ;  /* 0xffffffa522037836 */ /* 0x040fe20000000000 */
[----:B------:R-:W-:-:S04]  /*34a0*/  IADD3 R0, PT, PT, R34, -0x73, RZ ;  /* 0xffffff8d22007810 */ /* 0x000fc80007ffe0ff */
[----:B------:R-:W-:Y:S01]  /*34b0*/  ISETP.GE.U32.AND P0, PT, R3, 0x7fffff26, PT ;  /* 0x7fffff260300780c */ /* 0x000fe20003f06070 */
[----:B------:R0:W-:Y:S01]  /*34c0*/  STL.64 [R1+0x288], R16 ;  /* 0x0002881001007387 */ /* 0x0001e20000100a00 */
[----:B------:R-:W-:Y:S01]  /*34d0*/  ISETP.GE.U32.AND P5, PT, R0, 0x7fffff0e, PT ;  /* 0x7fffff0e0000780c */ /* 0x000fe20003fa6070 */
[C---:B------:R-:W-:Y:S02]  /*34e0*/  IMAD R0, R60.reuse, 0x52, RZ ;  /* 0x000000523c007824 */ /* 0x040fe400078e02ff */
[----:B------:R1:W-:Y:S01]  /*34f0*/  STL.64 [R1+0x280], R14 ;  /* 0x0002800e01007387 */ /* 0x0003e20000100a00 */
[----:B------:R-:W-:Y:S01]  /*3500*/  IMAD R2, R60, 0x5a, RZ ;  /* 0x0000005a3c027824 */ /* 0x000fe200078e02ff */
[----:B------:R-:W-:Y:S02]  /*3510*/  PRMT R8, RZ, 0x7610, R8 ;  /* 0x00007610ff087816 */ /* 0x000fe40000000008 */
[----:B------:R-:W-:Y:S01]  /*3520*/  PRMT R9, RZ, 0x7610, R9 ;  /* 0x00007610ff097816 */ /* 0x000fe20000000009 */
[----:B0-----:R-:W-:-:S04]  /*3530*/  IMAD.WIDE R16, R0, 0x2, R32 ;  /* 0x0000000200107825 */ /* 0x001fc800078e0220 */
[----:B-1----:R-:W-:-:S05]  /*3540*/  IMAD.WIDE R14, R2, 0x2, R30 ;  /* 0x00000002020e7825 */ /* 0x002fca00078e021e */
[----:B------:R-:W4:Y:S04]  /*3550*/  @!P0 LDG.E.U16 R8, desc[UR6][R14.64] ;  /* 0x000000060e088981 */ /* 0x000f28000c1e1500 */
[----:B--2---:R-:W-:Y:S04]  /*3560*/  STL [R1+0xc0], R12 ;  /* 0x0000c00c01007387 */ /* 0x004fe80000100800 */
[----:B---3--:R0:W-:Y:S04]  /*3570*/  STL [R1+0xc4], R13 ;  /* 0x0000c40d01007387 */ /* 0x0081e80000100800 */
[----:B----4-:R-:W-:Y:S01]  /*3580*/  STL [R1+0xc8], R18 ;  /* 0x0000c81201007387 */ /* 0x010fe20000100800 */
[----:B------:R-:W-:-:S03]  /*3590*/  PRMT R21, RZ, 0x7610, R21 ;  /* 0x00007610ff157816 */ /* 0x000fc60000000015 */
[----:B------:R1:W-:Y:S01]  /*35a0*/  STL [R1+0xcc], R19 ;  /* 0x0000cc1301007387 */ /* 0x0003e20000100800 */
[----:B0-----:R-:W-:-:S03]  /*35b0*/  IMAD.WIDE R12, R0, 0x2, R30 ;  /* 0x00000002000c7825 */ /* 0x001fc600078e021e */
[----:B------:R0:W-:Y:S04]  /*35c0*/  STL.64 [R1+0x208], R16 ;  /* 0x0002081001007387 */ /* 0x0001e80000100a00 */
[----:B------:R-:W2:Y:S01]  /*35d0*/  @!P6 LDG.E.U16 R21, desc[UR6][R16.64] ;  /* 0x000000061015e981 */ /* 0x000ea2000c1e1500 */
[----:B-1----:R-:W-:-:S03]  /*35e0*/  IMAD.WIDE R18, R2, 0x2, R32 ;  /* 0x0000000202127825 */ /* 0x002fc600078e0220 */
[----:B------:R1:W-:Y:S04]  /*35f0*/  STL.64 [R1+0x200], R12 ;  /* 0x0002000c01007387 */ /* 0x0003e80000100a00 */
[----:B------:R3:W4:Y:S04]  /*3600*/  @!P0 LDG.E.U16 R9, desc[UR6][R18.64] ;  /* 0x0000000612098981 */ /* 0x000728000c1e1500 */
[----:B0-----:R-:W2:Y:S01]  /*3610*/  LDL.LU.64 R16, [R1+0x11b0] ;  /* 0x0011b00001107983 */ /* 0x001ea20000300a00 */
[----:B------:R-:W-:Y:S01]  /*3620*/  PRMT R20, RZ, 0x7610, R20 ;  /* 0x00007610ff147816 */ /* 0x000fe20000000014 */
[----:B------:R-:W-:-:S02]  /*3630*/  VIADD R0, R34, 0xfffffffc ;  /* 0xfffffffc22007836 */ /* 0x000fc40000000000 */
[----:B------:R-:W-:-:S03]  /*3640*/  VIADD R3, R34, 0xffffff95 ;  /* 0xffffff9522037836 */ /* 0x000fc60000000000 */
[----:B------:R-:W2:Y:S01]  /*3650*/  @!P6 LDG.E.U16 R20, desc[UR6][R12.64] ;  /* 0x000000060c14e981 */ /* 0x000ea2000c1e1500 */
[----:B------:R-:W-:Y:S01]  /*3660*/  ISETP.GE.U32.AND P0, PT, R0, 0x7fffff7d, PT ;  /* 0x7fffff7d0000780c */ /* 0x000fe20003f06070 */
[C---:B------:R-:W-:Y:S01]  /*3670*/  IMAD R0, R60.reuse, 0x62, RZ ;  /* 0x000000623c007824 */ /* 0x040fe200078e02ff */
[----:B------:R-:W-:Y:S01]  /*3680*/  ISETP.GE.U32.AND P3, PT, R3, 0x7fffff16, PT ;  /* 0x7fffff160300780c */ /* 0x000fe20003f66070 */
[----:B-1----:R-:W2:Y:S04]  /*3690*/  LDL.LU.64 R12, [R1+0x11a8] ;  /* 0x0011a800010c7983 */ /* 0x002ea80000300a00 */
[----:B------:R3:W-:Y:S04]  /*36a0*/  STL.64 [R1+0x188], R18 ;  /* 0x0001881201007387 */ /* 0x0007e80000100a00 */
[----:B------:R0:W-:Y:S04]  /*36b0*/  STL.64 [R1+0x180], R14 ;  /* 0x0001800e01007387 */ /* 0x0001e80000100a00 */
[----:B------:R-:W-:Y:S01]  /*36c0*/  STL [R1+0xb0], R8 ;  /* 0x0000b00801007387 */ /* 0x000fe20000100800 */
[----:B------:R-:W-:Y:S01]  /*36d0*/  IMAD R2, R60, 0x6a, RZ ;  /* 0x0000006a3c027824 */ /* 0x000fe200078e02ff */
[----:B------:R-:W-:-:S02]  /*36e0*/  PRMT R10, RZ, 0x7610, R10 ;  /* 0x00007610ff0a7816 */ /* 0x000fc4000000000a */
[----:B------:R-:W-:Y:S01]  /*36f0*/  PRMT R11, RZ, 0x7610, R11 ;  /* 0x00007610ff0b7816 */ /* 0x000fe2000000000b */
[----:B---3--:R-:W-:-:S04]  /*3700*/  IMAD.WIDE R18, R2, 0x2, R32 ;  /* 0x0000000202127825 */ /* 0x008fc800078e0220 */
[----:B0-----:R-:W-:Y:S01]  /*3710*/  IMAD.WIDE R14, R2, 0x2, R30 ;  /* 0x00000002020e7825 */ /* 0x001fe200078e021e */
[----:B------:R0:W3:Y:S04]  /*3720*/  @!P3 LDG.E.U16 R11, desc[UR6][R18.64] ;  /* 0x00000006120bb981 */ /* 0x0000e8000c1e1500 */
[----:B------:R-:W3:Y:S04]  /*3730*/  @!P3 LDG.E.U16 R10, desc[UR6][R14.64] ;  /* 0x000000060e0ab981 */ /* 0x000ee8000c1e1500 */
[----:B----4-:R1:W-:Y:S01]  /*3740*/  STL [R1+0xb4], R9 ;  /* 0x0000b40901007387 */ /* 0x0103e20000100800 */
[----:B--2---:R-:W-:Y:S01]  /*3750*/  PRMT R17, RZ, 0x7610, R17 ;  /* 0x00007610ff117816 */ /* 0x004fe20000000011 */
[----:B-1----:R-:W-:-:S05]  /*3760*/  IMAD.WIDE R8, R0, 0x2, R32 ;  /* 0x0000000200087825 */ /* 0x002fca00078e0220 */
[----:B------:R-:W2:Y:S04]  /*3770*/  @!P2 LDG.E.U16 R17, desc[UR6][R8.64] ;  /* 0x000000060811a981 */ /* 0x000ea8000c1e1500 */
[----:B------:R-:W-:Y:S01]  /*3780*/  STL [R1+0xb8], R20 ;  /* 0x0000b81401007387 */ /* 0x000fe20000100800 */
[----:B------:R-:W-:-:S03]  /*3790*/  VIADD R3, R34, 0xffffff85 ;  /* 0xffffff8522037836 */ /* 0x000fc60000000000 */
[----:B------:R1:W-:Y:S01]  /*37a0*/  STL [R1+0xbc], R21 ;  /* 0x0000bc1501007387 */ /* 0x0003e20000100800 */
[----:B------:R-:W-:-:S03]  /*37b0*/  PRMT R13, RZ, 0x7610, R13 ;  /* 0x00007610ff0d7816 */ /* 0x000fc6000000000d */
[----:B------:R4:W-:Y:S01]  /*37c0*/  STL.64 [R1+0x108], R8 ;  /* 0x0001080801007387 */ /* 0x0009e20000100a00 */
[----:B-1----:R-:W-:Y:S01]  /*37d0*/  IMAD.WIDE R20, R0, 0x2, R30 ;  /* 0x0000000200147825 */ /* 0x002fe200078e021e */
[----:B------:R-:W-:-:S04]  /*37e0*/  ISETP.GE.U32.AND P6, PT, R3, 0x7fffff06, PT ;  /* 0x7fffff060300780c */ /* 0x000fc80003fc6070 */
[----:B------:R-:W-:Y:S01]  /*37f0*/  STL.64 [R1+0x100], R20 ;  /* 0x0001001401007387 */ /* 0x000fe20000100a00 */
[----:B------:R-:W-:-:S03]  /*3800*/  VIADD R0, R34, 0xffffffec ;  /* 0xffffffec22007836 */ /* 0x000fc60000000000 */
[----:B----4-:R-:W4:Y:S01]  /*3810*/  LDL.LU.64 R8, [R1+0x11a0] ;  /* 0x0011a00001087983 */ /* 0x010f220000300a00 */
[----:B------:R-:W-:Y:S01]  /*3820*/  VIADD R3, R34, 0xfffffff4 ;  /* 0xfffffff422037836 */ /* 0x000fe20000000000 */
[----:B------:R-:W-:Y:S01]  /*3830*/  ISETP.GE.U32.AND P3, PT, R0, 0x7fffff6d, PT ;  /* 0x7fffff6d0000780c */ /* 0x000fe20003f66070 */
[----:B------:R-:W-:Y:S01]  /*3840*/  IMAD R0, R60, 0x72, RZ ;  /* 0x000000723c007824 */ /* 0x000fe200078e02ff */
[----:B------:R1:W4:Y:S02]  /*3850*/  @!P2 LDG.E.U16 R13, desc[UR6][R20.64] ;  /* 0x00000006140da981 */ /* 0x000324000c1e1500 */
[----:B------:R-:W-:Y:S02]  /*3860*/  ISETP.GE.U32.AND P2, PT, R3, 0x7fffff75, PT ;  /* 0x7fffff750300780c */ /* 0x000fe40003f46070 */
[----:B------:R-:W-:Y:S02]  /*3870*/  PRMT R3, RZ, 0x7610, R3 ;  /* 0x00007610ff037816 */ /* 0x000fe40000000003 */
[----:B------:R-:W-:-:S02]  /*3880*/  PRMT R6, RZ, 0x7610, R6 ;  /* 0x00007610ff067816 */ /* 0x000fc40000000006 */
[----:B------:R-:W-:Y:S02]  /*3890*/  PRMT R7, RZ, 0x7610, R7 ;  /* 0x00007610ff077816 */ /* 0x000fe40000000007 */
[----:B------:R-:W-:Y:S01]  /*38a0*/  PRMT R12, RZ, 0x7610, R12 ;  /* 0x00007610ff0c7816 */ /* 0x000fe2000000000c */
[----:B--2---:R2:W-:Y:S04]  /*38b0*/  STL [R1+0x4c], R17 ;  /* 0x00004c1101007387 */ /* 0x0045e80000100800 */
[----:B--2---:R-:W2:Y:S04]  /*38c0*/  LDL.LU R17, [R1+0x1198] ;  /* 0x0011980001117983 */ /* 0x004ea80000300800 */
[----:B------:R0:W-:Y:S04]  /*38d0*/  STL.64 [R1+0x88], R18 ;  /* 0x0000881201007387 */ /* 0x0001e80000100a00 */
[----:B------:R1:W-:Y:S01]  /*38e0*/  STL.64 [R1+0x80], R14 ;  /* 0x0000800e01007387 */ /* 0x0003e20000100a00 */
[----:B0-----:R-:W-:-:S03]  /*38f0*/  IMAD R18, R60, 0x7a, RZ ;  /* 0x0000007a3c127824 */ /* 0x001fc600078e02ff */
[----:B---3--:R-:W-:Y:S01]  /*3900*/  STL [R1+0x40], R10 ;  /* 0x0000400a01007387 */ /* 0x008fe20000100800 */
[----:B-1----:R-:W-:-:S03]  /*3910*/  IMAD.WIDE R20, R18, 0x2, R32 ;  /* 0x0000000212147825 */ /* 0x002fc600078e0220 */
[----:B------:R0:W-:Y:S01]  /*3920*/  STL [R1+0x44], R11 ;  /* 0x0000440b01007387 */ /* 0x0001e20000100800 */
[----:B------:R-:W-:-:S03]  /*3930*/  IMAD.WIDE R18, R18, 0x2, R30 ;  /* 0x0000000212127825 */ /* 0x000fc600078e021e */
[----:B------:R-:W3:Y:S01]  /*3940*/  @!P6 LDG.E.U16 R6, desc[UR6][R20.64] ;  /* 0x000000061406e981 */ /* 0x000ee2000c1e1500 */
[----:B------:R-:W-:-:S03]  /*3950*/  IMAD.WIDE R14, R0, 0x2, R32 ;  /* 0x00000002000e7825 */ /* 0x000fc600078e0220 */
[----:B------:R-:W3:Y:S01]  /*3960*/  @!P6 LDG.E.U16 R3, desc[UR6][R18.64] ;  /* 0x000000061203e981 */ /* 0x000ee2000c1e1500 */
[----:B0-----:R-:W-:-:S03]  /*3970*/  IMAD.WIDE R10, R0, 0x2, R30 ;  /* 0x00000002000a7825 */ /* 0x001fc600078e021e */
[----:B------:R-:W3:Y:S04]  /*3980*/  @!P5 LDG.E.U16 R12, desc[UR6][R14.64] ;  /* 0x000000060e0cd981 */ /* 0x000ee8000c1e1500 */
[----:B------:R0:W3:Y:S04]  /*3990*/  @!P5 LDG.E.U16 R7, desc[UR6][R10.64] ;  /* 0x000000060a07d981 */ /* 0x0000e8000c1e1500 */
[----:B------:R-:W-:Y:S04]  /*39a0*/  STL.64 [R1+0x8], R14 ;  /* 0x0000080e01007387 */ /* 0x000fe80000100a00 */
[----:B------:R0:W-:Y:S01]  /*39b0*/  STL.64 [R1], R10 ;  /* 0x0000000a01007387 */ /* 0x0001e20000100a00 */
[----:B------:R-:W-:-:S03]  /*39c0*/  VIADD R2, R34, 0xffffffe4 ;  /* 0xffffffe422027836 */ /* 0x000fc60000000000 */
[----:B------:R-:W-:Y:S01]  /*39d0*/  STL [R1+0xf0c], R20 ;  /* 0x000f0c1401007387 */ /* 0x000fe20000100800 */
[----:B------:R-:W-:-:S03]  /*39e0*/  VIADD R0, R34, 0xffffffdc ;  /* 0xffffffdc22007836 */ /* 0x000fc60000000000 */
[----:B------:R-:W-:Y:S04]  /*39f0*/  STL [R1+0x1008], R20 ;  /* 0x0010081401007387 */ /* 0x000fe80000100800 */
[----:B------:R-:W-:Y:S04]  /*3a00*/  STL [R1+0xf08], R21 ;  /* 0x000f081501007387 */ /* 0x000fe80000100800 */
[----:B------:R-:W-:Y:S04]  /*3a10*/  STL [R1+0xfd8], R21 ;  /* 0x000fd81501007387 */ /* 0x000fe80000100800 */
[----:B------:R-:W-:Y:S01]  /*3a20*/  STL [R1+0x100c], R21 ;  /* 0x00100c1501007387 */ /* 0x000fe20000100800 */
[----:B------:R-:W-:-:S03]  /*3a30*/  ISETP.GE.U32.AND P5, PT, R2, 0x7fffff65, PT ;  /* 0x7fffff650200780c */ /* 0x000fc60003fa6070 */
[----:B----4-:R-:W-:Y:S01]  /*3a40*/  STL [R1+0x48], R13 ;  /* 0x0000480d01007387 */ /* 0x010fe20000100800 */
        /* <DEDUP_REMOVED lines=27> */
[----:B------:R-:W-:-:S03]  /*3c00*/  VIADD R0, R34, 0xffffffcc ;  /* 0xffffffcc22007836 */ /* 0x000fc60000000000 */
[----:B------:R3:W-:Y:S02]  /*3c10*/  STL.64 [R1+0x678], R12 ;  /* 0x0006780c01007387 */ /* 0x0007e40000100a00 */
[----:B------:R-:W-:Y:S01]  /*3c20*/  ISETP.GE.U32.AND P2, PT, R0, 0x7fffff4d, PT ;  /* 0x7fffff4d0000780c */ /* 0x000fe20003f46070 */
[C---:B------:R-:W-:Y:S01]  /*3c30*/  IMAD R0, R60.reuse, 0x13, RZ ;  /* 0x000000133c007824 */ /* 0x040fe200078e02ff */
[----:B------:R0:W-:Y:S01]  /*3c40*/  STL.64 [R1+0x670], R10 ;  /* 0x0006700a01007387 */ /* 0x0001e20000100a00 */
[----:B------:R-:W-:-:S03]  /*3c50*/  IMAD R2, R60, 0x1b, RZ ;  /* 0x0000001b3c027824 */ /* 0x000fc600078e02ff */
[----:B----4-:R-:W-:Y:S01]  /*3c60*/  STL [R1+0x340], R8 ;  /* 0x0003400801007387 */ /* 0x010fe20000100800 */
[----:B---3--:R-:W-:-:S04]  /*3c70*/  IMAD.WIDE R12, R2, 0x2, R32 ;  /* 0x00000002020c7825 */ /* 0x008fc800078e0220 */
[----:B0-----:R-:W-:Y:S01]  /*3c80*/  IMAD.WIDE R10, R2, 0x2, R30 ;  /* 0x00000002020a7825 */ /* 0x001fe200078e021e */
[----:B--2---:R0:W-:Y:S04]  /*3c90*/  STL [R1+0x344], R9 ;  /* 0x0003440901007387 */ /* 0x0041e80000100800 */
        /* <DEDUP_REMOVED lines=12> */
[----:B------:R-:W4:Y:S04]  /*3d60*/  @!P3 LDG.E.U16 R14, desc[UR6][R16.64] ;  /* 0x00000006100eb981 */ /* 0x000f28000c1e1500 */
[----:B------:R1:W3:Y:S04]  /*3d70*/  @!P5 LDG.E.U16 R7, desc[UR6][R12.64] ;  /* 0x000000060c07d981 */ /* 0x0002e8000c1e1500 */
[----:B0-----:R-:W4:Y:S04]  /*3d80*/  LDL.LU.64 R8, [R1+0x1180] ;  /* 0x0011800001087983 */ /* 0x001f280000300a00 */
[----:B-1----:R-:W4:Y:S01]  /*3d90*/  LDL.LU.64 R16, [R1+0x1178] ;  /* 0x0011780001107983 */ /* 0x002f220000300a00 */
[----:B------:R-:W-:-:S02]  /*3da0*/  VIADD R3, R34, 0xffffffd4 ;  /* 0xffffffd422037836 */ /* 0x000fc40000000000 */
[----:B------:R-:W-:-:S03]  /*3db0*/  VIADD R0, R34, 0xffffffbc ;  /* 0xffffffbc22007836 */ /* 0x000fc60000000000 */
[----:B------:R-:W-:Y:S01]  /*3dc0*/  ISETP.GE.U32.AND P0, PT, R3, 0x7fffff55, PT ;  /* 0x7fffff550300780c */ /* 0x000fe20003f06070 */
[----:B------:R0:W-:Y:S01]  /*3dd0*/  STL.64 [R1+0x578], R12 ;  /* 0x0005780c01007387 */ /* 0x0001e20000100a00 */
[----:B------:R-:W-:Y:S01]  /*3de0*/  ISETP.GE.U32.AND P5, PT, R0, 0x7fffff3d, PT ;  /* 0x7fffff3d0000780c */ /* 0x000fe20003fa6070 */
[C---:B------:R-:W-:Y:S02]  /*3df0*/  IMAD R0, R60.reuse, 0x23, RZ ;  /* 0x000000233c007824 */ /* 0x040fe400078e02ff */
[----:B------:R1:W-:Y:S01]  /*3e00*/  STL.64 [R1+0x570], R10 ;  /* 0x0005700a01007387 */ /* 0x0003e20000100a00 */
[----:B------:R-:W-:Y:S02]  /*3e10*/  IMAD R2, R60, 0x2b, RZ ;  /* 0x0000002b3c027824 */ /* 0x000fe400078e02ff */
[----:B0-----:R-:W-:-:S04]  /*3e20*/  IMAD.WIDE R12, R0, 0x2, R30 ;  /* 0x00000002000c7825 */ /* 0x001fc800078e021e */
[----:B-1----:R-:W-:Y:S01]  /*3e30*/  IMAD.WIDE R10, R2, 0x2, R30 ;  /* 0x00000002020a7825 */ /* 0x002fe200078e021e */
[----:B--2---:R-:W-:Y:S04]  /*3e40*/  STL [R1+0x330], R6 ;  /* 0x0003300601007387 */ /* 0x004fe80000100800 */
[----:B---3--:R0:W-:Y:S01]  /*3e50*/  STL [R1+0x334], R7 ;  /* 0x0003340701007387 */ /* 0x0081e20000100800 */
[----:B----4-:R-:W-:-:S03]  /*3e60*/  PRMT R8, RZ, 0x7610, R8 ;  /* 0x00007610ff087816 */ /* 0x010fc60000000008 */
[----:B------:R-:W-:Y:S01]  /*3e70*/  STL [R1+0x338], R14 ;  /* 0x0003380e01007387 */ /* 0x000fe20000100800 */
[----:B------:R-:W-:Y:S02]  /*3e80*/  PRMT R9, RZ, 0x7610, R9 ;  /* 0x00007610ff097816 */ /* 0x000fe40000000009 */
[----:B------:R-:W-:Y:S01]  /*3e90*/  PRMT R17, RZ, 0x7610, R17 ;  /* 0x00007610ff117816 */ /* 0x000fe20000000011 */
[----:B------:R1:W-:Y:S01]  /*3ea0*/  STL [R1+0x33c], R15 ;  /* 0x00033c0f01007387 */ /* 0x0003e20000100800 */
[----:B0-----:R-:W-:Y:S01]  /*3eb0*/  IMAD.WIDE R6, R0, 0x2, R32 ;  /* 0x0000000200067825 */ /* 0x001fe200078e0220 */
[----:B------:R-:W-:Y:S02]  /*3ec0*/  PRMT R16, RZ, 0x7610, R16 ;  /* 0x00007610ff107816 */ /* 0x000fe40000000010 */
        /* <DEDUP_REMOVED lines=27> */
[----:B0-----:R-:W-:Y:S01]  /*4080*/  IMAD.WIDE R8, R0, 0x2, R32 ;  /* 0x0000000200087825 */ /* 0x001fe200078e0220 */
[----:B------:R-:W-:Y:S02]  /*4090*/  PRMT R13, RZ, 0x7610, R13 ;  /* 0x00007610ff0d7816 */ /* 0x000fe4000000000d */
[----:B------:R0:W2:Y:S01]  /*40a0*/  @!P3 LDG.E.U16 R12, desc[UR6][R14.64] ;  /* 0x000000060e0cb981 */ /* 0x0000a2000c1e1500 */
[----:B-1----:R-:W-:-:S03]  /*40b0*/  IMAD.WIDE R16, R2, 0x2, R32 ;  /* 0x0000000202107825 */ /* 0x002fc600078e0220 */
[----:B------:R1:W-:Y:S04]  /*40c0*/  STL.64 [R1+0x3f8], R8 ;  /* 0x0003f80801007387 */ /* 0x0003e80000100a00 */
[----:B------:R3:W-:Y:S04]  /*40d0*/  STL.64 [R1+0x3f0], R10 ;  /* 0x0003f00a01007387 */ /* 0x0007e80000100a00 */
[----:B------:R-:W4:Y:S04]  /*40e0*/  @!P2 LDG.E.U16 R39, desc[UR6][R8.64] ;  /* 0x000000060827a981 */ /* 0x000f28000c1e1500 */
[----:B------:R0:W4:Y:S04]  /*40f0*/  @!P3 LDG.E.U16 R13, desc[UR6][R16.64] ;  /* 0x00000006100db981 */ /* 0x000128000c1e1500 */
[----:B-1----:R-:W4:Y:S04]  /*4100*/  LDL.LU.64 R8, [R1+0x1160] ;  /* 0x0011600001087983 */ /* 0x002f280000300a00 */
[----:B---3--:R-:W3:Y:S01]  /*4110*/  LDL.LU.64 R10, [R1+0x1158] ;  /* 0x00115800010a7983 */ /* 0x008ee20000300a00 */
[----:B------:R-:W-:-:S02]  /*4120*/  VIADD R3, R34, 0xffffffb4 ;  /* 0xffffffb422037836 */ /* 0x000fc40000000000 */
[----:B------:R-:W-:-:S03]  /*4130*/  VIADD R0, R34, 0xffffff9c ;  /* 0xffffff9c22007836 */ /* 0x000fc60000000000 */
[----:B------:R-:W-:Y:S01]  /*4140*/  ISETP.GE.U32.AND P6, PT, R3, 0x7fffff35, PT ;  /* 0x7fffff350300780c */ /* 0x000fe20003fc6070 */
[----:B------:R-:W-:Y:S01]  /*4150*/  STL.64 [R1+0x378], R16 ;  /* 0x0003781001007387 */ /* 0x000fe20000100a00 */
[----:B------:R-:W-:-:S03]  /*4160*/  IMAD R2, R60, 0x4b, RZ ;  /* 0x0000004b3c027824 */ /* 0x000fc600078e02ff */
[----:B------:R0:W-:Y:S01]  /*4170*/  STL.64 [R1+0x370], R14 ;  /* 0x0003700e01007387 */ /* 0x0001e20000100a00 */
[----:B------:R-:W-:Y:S01]  /*4180*/  ISETP.GE.U32.AND P3, PT, R0, 0x7fffff1d, PT ;  /* 0x7fffff1d0000780c */ /* 0x000fe20003f66070 */
[----:B------:R-:W-:Y:S01]  /*4190*/  IMAD R0, R60, 0x43, RZ ;  /* 0x000000433c007824 */ /* 0x000fe200078e02ff */
[----:B------:R-:W-:Y:S02]  /*41a0*/  PRMT R59, RZ, 0x7610, R59 ;  /* 0x00007610ff3b7816 */ /* 0x000fe4000000003b */
[----:B------:R-:W-:Y:S01]  /*41b0*/  PRMT R58, RZ, 0x7610, R58 ;  /* 0x00007610ff3a7816 */ /* 0x000fe2000000003a */
[----:B0-----:R-:W-:-:S04]  /*41c0*/  IMAD.WIDE R14, R2, 0x2, R30 ;  /* 0x00000002020e7825 */ /* 0x001fc800078e021e */
[----:B------:R-:W-:-:S05]  /*41d0*/  IMAD.WIDE R16, R0, 0x2, R30 ;  /* 0x0000000200107825 */ /* 0x000fca00078e021e */
[----:B------:R-:W3:Y:S04]  /*41e0*/  @!P5 LDG.E.U16 R58, desc[UR6][R16.64] ;  /* 0x00000006103ad981 */ /* 0x000ee8000c1e1500 */
[----:B--2---:R-:W-:Y:S04]  /*41f0*/  STL [R1+0x240], R12 ;  /* 0x0002400c01007387 */ /* 0x004fe80000100800 */
[----:B----4-:R0:W-:Y:S04]  /*4200*/  STL [R1+0x244], R13 ;  /* 0x0002440d01007387 */ /* 0x0101e80000100800 */
[----:B------:R-:W-:Y:S04]  /*4210*/  STL [R1+0x248], R38 ;  /* 0x0002482601007387 */ /* 0x000fe80000100800 */
[----:B------:R1:W-:Y:S01]  /*4220*/  STL [R1+0x24c], R39 ;  /* 0x00024c2701007387 */ /* 0x0003e20000100800 */
[----:B---3--:R-:W-:-:S02]  /*4230*/  PRMT R10, RZ, 0x7610, R10 ;  /* 0x00007610ff0a7816 */ /* 0x008fc4000000000a */
[----:B------:R-:W-:Y:S01]  /*4240*/  PRMT R11, RZ, 0x7610, R11 ;  /* 0x00007610ff0b7816 */ /* 0x000fe2000000000b */
[----:B0-----:R-:W-:-:S03]  /*4250*/  IMAD.WIDE R12, R0, 0x2, R32 ;  /* 0x00000002000c7825 */ /* 0x001fc600078e0220 */
[----:B------:R-:W2:Y:S01]  /*4260*/  @!P6 LDG.E.U16 R10, desc[UR6][R14.64] ;  /* 0x000000060e0ae981 */ /* 0x000ea2000c1e1500 */
[----:B-1----:R-:W-:-:S03]  /*4270*/  IMAD.WIDE R38, R2, 0x2, R32 ;  /* 0x0000000202267825 */ /* 0x002fc600078e0220 */
[----:B------:R0:W-:Y:S04]  /*4280*/  STL.64 [R1+0x2f8], R12 ;  /* 0x0002f80c01007387 */ /* 0x0001e80000100a00 */
[----:B------:R1:W3:Y:S04]  /*4290*/  @!P6 LDG.E.U16 R11, desc[UR6][R38.64] ;  /* 0x00000006260be981 */ /* 0x0002e8000c1e1500 */
[----:B------:R4:W-:Y:S04]  /*42a0*/  STL.64 [R1+0x2f0], R16 ;  /* 0x0002f01001007387 */ /* 0x0009e80000100a00 */
[----:B------:R-:W3:Y:S04]  /*42b0*/  @!P5 LDG.E.U16 R59, desc[UR6][R12.64] ;  /* 0x000000060c3bd981 */ /* 0x000ee8000c1e1500 */
[----:B0-----:R-:W3:Y:S01]  /*42c0*/  LDL.LU.64 R12, [R1+0x1150] ;  /* 0x00115000010c7983 */ /* 0x001ee20000300a00 */
[----:B------:R-:W-:-:S02]  /*42d0*/  VIADD R0, R34, 0xffffff8c ;  /* 0xffffff8c22007836 */ /* 0x000fc40000000000 */
[----:B------:R-:W-:Y:S01]  /*42e0*/  VIADD R3, R34, 0xffffffa4 ;  /* 0xffffffa422037836 */ /* 0x000fe20000000000 */
[----:B----4-:R-:W4:Y:S02]  /*42f0*/  LDL.LU.64 R16, [R1+0x1148] ;  /* 0x0011480001107983 */ /* 0x010f240000300a00 */
[----:B------:R-:W-:Y:S01]  /*4300*/  ISETP.GE.U32.AND P6, PT, R0, 0x7fffff0d, PT ;  /* 0x7fffff0d0000780c */ /* 0x000fe20003fc6070 */
[----:B------:R-:W-:Y:S01]  /*4310*/  IMAD R0, R60, 0x53, RZ ;  /* 0x000000533c007824 */ /* 0x000fe200078e02ff */
[----:B------:R1:W-:Y:S01]  /*4320*/  STL.64 [R1+0x278], R38 ;  /* 0x0002782601007387 */ /* 0x0003e20000100a00 */
[----:B------:R-:W-:-:S03]  /*4330*/  ISETP.GE.U32.AND P2, PT, R3, 0x7fffff25, PT ;  /* 0x7fffff250300780c */ /* 0x000fc60003f46070 */
[----:B------:R0:W-:Y:S01]  /*4340*/  STL.64 [R1+0x270], R14 ;  /* 0x0002700e01007387 */ /* 0x0001e20000100a00 */
[----:B------:R-:W-:Y:S01]  /*4350*/  PRMT R57, RZ, 0x7610, R57 ;  /* 0x00007610ff397816 */ /* 0x000fe20000000039 */
[----:B------:R-:W-:-:S04]  /*4360*/  IMAD R2, R60, 0x5b, RZ ;  /* 0x0000005b3c027824 */ /* 0x000fc800078e02ff */
[----:B-1----:R-:W-:-:S04]  /*4370*/  IMAD.WIDE R38, R2, 0x2, R32 ;  /* 0x0000000202267825 */ /* 0x002fc800078e0220 */
[----:B0-----:R-:W-:Y:S01]  /*4380*/  IMAD.WIDE R14, R2, 0x2, R30 ;  /* 0x00000002020e7825 */ /* 0x001fe200078e021e */
[----:B--2---:R-:W-:Y:S04]  /*4390*/  STL [R1+0x230], R10 ;  /* 0x0002300a01007387 */ /* 0x004fe80000100800 */
[----:B---3--:R0:W-:Y:S04]  /*43a0*/  STL [R1+0x234], R11 ;  /* 0x0002340b01007387 */ /* 0x0081e80000100800 */
[----:B------:R-:W-:Y:S01]  /*43b0*/  STL [R1+0x238], R58 ;  /* 0x0002383a01007387 */ /* 0x000fe20000100800 */
[----:B0-----:R-:W-:-:S03]  /*43c0*/  IMAD.WIDE R10, R0, 0x2, R32 ;  /* 0x00000002000a7825 */ /* 0x001fc600078e0220 */
[----:B------:R0:W-:Y:S04]  /*43d0*/  STL [R1+0x23c], R59 ;  /* 0x00023c3b01007387 */ /* 0x0001e80000100800 */
[----:B------:R-:W2:Y:S01]  /*43e0*/  @!P0 LDG.E.U16 R57, desc[UR6][R10.64] ;  /* 0x000000060a398981 */ /* 0x000ea2000c1e1500 */
[----:B------:R-:W-:Y:S02]  /*43f0*/  PRMT R12, RZ, 0x7610, R12 ;  /* 0x00007610ff0c7816 */ /* 0x000fe4000000000c */
[----:B------:R-:W-:Y:S01]  /*4400*/  PRMT R13, RZ, 0x7610, R13 ;  /* 0x00007610ff0d7816 */ /* 0x000fe2000000000d */
[----:B0-----:R-:W-:Y:S01]  /*4410*/  IMAD.WIDE R58, R0, 0x2, R30 ;  /* 0x00000002003a7825 */ /* 0x001fe200078e021e */
[----:B------:R0:W-:Y:S04]  /*4420*/  STL.64 [R1+0x1f8], R10 ;  /* 0x0001f80a01007387 */ /* 0x0001e80000100a00 */
[----:B------:R1:W-:Y:S04]  /*4430*/  STL.64 [R1+0x1f0], R58 ;  /* 0x0001f03a01007387 */ /* 0x0003e80000100a00 */
[----:B------:R-:W3:Y:S04]  /*4440*/  @!P2 LDG.E.U16 R12, desc[UR6][R14.64] ;  /* 0x000000060e0ca981 */ /* 0x000ee8000c1e1500 */
[----:B0-----:R-:W3:Y:S04]  /*4450*/  LDL.LU.64 R10, [R1+0x1140] ;  /* 0x00114000010a7983 */ /* 0x001ee80000300a00 */
[----:B------:R-:W3:Y:S01]  /*4460*/  @!P2 LDG.E.U16 R13, desc[UR6][R38.64] ;  /* 0x00000006260da981 */ /* 0x000ee2000c1e1500 */
[C---:B------:R-:W-:Y:S01]  /*4470*/  VIADD R0, R34.reuse, 0xfffffffb ;  /* 0xfffffffb22007836 */ /* 0x040fe20000000000 */
[----:B------:R-:W-:Y:S01]  /*4480*/  PRMT R37, RZ, 0x7610, R37 ;  /* 0x00007610ff257816 */ /* 0x000fe20000000025 */
[----:B------:R-:W-:-:S03]  /*4490*/  VIADD R3, R34, 0xffffff94 ;  /* 0xffffff9422037836 */ /* 0x000fc60000000000 */
[----:B------:R-:W-:Y:S01]  /*44a0*/  ISETP.GE.U32.AND P2, PT, R0, 0x7fffff7c, PT ;  /* 0x7fffff7c0000780c */ /* 0x000fe20003f46070 */
[C---:B------:R-:W-:Y:S01]  /*44b0*/  IMAD R0, R60.reuse, 0x63, RZ ;  /* 0x000000633c007824 */ /* 0x040fe200078e02ff */
[----:B------:R1:W3:Y:S01]  /*44c0*/  @!P0 LDG.E.U16 R37, desc[UR6][R58.64] ;  /* 0x000000063a258981 */ /* 0x0002e2000c1e1500 */
[----:B------:R-:W-:Y:S01]  /*44d0*/  ISETP.GE.U32.AND P5, PT, R3, 0x7fffff15, PT ;  /* 0x7fffff150300780c */ /* 0x000fe20003fa6070 */
[----:B------:R-:W-:Y:S02]  /*44e0*/  IMAD R2, R60, 0x6b, RZ ;  /* 0x0000006b3c027824 */ /* 0x000fe400078e02ff */
[----:B-1----:R-:W-:Y:S01]  /*44f0*/  IMAD.WIDE R58, R0, 0x2, R32 ;  /* 0x00000002003a7825 */ /* 0x002fe200078e0220 */
[----:B----4-:R-:W-:Y:S02]  /*4500*/  PRMT R16, RZ, 0x7610, R16 ;  /* 0x00007610ff107816 */ /* 0x010fe40000000010 */
[----:B------:R-:W-:-:S06]  /*4510*/  PRMT R17, RZ, 0x7610, R17 ;  /* 0x00007610ff117816 */ /* 0x000fcc0000000011 */
[----:B------:R-:W4:Y:S04]  /*4520*/  @!P3 LDG.E.U16 R17, desc[UR6][R58.64] ;  /* 0x000000063a11b981 */ /* 0x000f28000c1e1500 */
[----:B--2---:R0:W-:Y:S04]  /*4530*/  STL [R1+0x1cc], R57 ;  /* 0x0001cc3901007387 */ /* 0x0041e80000100800 */
[----:B0-----:R-:W2:Y:S04]  /*4540*/  LDL.LU R57, [R1+0x1138] ;  /* 0x0011380001397983 */ /* 0x001ea80000300800 */
[----:B------:R0:W-:Y:S04]  /*4550*/  STL.64 [R1+0x178], R38 ;  /* 0x0001782601007387 */ /* 0x0001e80000100a00 */
[----:B------:R1:W-:Y:S01]  /*4560*/  STL.64 [R1+0x170], R14 ;  /* 0x0001700e01007387 */ /* 0x0003e20000100a00 */
[----:B---3--:R-:W-:-:S03]  /*4570*/  PRMT R10, RZ, 0x7610, R10 ;  /* 0x00007610ff0a7816 */ /* 0x008fc6000000000a */
[----:B------:R-:W-:Y:S04]  /*4580*/  STL.64 [R1+0xf8], R58 ;  /* 0x0000f83a01007387 */ /* 0x000fe80000100a00 */
[----:B------:R-:W-:Y:S04]  /*4590*/  STL [R1+0x1c0], R12 ;  /* 0x0001c00c01007387 */ /* 0x000fe80000100800 */
[----:B------:R3:W-:Y:S01]  /*45a0*/  STL [R1+0x1c4], R13 ;  /* 0x0001c40d01007387 */ /* 0x0007e20000100800 */
[----:B0-----:R-:W-:Y:S01]  /*45b0*/  IMAD.WIDE R38, R0, 0x2, R30 ;  /* 0x0000000200267825 */ /* 0x001fe200078e021e */
[----:B------:R-:W-:-:S03]  /*45c0*/  PRMT R11, RZ, 0x7610, R11 ;  /* 0x00007610ff0b7816 */ /* 0x000fc6000000000b */
[C---:B-1----:R-:W-:Y:S01]  /*45d0*/  IMAD.WIDE R14, R2.reuse, 0x2, R32 ;  /* 0x00000002020e7825 */ /* 0x042fe200078e0220 */
[----:B------:R-:W2:Y:S03]  /*45e0*/  @!P3 LDG.E.U16 R16, desc[UR6][R38.64] ;  /* 0x000000062610b981 */ /* 0x000ea6000c1e1500 */
[----:B---3--:R-:W-:Y:S01]  /*45f0*/  IMAD.WIDE R12, R2, 0x2, R30 ;  /* 0x00000002020c7825 */ /* 0x008fe200078e021e */
[----:B------:R0:W3:Y:S04]  /*4600*/  @!P5 LDG.E.U16 R11, desc[UR6][R14.64] ;  /* 0x000000060e0bd981 */ /* 0x0000e8000c1e1500 */
[----:B------:R-:W2:Y:S01]  /*4610*/  @!P5 LDG.E.U16 R10, desc[UR6][R12.64] ;  /* 0x000000060c0ad981 */ /* 0x000ea2000c1e1500 */
[----:B------:R-:W-:-:S03]  /*4620*/  VIADD R3, R34, 0xffffff84 ;  /* 0xffffff8422037836 */ /* 0x000fc60000000000 */
[----:B------:R-:W-:Y:S02]  /*4630*/  STL.64 [R1+0xf0], R38 ;  /* 0x0000f02601007387 */ /* 0x000fe40000100a00 */
[----:B------:R-:W-:Y:S02]  /*4640*/  ISETP.GE.U32.AND P0, PT, R3, 0x7fffff05, PT ;  /* 0x7fffff050300780c */ /* 0x000fe40003f06070 */
[----:B------:R0:W-:Y:S01]  /*4650*/  STL.64 [R1+0x78], R14 ;  /* 0x0000780e01007387 */ /* 0x0001e20000100a00 */
[----:B------:R-:W-:-:S03]  /*4660*/  VIADD R3, R34, 0xfffffff3 ;  /* 0xfffffff322037836 */ /* 0x000fc60000000000 */
[----:B------:R-:W-:Y:S04]  /*4670*/  STL.64 [R1+0x70], R12 ;  /* 0x0000700c01007387 */ /* 0x000fe80000100a00 */
[----:B------:R-:W-:Y:S01]  /*4680*/  STL [R1+0x1c8], R37 ;  /* 0x0001c82501007387 */ /* 0x000fe20000100800 */
[----:B------:R-:W-:Y:S01]  /*4690*/  ISETP.GE.U32.AND P3, PT, R3, 0x7fffff74, PT ;  /* 0x7fffff740300780c */ /* 0x000fe20003f66070 */
[----:B0-----:R-:W-:Y:S01]  /*46a0*/  IMAD R14, R60, 0x73, RZ ;  /* 0x000000733c0e7824 */ /* 0x001fe200078e02ff */
[----:B------:R-:W-:Y:S02]  /*46b0*/  PRMT R3, RZ, 0x7610, R3 ;  /* 0x00007610ff037816 */ /* 0x000fe40000000003 */
[----:B------:R-:W-:Y:S02]  /*46c0*/  PRMT R8, RZ, 0x7610, R8 ;  /* 0x00007610ff087816 */ /* 0x000fe40000000008 */
[----:B------:R-:W-:-:S02]  /*46d0*/  PRMT R9, RZ, 0x7610, R9 ;  /* 0x00007610ff097816 */ /* 0x000fc40000000009 */
[----:B------:R-:W-:Y:S01]  /*46e0*/  PRMT R36, RZ, 0x7610, R36 ;  /* 0x00007610ff247816 */ /* 0x000fe20000000024 */
[----:B--2---:R0:W-:Y:S04]  /*46f0*/  STL [R1+0x1b0], R10 ;  /* 0x0001b00a01007387 */ /* 0x0041e80000100800 */
[----:B------:R-:W-:Y:S01]  /*4700*/  STL [R1+0x1b8], R16 ;  /* 0x0001b81001007387 */ /* 0x000fe20000100800 */
[----:B0-----:R-:W-:-:S03]  /*4710*/  IMAD R10, R60, 0x7b, RZ ;  /* 0x0000007b3c0a7824 */ /* 0x001fc600078e02ff */
[----:B----4-:R0:W-:Y:S01]  /*4720*/  STL [R1+0x1bc], R17 ;  /* 0x0001bc1101007387 */ /* 0x0101e20000100800 */
[----:B------:R-:W-:-:S03]  /*4730*/  IMAD.WIDE R12, R10, 0x2, R32 ;  /* 0x000000020a0c7825 */ /* 0x000fc600078e0220 */
[----:B---3--:R1:W-:Y:S04]  /*4740*/  STL [R1+0x1b4], R11 ;  /* 0x0001b40b01007387 */ /* 0x0083e80000100800 */
[----:B------:R-:W2:Y:S01]  /*4750*/  @!P0 LDG.E.U16 R8, desc[UR6][R12.64] ;  /* 0x000000060c088981 */ /* 0x000ea2000c1e1500 */
[----:B0-----:R-:W-:-:S04]  /*4760*/  IMAD.WIDE R16, R14, 0x2, R32 ;  /* 0x000000020e107825 */ /* 0x001fc800078e0220 */
[--C-:B-1----:R-:W-:Y:S01]  /*4770*/  IMAD.WIDE R10, R10, 0x2, R30.reuse ;  /* 0x000000020a0a7825 */ /* 0x102fe200078e021e */
[----:B------:R-:W3:Y:S03]  /*4780*/  @!P6 LDG.E.U16 R36, desc[UR6][R16.64] ;  /* 0x000000061024e981 */ /* 0x000ee6000c1e1500 */
[----:B------:R-:W-:Y:S01]  /*4790*/  IMAD.WIDE R14, R14, 0x2, R30 ;  /* 0x000000020e0e7825 */ /* 0x000fe200078e021e */
[----:B------:R-:W4:Y:S04]  /*47a0*/  @!P0 LDG.E.U16 R3, desc[UR6][R10.64] ;  /* 0x000000060a038981 */ /* 0x000f28000c1e1500 */
[----:B------:R-:W2:Y:S01]  /*47b0*/  @!P6 LDG.E.U16 R9, desc[UR6][R14.64] ;  /* 0x000000060e09e981 */ /* 0x000ea2000c1e1500 */
[----:B------:R-:W-:-:S03]  /*47c0*/  VIADD R0, R34, 0xffffffeb ;  /* 0xffffffeb22007836 */ /* 0x000fc60000000000 */
[----:B------:R-:W-:Y:S04]  /*47d0*/  STL [R1+0xf1c], R16 ;  /* 0x000f1c1001007387 */ /* 0x000fe80000100800 */
[----:B------:R-:W-:Y:S04]  /*47e0*/  STL [R1+0x1018], R16 ;  /* 0x0010181001007387 */ /* 0x000fe80000100800 */
[----:B------:R-:W-:Y:S04]  /*47f0*/  STL [R1+0xf18], R17 ;  /* 0x000f181101007387 */ /* 0x000fe80000100800 */
[----:B------:R-:W-:Y:S01]  /*4800*/  STL [R1+0x101c], R17 ;  /* 0x00101c1101007387 */ /* 0x000fe20000100800 */
[----:B------:R-:W-:-:S03]  /*4810*/  ISETP.GE.U32.AND P5, PT, R0, 0x7fffff6c, PT ;  /* 0x7fffff6c0000780c */ /* 0x000fc60003fa6070 */
[----:B------:R-:W-:Y:S01]  /*4820*/  STL [R1+0xf24], R14 ;  /* 0x000f240e01007387 */ /* 0x000fe20000100800 */
[----:B------:R-:W-:-:S03]  /*4830*/  VIADD R0, R34, 0xffffffdb ;  /* 0xffffffdb22007836 */ /* 0x000fc60000000000 */
[----:B------:R-:W-:Y:S04]  /*4840*/  STL [R1+0xf20], R15 ;  /* 0x000f200f01007387 */ /* 0x000fe80000100800 */
[----:B------:R-:W-:Y:S01]  /*4850*/  STL [R1+0x1020], R15 ;  /* 0x0010200f01007387 */ /* 0x000fe20000100800 */
[----:B------:R-:W-:-:S03]  /*4860*/  VIADD R2, R34, 0xffffffe3 ;  /* 0xffffffe322027836 */ /* 0x000fc60000000000 */
[----:B------:R-:W-:Y:S04]  /*4870*/  STL [R1+0xf2c], R12 ;  /* 0x000f2c0c01007387 */ /* 0x000fe80000100800 */
[----:B------:R-:W-:Y:S04]  /*4880*/  STL [R1+0x1024], R12 ;  /* 0x0010240c01007387 */ /* 0x000fe80000100800 */
[----:B------:R-:W-:Y:S01]  /*4890*/  STL [R1+0xf28], R13 ;  /* 0x000f280d01007387 */ /* 0x000fe20000100800 */
[----:B------:R-:W-:-:S03]  /*48a0*/  ISETP.GE.U32.AND P0, PT, R0, 0x7fffff5c, PT ;  /* 0x7fffff5c0000780c */ /* 0x000fc60003f06070 */
[----:B------:R-:W-:Y:S01]  /*48b0*/  STL [R1+0x1028], R13 ;  /* 0x0010280d01007387 */ /* 0x000fe20000100800 */
[----:B------:R-:W-:-:S03]  /*48c0*/  IMAD.SHL.U32 R0, R60, 0x4, RZ ;  /* 0x000000043c007824 */ /* 0x000fc600078e00ff */
[----:B------:R-:W-:Y:S01]  /*48d0*/  STL [R1+0xf34], R10 ;  /* 0x000f340a01007387 */ /* 0x000fe20000100800 */
[----:B------:R-:W-:-:S03]  /*48e0*/  ISETP.GE.U32.AND P6, PT, R2, 0x7fffff64, PT ;  /* 0x7fffff640200780c */ /* 0x000fc60003fc6070 */
[----:B------:R-:W-:Y:S01]  /*48f0*/  STL [R1+0x102c], R10 ;  /* 0x00102c0a01007387 */ /* 0x000fe20000100800 */
[----:B------:R-:W-:-:S03]  /*4900*/  IMAD R2, R60, 0xc, RZ ;  /* 0x0000000c3c027824 */ /* 0x000fc600078e02ff */
[----:B------:R-:W-:Y:S01]  /*4910*/  STL [R1+0xf30], R11 ;  /* 0x000f300b01007387 */ /* 0x000fe20000100800 */
[----:B------:R-:W-:-:S03]  /*4920*/  PRMT R40, RZ, 0x7610, R40 ;  /* 0x00007610ff287816 */ /* 0x000fc60000000028 */
[----:B------:R-:W-:Y:S01]  /*4930*/  STL [R1+0x1030], R11 ;  /* 0x0010300b01007387 */ /* 0x000fe20000100800 */
[----:B------:R-:W-:Y:S01]  /*4940*/  PRMT R41, RZ, 0x7610, R41 ;  /* 0x00007610ff297816 */ /* 0x000fe20000000029 */
[----:B------:R-:W-:Y:S01]  /*4950*/  IMAD.WIDE R58, R0, 0x2, R32 ;  /* 0x00000002003a7825 */ /* 0x000fe200078e0220 */
[----:B------:R-:W-:Y:S02]  /*4960*/  PRMT R6, RZ, 0x7610, R6 ;  /* 0x00007610ff067816 */ /* 0x000fe40000000006 */
[----:B------:R-:W-:Y:S01]  /*4970*/  PRMT R7, RZ, 0x7610, R7 ;  /* 0x00007610ff077816 */ /* 0x000fe20000000007 */
[----:B------:R-:W-:Y:S01]  /*4980*/  IMAD.WIDE R38, R2, 0x2, R32 ;  /* 0x0000000202267825 */ /* 0x000fe200078e0220 */
[----:B------:R-:W3:Y:S04]  /*4990*/  @!P2 LDG.E.U16 R41, desc[UR6][R58.64] ;  /* 0x000000063a29a981 */ /* 0x000ee8000c1e1500 */
[----:B------:R0:W3:Y:S04]  /*49a0*/  @!P3 LDG.E.U16 R7, desc[UR6][R38.64] ;  /* 0x000000062607b981 */ /* 0x0000e8000c1e1500 */
[----:B----4-:R-:W-:Y:S04]  /*49b0*/  STL [R1+0x3b0], R3 ;  /* 0x0003b00301007387 */ /* 0x010fe80000100800 */
[----:B--2---:R-:W-:Y:S04]  /*49c0*/  STL [R1+0x3b4], R8 ;  /* 0x0003b40801007387 */ /* 0x004fe80000100800 */
[----:B------:R1:W-:Y:S04]  /*49d0*/  STL [R1+0x3b8], R9 ;  /* 0x0003b80901007387 */ /* 0x0003e80000100800 */
[----:B---3--:R2:W-:Y:S01]  /*49e0*/  STL [R1+0x3bc], R36 ;  /* 0x0003bc2401007387 */ /* 0x0085e20000100800 */
[----:B-1----:R-:W-:-:S04]  /*49f0*/  IMAD.WIDE R8, R0, 0x2, R30 ;  /* 0x0000000200087825 */ /* 0x002fc800078e021e */
[----:B--2---:R-:W-:Y:S01]  /*4a00*/  IMAD.WIDE R36, R2, 0x2, R30 ;  /* 0x0000000202247825 */ /* 0x004fe200078e021e */
[----:B------:R-:W2:Y:S04]  /*4a10*/  @!P2 LDG.E.U16 R40, desc[UR6][R8.64] ;  /* 0x000000060828a981 */ /* 0x000ea8000c1e1500 */
[----:B------:R1:W-:Y:S04]  /*4a20*/  STL.64 [R1+0x6e8], R58 ;  /* 0x0006e83a01007387 */ /* 0x0003e80000100a00 */
[----:B------:R3:W-:Y:S04]  /*4a30*/  STL.64 [R1+0x6e0], R8 ;  /* 0x0006e00801007387 */ /* 0x0007e80000100a00 */
[----:B------:R4:W2:Y:S04]  /*4a40*/  @!P3 LDG.E.U16 R6, desc[UR6][R36.64] ;  /* 0x000000062406b981 */ /* 0x0008a8000c1e1500 */
[----:B-1----:R-:W2:Y:S04]  /*4a50*/  LDL.LU.64 R58, [R1+0x1130] ;  /* 0x00113000013a7983 */ /* 0x002ea80000300a00 */
[----:B---3--:R-:W3:Y:S01]  /*4a60*/  LDL.LU.64 R8, [R1+0x1128] ;  /* 0x0011280001087983 */ /* 0x008ee20000300a00 */
[----:B------:R-:W-:-:S03]  /*4a70*/  VIADD R0, R34, 0xffffffcb ;  /* 0xffffffcb22007836 */ /* 0x000fc60000000000 */
[----:B------:R0:W-:Y:S02]  /*4a80*/  STL.64 [R1+0x668], R38 ;  /* 0x0006682601007387 */ /* 0x0001e40000100a00 */
[----:B------:R-:W-:Y:S01]  /*4a90*/  ISETP.GE.U32.AND P3, PT, R0, 0x7fffff4c, PT ;  /* 0x7fffff4c0000780c */ /* 0x000fe20003f66070 */
[C---:B------:R-:W-:Y:S01]  /*4aa0*/  IMAD R0, R60.reuse, 0x14, RZ ;  /* 0x000000143c007824 */ /* 0x040fe200078e02ff */
[----:B------:R4:W-:Y:S01]  /*4ab0*/  STL.64 [R1+0x660], R36 ;  /* 0x0006602401007387 */ /* 0x0009e20000100a00 */
[----:B------:R-:W-:-:S04]  /*4ac0*/  IMAD R2, R60, 0x1c, RZ ;  /* 0x0000001c3c027824 */ /* 0x000fc800078e02ff */
[----:B0-----:R-:W-:-:S04]  /*4ad0*/  IMAD.WIDE R38, R2, 0x2, R32 ;  /* 0x0000000202267825 */ /* 0x001fc800078e0220 */
[----:B----4-:R-:W-:Y:S01]  /*4ae0*/  IMAD.WIDE R36, R2, 0x2, R30 ;  /* 0x0000000202247825 */ /* 0x010fe200078e021e */
[----:B--2---:R-:W-:Y:S04]  /*4af0*/  STL [R1+0x5b0], R40 ;  /* 0x0005b02801007387 */ /* 0x004fe80000100800 */
[----:B------:R0:W-:Y:S04]  /*4b00*/  STL [R1+0x5b4], R41 ;  /* 0x0005b42901007387 */ /* 0x0001e80000100800 */
[----:B------:R-:W-:Y:S01]  /*4b10*/  STL [R1+0x540], R6 ;  /* 0x0005400601007387 */ /* 0x000fe20000100800 */
[----:B0-----:R-:W-:Y:S01]  /*4b20*/  IMAD.WIDE R40, R0, 0x2, R32 ;  /* 0x0000000200287825 */ /* 0x001fe200078e0220 */
[----:B------:R-:W-:-:S02]  /*4b30*/  PRMT R58, RZ, 0x7610, R58 ;  /* 0x00007610ff3a7816 */ /* 0x000fc4000000003a */
[----:B------:R0:W-:Y:S01]  /*4b40*/  STL [R1+0x544], R7 ;  /* 0x0005440701007387 */ /* 0x0001e20000100800 */
[----:B------:R-:W-:Y:S02]  /*4b50*/  PRMT R59, RZ, 0x7610, R59 ;  /* 0x00007610ff3b7816 */ /* 0x000fe4000000003b */
[----:B---3--:R-:W-:Y:S02]  /*4b60*/  PRMT R8, RZ, 0x7610, R8 ;  /* 0x00007610ff087816 */ /* 0x008fe40000000008 */
[----:B------:R-:W-:Y:S01]  /*4b70*/  PRMT R9, RZ, 0x7610, R9 ;  /* 0x00007610ff097816 */ /* 0x000fe20000000009 */
[----:B0-----:R-:W-:Y:S01]  /*4b80*/  IMAD.WIDE R6, R0, 0x2, R30 ;  /* 0x0000000200067825 */ /* 0x001fe200078e021e */
[----:B------:R0:W-:Y:S04]  /*4b90*/  STL.64 [R1+0x5e8], R40 ;  /* 0x0005e82801007387 */ /* 0x0001e80000100a00 */
[----:B------:R-:W2:Y:S04]  /*4ba0*/  @!P5 LDG.E.U16 R58, desc[UR6][R6.64] ;  /* 0x00000006063ad981 */ /* 0x000ea8000c1e1500 */
[----:B------:R-:W3:Y:S04]  /*4bb0*/  @!P5 LDG.E.U16 R59, desc[UR6][R40.64] ;  /* 0x00000006283bd981 */ /* 0x000ee8000c1e1500 */
[----:B------:R1:W-:Y:S04]  /*4bc0*/  STL.64 [R1+0x5e0], R6 ;  /* 0x0005e00601007387 */ /* 0x0003e80000100a00 */
[----:B------:R-:W4:Y:S04]  /*4bd0*/  @!P6 LDG.E.U16 R8, desc[UR6][R36.64] ;  /* 0x000000062408e981 */ /* 0x000f28000c1e1500 */
[----:B0-----:R-:W4:Y:S04]  /*4be0*/  LDL.LU.64 R40, [R1+0x1120] ;  /* 0x0011200001287983 */ /* 0x001f280000300a00 */
[----:B------:R0:W4:Y:S04]  /*4bf0*/  @!P6 LDG.E.U16 R9, desc[UR6][R38.64] ;  /* 0x000000062609e981 */ /* 0x000128000c1e1500 */
[----:B-1----:R-:W4:Y:S01]  /*4c00*/  LDL.LU.64 R6, [R1+0x1118] ;  /* 0x0011180001067983 */ /* 0x002f220000300a00 */
[----:B------:R-:W-:-:S02]  /*4c10*/  VIADD R3, R34, 0xffffffd3 ;  /* 0xffffffd322037836 */ /* 0x000fc40000000000 */
[----:B------:R-:W-:Y:S01]  /*4c20*/  VIADD R0, R34, 0xffffffbb ;  /* 0xffffffbb22007836 */ /* 0x000fe20000000000 */
[----:B------:R0:W-:Y:S02]  /*4c30*/  STL.64 [R1+0x568], R38 ;  /* 0x0005682601007387 */ /* 0x0001e40000100a00 */
[----:B------:R-:W-:Y:S02]  /*4c40*/  ISETP.GE.U32.AND P2, PT, R3, 0x7fffff54, PT ;  /* 0x7fffff540300780c */ /* 0x000fe40003f46070 */
[----:B------:R1:W-:Y:S01]  /*4c50*/  STL.64 [R1+0x560], R36 ;  /* 0x0005602401007387 */ /* 0x0003e20000100a00 */
[----:B------:R-:W-:Y:S01]  /*4c60*/  ISETP.GE.U32.AND P6, PT, R0, 0x7fffff3c, PT ;  /* 0x7fffff3c0000780c */ /* 0x000fe20003fc6070 */
[C---:B------:R-:W-:Y:S02]  /*4c70*/  IMAD R0, R60.reuse, 0x24, RZ ;  /* 0x000000243c007824 */ /* 0x040fe400078e02ff */
[----:B------:R-:W-:-:S04]  /*4c80*/  IMAD R2, R60, 0x2c, RZ ;  /* 0x0000002c3c027824 */ /* 0x000fc800078e02ff */
[----:B0-----:R-:W-:-:S04]  /*4c90*/  IMAD.WIDE R38, R2, 0x2, R32 ;  /* 0x0000000202267825 */ /* 0x001fc800078e0220 */
[----:B-1----:R-:W-:Y:S01]  /*4ca0*/  IMAD.WIDE R36, R2, 0x2, R30 ;  /* 0x0000000202247825 */ /* 0x002fe200078e021e */
[----:B--2---:R-:W-:Y:S04]  /*4cb0*/  STL [R1+0x538], R58 ;  /* 0x0005383a01007387 */ /* 0x004fe80000100800 */
[----:B---3--:R0:W-:Y:S04]  /*4cc0*/  STL [R1+0x53c], R59 ;  /* 0x00053c3b01007387 */ /* 0x0081e80000100800 */
[----:B----4-:R-:W-:Y:S01]  /*4cd0*/  STL [R1+0x530], R8 ;  /* 0x0005300801007387 */ /* 0x010fe20000100800 */
[----:B0-----:R-:W-:Y:S01]  /*4ce0*/  IMAD.WIDE R58, R0, 0x2, R32 ;  /* 0x00000002003a7825 */ /* 0x001fe200078e0220 */
[----:B------:R-:W-:-:S02]  /*4cf0*/  PRMT R40, RZ, 0x7610, R40 ;  /* 0x00007610ff287816 */ /* 0x000fc40000000028 */
[----:B------:R-:W-:Y:S01]  /*4d00*/  PRMT R41, RZ, 0x7610, R41 ;  /* 0x00007610ff297816 */ /* 0x000fe20000000029 */
[----:B------:R0:W-:Y:S01]  /*4d10*/  STL [R1+0x534], R9 ;  /* 0x0005340901007387 */ /* 0x0001e20000100800 */
[----:B------:R-:W-:-:S04]  /*4d20*/  PRMT R6, RZ, 0x7610, R6 ;  /* 0x00007610ff067816 */ /* 0x000fc80000000006 */
[----:B------:R-:W2:Y:S01]  /*4d30*/  @!P0 LDG.E.U16 R41, desc[UR6][R58.64] ;  /* 0x000000063a298981 */ /* 0x000ea2000c1e1500 */
[----:B------:R-:W-:Y:S01]  /*4d40*/  PRMT R7, RZ, 0x7610, R7 ;  /* 0x00007610ff077816 */ /* 0x000fe20000000007 */
[----:B0-----:R-:W-:Y:S02]  /*4d50*/  IMAD.WIDE R8, R0, 0x2, R30 ;  /* 0x0000000200087825 */ /* 0x001fe400078e021e */
[----:B------:R0:W-:Y:S04]  /*4d60*/  STL.64 [R1+0x4e8], R58 ;  /* 0x0004e83a01007387 */ /* 0x0001e80000100a00 */
        /* <DEDUP_REMOVED lines=16> */
[----:B---3--:R-:W-:Y:S04]  /*4e70*/  STL [R1+0x4c8], R40 ;  /* 0x0004c82801007387 */ /* 0x008fe80000100800 */
[----:B--2---:R0:W-:Y:S04]  /*4e80*/  STL [R1+0x4cc], R41 ;  /* 0x0004cc2901007387 */ /* 0x0041e80000100800 */
[----:B----4-:R-:W-:Y:S01]  /*4e90*/  STL [R1+0x4c0], R6 ;  /* 0x0004c00601007387 */ /* 0x010fe20000100800 */
[----:B------:R-:W-:-:S02]  /*4ea0*/  PRMT R58, RZ, 0x7610, R58 ;  /* 0x00007610ff3a7816 */ /* 0x000fc4000000003a */
[----:B------:R-:W-:Y:S01]  /*4eb0*/  PRMT R59, RZ, 0x7610, R59 ;  /* 0x00007610ff3b7816 */ /* 0x000fe2000000003b */
[----:B------:R1:W-:Y:S01]  /*4ec0*/  STL [R1+0x4c4], R7 ;  /* 0x0004c40701007387 */ /* 0x0003e20000100800 */
[C---:B0-----:R-:W-:Y:S01]  /*4ed0*/  IMAD.WIDE R40, R0.reuse, 0x2, R32 ;  /* 0x0000000200287825 */ /* 0x041fe200078e0220 */
[----:B------:R-:W-:Y:S02]  /*4ee0*/  PRMT R8, RZ, 0x7610, R8 ;  /* 0x00007610ff087816 */ /* 0x000fe40000000008 */
[----:B------:R-:W-:Y:S01]  /*4ef0*/  PRMT R9, RZ, 0x7610, R9 ;  /* 0x00007610ff097816 */ /* 0x000fe20000000009 */
[----:B-1----:R-:W-:Y:S01]  /*4f00*/  IMAD.WIDE R6, R0, 0x2, R30 ;  /* 0x0000000200067825 */ /* 0x002fe200078e021e */
[----:B------:R0:W-:Y:S04]  /*4f10*/  STL.64 [R1+0x3e8], R40 ;  /* 0x0003e82801007387 */ /* 0x0001e80000100a00 */
[----:B------:R-:W2:Y:S04]  /*4f20*/  @!P3 LDG.E.U16 R58, desc[UR6][R6.64] ;  /* 0x00000006063ab981 */ /* 0x000ea8000c1e1500 */
[----:B------:R-:W3:Y:S04]  /*4f30*/  @!P3 LDG.E.U16 R59, desc[UR6][R40.64] ;  /* 0x00000006283bb981 */ /* 0x000ee8000c1e1500 */
[----:B------:R1:W-:Y:S04]  /*4f40*/  STL.64 [R1+0x3e0], R6 ;  /* 0x0003e00601007387 */ /* 0x0003e80000100a00 */
[----:B------:R4:W3:Y:S04]  /*4f50*/  @!P5 LDG.E.U16 R8, desc[UR6][R36.64] ;  /* 0x000000062408d981 */ /* 0x0008e8000c1e1500 */
[----:B0-----:R-:W3:Y:S04]  /*4f60*/  LDL.LU.64 R40, [R1+0x1100] ;  /* 0x0011000001287983 */ /* 0x001ee80000300a00 */
[----:B-1----:R-:W3:Y:S04]  /*4f70*/  LDL.LU.64 R6, [R1+0x10f8] ;  /* 0x0010f80001067983 */ /* 0x002ee80000300a00 */
[----:B------:R0:W3:Y:S01]  /*4f80*/  @!P5 LDG.E.U16 R9, desc[UR6][R38.64] ;  /* 0x000000062609d981 */ /* 0x0000e2000c1e1500 */
[----:B------:R-:W-:-:S02]  /*4f90*/  VIADD R0, R34, 0xffffff9b ;  /* 0xffffff9b22007836 */ /* 0x000fc40000000000 */
[----:B------:R-:W-:-:S03]  /*4fa0*/  VIADD R3, R34, 0xffffffb3 ;  /* 0xffffffb322037836 */ /* 0x000fc60000000000 */
[----:B------:R-:W-:Y:S01]  /*4fb0*/  ISETP.GE.U32.AND P5, PT, R0, 0x7fffff1c, PT ;  /* 0x7fffff1c0000780c */ /* 0x000fe20003fa6070 */
[----:B------:R-:W-:Y:S01]  /*4fc0*/  IMAD R0, R60, 0x44, RZ ;  /* 0x000000443c007824 */ /* 0x000fe200078e02ff */
[----:B------:R-:W-:Y:S01]  /*4fd0*/  STL.64 [R1+0x368], R38 ;  /* 0x0003682601007387 */ /* 0x000fe20000100a00 */
[----:B------:R-:W-:-:S03]  /*4fe0*/  ISETP.GE.U32.AND P0, PT, R3, 0x7fffff34, PT ;  /* 0x7fffff340300780c */ /* 0x000fc60003f06070 */
[----:B------:R4:W-:Y:S01]  /*4ff0*/  STL.64 [R1+0x360], R36 ;  /* 0x0003602401007387 */ /* 0x0009e20000100a00 */
[----:B------:R-:W-:Y:S02]  /*5000*/  IMAD R2, R60, 0x4c, RZ ;  /* 0x0000004c3c027824 */ /* 0x000fe400078e02ff */
[----:B----4-:R-:W-:-:S04]  /*5010*/  IMAD.WIDE R36, R0, 0x2, R32 ;  /* 0x0000000200247825 */ /* 0x010fc800078e0220 */
[----:B0-----:R-:W-:Y:S01]  /*5020*/  IMAD.WIDE R38, R2, 0x2, R32 ;  /* 0x0000000202267825 */ /* 0x001fe200078e0220 */
[----:B--2---:R-:W-:Y:S04]  /*5030*/  STL [R1+0x4b8], R58 ;  /* 0x0004b83a01007387 */ /* 0x004fe80000100800 */
[----:B---3--:R0:W-:Y:S04]  /*5040*/  STL [R1+0x4bc], R59 ;  /* 0x0004bc3b01007387 */ /* 0x0081e80000100800 */
[----:B------:R1:W-:Y:S04]  /*5050*/  STL.64 [R1+0x2e8], R36 ;  /* 0x0002e82401007387 */ /* 0x0003e80000100a00 */
[----:B------:R-:W-:Y:S01]  /*5060*/  STL [R1+0x4b0], R8 ;  /* 0x0004b00801007387 */ /* 0x000fe20000100800 */
[----:B0-----:R-:W-:Y:S01]  /*5070*/  IMAD.WIDE R58, R0, 0x2, R30 ;  /* 0x00000002003a7825 */ /* 0x001fe200078e021e */
[----:B------:R-:W-:-:S02]  /*5080*/  PRMT R41, RZ, 0x7610, R41 ;  /* 0x00007610ff297816 */ /* 0x000fc40000000029 */
[----:B------:R-:W-:Y:S02]  /*5090*/  PRMT R40, RZ, 0x7610, R40 ;  /* 0x00007610ff287816 */ /* 0x000fe40000000028 */
[----:B------:R-:W-:Y:S02]  /*50a0*/  PRMT R6, RZ, 0x7610, R6 ;  /* 0x00007610ff067816 */ /* 0x000fe40000000006 */
[----:B------:R-:W-:Y:S01]  /*50b0*/  PRMT R7, RZ, 0x7610, R7 ;  /* 0x00007610ff077816 */ /* 0x000fe20000000007 */
[----:B------:R-:W2:Y:S04]  /*50c0*/  @!P6 LDG.E.U16 R41, desc[UR6][R36.64] ;  /* 0x000000062429e981 */ /* 0x000ea8000c1e1500 */
[----:B------:R0:W-:Y:S04]  /*50d0*/  STL [R1+0x4b4], R9 ;  /* 0x0004b40901007387 */ /* 0x0001e80000100800 */
[----:B------:R3:W-:Y:S04]  /*50e0*/  STL.64 [R1+0x2e0], R58 ;  /* 0x0002e03a01007387 */ /* 0x0007e80000100a00 */
[----:B-1----:R-:W4:Y:S01]  /*50f0*/  LDL.LU.64 R36, [R1+0x10f0] ;  /* 0x0010f00001247983 */ /* 0x002f220000300a00 */
[----:B0-----:R-:W-:-:S03]  /*5100*/  IMAD.WIDE R8, R2, 0x2, R30 ;  /* 0x0000000202087825 */ /* 0x001fc600078e021e */
[----:B------:R-:W2:Y:S04]  /*5110*/  @!P6 LDG.E.U16 R40, desc[UR6][R58.64] ;  /* 0x000000063a28e981 */ /* 0x000ea8000c1e1500 */
[----:B------:R-:W2:Y:S04]  /*5120*/  @!P0 LDG.E.U16 R6, desc[UR6][R8.64] ;  /* 0x0000000608068981 */ /* 0x000ea8000c1e1500 */
[----:B------:R0:W4:Y:S04]  /*5130*/  @!P0 LDG.E.U16 R7, desc[UR6][R38.64] ;  /* 0x0000000626078981 */ /* 0x000128000c1e1500 */
[----:B---3--:R-:W3:Y:S01]  /*5140*/  LDL.LU.64 R58, [R1+0x10e8] ;  /* 0x0010e800013a7983 */ /* 0x008ee20000300a00 */
[----:B------:R-:W-:-:S02]  /*5150*/  VIADD R0, R34, 0xffffff8b ;  /* 0xffffff8b22007836 */ /* 0x000fc40000000000 */
[----:B------:R-:W-:Y:S01]  /*5160*/  VIADD R3, R34, 0xffffffa3 ;  /* 0xffffffa322037836 */ /* 0x000fe20000000000 */
[----:B------:R0:W-:Y:S02]  /*5170*/  STL.64 [R1+0x268], R38 ;  /* 0x0002682601007387 */ /* 0x0001e40000100a00 */
[----:B------:R-:W-:Y:S01]  /*5180*/  ISETP.GE.U32.AND P0, PT, R0, 0x7fffff0c, PT ;  /* 0x7fffff0c0000780c */ /* 0x000fe20003f06070 */
[C---:B------:R-:W-:Y:S01]  /*5190*/  IMAD R0, R60.reuse, 0x54, RZ ;  /* 0x000000543c007824 */ /* 0x040fe200078e02ff */
[----:B------:R1:W-:Y:S01]  /*51a0*/  STL.64 [R1+0x260], R8 ;  /* 0x0002600801007387 */ /* 0x0003e20000100a00 */
[----:B------:R-:W-:Y:S01]  /*51b0*/  ISETP.GE.U32.AND P3, PT, R3, 0x7fffff24, PT ;  /* 0x7fffff240300780c */ /* 0x000fe20003f66070 */
[----:B------:R-:W-:Y:S02]  /*51c0*/  IMAD R2, R60, 0x5c, RZ ;  /* 0x0000005c3c027824 */ /* 0x000fe400078e02ff */
[----:B0-----:R-:W-:Y:S01]  /*51d0*/  IMAD.WIDE R38, R0, 0x2, R32 ;  /* 0x0000000200267825 */ /* 0x001fe200078e0220 */
[----:B------:R-:W-:-:S02]  /*51e0*/  PRMT R4, RZ, 0x7610, R4 ;  /* 0x00007610ff047816 */ /* 0x000fc40000000004 */
[----:B------:R-:W-:Y:S01]  /*51f0*/  PRMT R5, RZ, 0x7610, R5 ;  /* 0x00007610ff057816 */ /* 0x000fe20000000005 */
[----:B-1----:R-:W-:-:S06]  /*5200*/  IMAD.WIDE R8, R2, 0x2, R30 ;  /* 0x0000000202087825 */ /* 0x002fcc00078e021e */
[----:B------:R0:W3:Y:S04]  /*5210*/  @!P3 LDG.E.U16 R4, desc[UR6][R8.64] ;  /* 0x000000060804b981 */ /* 0x0000e8000c1e1500 */
[----:B--2---:R-:W-:Y:S04]  /*5220*/  STL [R1+0x440], R6 ;  /* 0x0004400601007387 */ /* 0x004fe80000100800 */
[----:B----4-:R1:W-:Y:S01]  /*5230*/  STL [R1+0x444], R7 ;  /* 0x0004440701007387 */ /* 0x0103e20000100800 */
[----:B---3--:R-:W-:Y:S02]  /*5240*/  PRMT R58, RZ, 0x7610, R58 ;  /* 0x00007610ff3a7816 */ /* 0x008fe4000000003a */
[----:B------:R-:W-:Y:S01]  /*5250*/  PRMT R59, RZ, 0x7610, R59 ;  /* 0x00007610ff3b7816 */ /* 0x000fe2000000003b */
[----:B-1----:R-:W-:Y:S01]  /*5260*/  IMAD.WIDE R6, R0, 0x2, R30 ;  /* 0x0000000200067825 */ /* 0x002fe200078e021e */
[----:B------:R-:W-:Y:S04]  /*5270*/  STL [R1+0x448], R40 ;  /* 0x0004482801007387 */ /* 0x000fe80000100800 */
[----:B------:R-:W2:Y:S04]  /*5280*/  @!P2 LDG.E.U16 R58, desc[UR6][R6.64] ;  /* 0x00000006063aa981 */ /* 0x000ea8000c1e1500 */
[----:B------:R-:W3:Y:S04]  /*5290*/  @!P2 LDG.E.U16 R59, desc[UR6][R38.64] ;  /* 0x00000006263ba981 */ /* 0x000ee8000c1e1500 */
[----:B------:R1:W-:Y:S04]  /*52a0*/  STL [R1+0x44c], R41 ;  /* 0x00044c2901007387 */ /* 0x0003e80000100800 */
[----:B------:R4:W-:Y:S01]  /*52b0*/  STL.64 [R1+0x1e8], R38 ;  /* 0x0001e82601007387 */ /* 0x0009e20000100a00 */
[----:B-1----:R-:W-:-:S03]  /*52c0*/  IMAD.WIDE R40, R2, 0x2, R32 ;  /* 0x0000000202287825 */ /* 0x002fc600078e0220 */
[----:B------:R1:W-:Y:S04]  /*52d0*/  STL.64 [R1+0x1e0], R6 ;  /* 0x0001e00601007387 */ /* 0x0003e80000100a00 */
[----:B------:R0:W3:Y:S04]  /*52e0*/  @!P3 LDG.E.U16 R5, desc[UR6][R40.64] ;  /* 0x000000062805b981 */ /* 0x0000e8000c1e1500 */
[----:B----4-:R-:W4:Y:S04]  /*52f0*/  LDL.LU.64 R38, [R1+0x10e0] ;  /* 0x0010e00001267983 */ /* 0x010f280000300a00 */
[----:B-1----:R-:W4:Y:S01]  /*5300*/  LDL.LU.64 R6, [R1+0x10d8] ;  /* 0x0010d80001067983 */ /* 0x002f220000300a00 */
[----:B------:R-:W-:-:S02]  /*5310*/  VIADD R0, R34, 0xfffffffa ;  /* 0xfffffffa22007836 */ /* 0x000fc40000000000 */
[----:B------:R-:W-:Y:S01]  /*5320*/  VIADD R3, R34, 0xffffff93 ;  /* 0xffffff9322037836 */ /* 0x000fe20000000000 */
[----:B------:R-:W-:Y:S02]  /*5330*/  STL.64 [R1+0x168], R40 ;  /* 0x0001682801007387 */ /* 0x000fe40000100a00 */
[----:B------:R-:W-:Y:S01]  /*5340*/  ISETP.GE.U32.AND P3, PT, R0, 0x7fffff7b, PT ;  /* 0x7fffff7b0000780c */ /* 0x000fe20003f66070 */
[C---:B------:R-:W-:Y:S01]  /*5350*/  IMAD R0, R60.reuse, 0x64, RZ ;  /* 0x000000643c007824 */ /* 0x040fe200078e02ff */
[----:B------:R0:W-:Y:S01]  /*5360*/  STL.64 [R1+0x160], R8 ;  /* 0x0001600801007387 */ /* 0x0001e20000100a00 */
[----:B------:R-:W-:Y:S01]  /*5370*/  ISETP.GE.U32.AND P6, PT, R3, 0x7fffff14, PT ;  /* 0x7fffff140300780c */ /* 0x000fe20003fc6070 */
[----:B------:R-:W-:Y:S01]  /*5380*/  IMAD R2, R60, 0x6c, RZ ;  /* 0x0000006c3c027824 */ /* 0x000fe200078e02ff */
[----:B------:R-:W-:Y:S02]  /*5390*/  PRMT R61, RZ, 0x7610, R61 ;  /* 0x00007610ff3d7816 */ /* 0x000fe4000000003d */
[----:B------:R-:W-:Y:S01]  /*53a0*/  PRMT R57, RZ, 0x7610, R57 ;  /* 0x00007610ff397816 */ /* 0x000fe20000000039 */
[----:B0-----:R-:W-:-:S04]  /*53b0*/  IMAD.WIDE R8, R2, 0x2, R32 ;  /* 0x0000000202087825 */ /* 0x001fc800078e0220 */
[C---:B------:R-:W-:Y:S01]  /*53c0*/  IMAD.WIDE R40, R0.reuse, 0x2, R30 ;  /* 0x0000000200287825 */ /* 0x040fe200078e021e */
[----:B--2---:R-:W-:Y:S04]  /*53d0*/  STL [R1+0x438], R58 ;  /* 0x0004383a01007387 */ /* 0x004fe80000100800 */
[----:B---3--:R0:W-:Y:S02]  /*53e0*/  STL [R1+0x43c], R59 ;  /* 0x00043c3b01007387 */ /* 0x0081e40000100800 */
[----:B0-----:R-:W-:-:S05]  /*53f0*/  IMAD.WIDE R58, R0, 0x2, R32 ;  /* 0x00000002003a7825 */ /* 0x001fca00078e0220 */
[----:B------:R-:W-:Y:S04]  /*5400*/  STL.64 [R1+0xe8], R58 ;  /* 0x0000e83a01007387 */ /* 0x000fe80000100a00 */
[----:B------:R-:W-:Y:S04]  /*5410*/  STL [R1+0x430], R4 ;  /* 0x0004300401007387 */ /* 0x000fe80000100800 */
[----:B------:R0:W-:Y:S01]  /*5420*/  STL [R1+0x434], R5 ;  /* 0x0004340501007387 */ /* 0x0001e20000100800 */
[----:B----4-:R-:W-:-:S03]  /*5430*/  PRMT R6, RZ, 0x7610, R6 ;  /* 0x00007610ff067816 */ /* 0x010fc60000000006 */
[----:B------:R-:W2:Y:S01]  /*5440*/  @!P5 LDG.E.U16 R57, desc[UR6][R58.64] ;  /* 0x000000063a39d981 */ /* 0x000ea2000c1e1500 */
[----:B0-----:R-:W-:-:S03]  /*5450*/  IMAD.WIDE R4, R2, 0x2, R30 ;  /* 0x0000000202047825 */ /* 0x001fc600078e021e */
[----:B------:R-:W3:Y:S01]  /*5460*/  @!P6 LDG.E.U16 R6, desc[UR6][R8.64] ;  /* 0x000000060806e981 */ /* 0x000ee2000c1e1500 */
[----:B------:R-:W-:-:S03]  /*5470*/  PRMT R7, RZ, 0x7610, R7 ;  /* 0x00007610ff077816 */ /* 0x000fc60000000007 */
[----:B------:R-:W4:Y:S04]  /*5480*/  @!P6 LDG.E.U16 R61, desc[UR6][R4.64] ;  /* 0x00000006043de981 */ /* 0x000f28000c1e1500 */
[----:B------:R-:W2:Y:S01]  /*5490*/  @!P5 LDG.E.U16 R7, desc[UR6][R40.64] ;  /* 0x000000062807d981 */ /* 0x000ea2000c1e1500 */
[----:B------:R-:W-:-:S03]  /*54a0*/  VIADD R0, R34, 0xffffffea ;  /* 0xffffffea22007836 */ /* 0x000fc60000000000 */
[----:B------:R-:W-:Y:S04]  /*54b0*/  STL.64 [R1+0xe0], R40 ;  /* 0x0000e02801007387 */ /* 0x000fe80000100a00 */
[----:B------:R-:W2:Y:S04]  /*54c0*/  LDL.LU R59, [R1+0x10d0] ;  /* 0x0010d000013b7983 */ /* 0x000ea80000300800 */
[----:B------:R-:W-:Y:S01]  /*54d0*/  STL.64 [R1+0x68], R8 ;  /* 0x0000680801007387 */ /* 0x000fe20000100a00 */
[----:B------:R-:W-:-:S03]  /*54e0*/  ISETP.GE.U32.AND P6, PT, R0, 0x7fffff6b, PT ;  /* 0x7fffff6b0000780c */ /* 0x000fc60003fc6070 */
[----:B------:R-:W-:Y:S01]  /*54f0*/  STL.64 [R1+0x60], R4 ;  /* 0x0000600401007387 */ /* 0x000fe20000100a00 */
[----:B------:R-:W-:Y:S02]  /*5500*/  PRMT R0, RZ, 0x7610, R0 ;  /* 0x00007610ff007816 */ /* 0x000fe40000000000 */
[----:B------:R-:W-:Y:S01]  /*5510*/  PRMT R38, RZ, 0x7610, R38 ;  /* 0x00007610ff267816 */ /* 0x000fe20000000026 */
[----:B----4-:R-:W-:Y:S04]  /*5520*/  STL [R1+0x1054], R61 ;  /* 0x0010543d01007387 */ /* 0x010fe80000100800 */
[----:B---3--:R0:W-:Y:S04]  /*5530*/  STL [R1+0x3c4], R6 ;  /* 0x0003c40601007387 */ /* 0x0081e80000100800 */
[----:B--2---:R-:W-:Y:S01]  /*5540*/  STL [R1+0x3cc], R57 ;  /* 0x0003cc3901007387 */ /* 0x004fe20000100800 */
[----:B0-----:R-:W-:-:S03]  /*5550*/  IMAD R6, R60, 0x74, RZ ;  /* 0x000000743c067824 */ /* 0x001fc600078e02ff */
[----:B------:R-:W-:Y:S01]  /*5560*/  STL.S16 [R1+0x5b8], R0 ;  /* 0x0005b80001007387 */ /* 0x000fe20000100600 */
[----:B------:R-:W-:-:S03]  /*5570*/  IMAD.WIDE R8, R6, 0x2, R32 ;  /* 0x0000000206087825 */ /* 0x000fc600078e0220 */
[----:B------:R0:W-:Y:S04]  /*5580*/  STL [R1+0x3c8], R7 ;  /* 0x0003c80701007387 */ /* 0x0001e80000100800 */
[----:B------:R-:W-:Y:S04]  /*5590*/  STL [R1+0xf3c], R8 ;  /* 0x000f3c0801007387 */ /* 0x000fe80000100800 */
[----:B------:R-:W-:Y:S01]  /*55a0*/  STL [R1+0x1034], R8 ;  /* 0x0010340801007387 */ /* 0x000fe20000100800 */
[----:B0-----:R-:W-:-:S03]  /*55b0*/  IMAD.WIDE R6, R6, 0x2, R30 ;  /* 0x0000000206067825 */ /* 0x001fc600078e021e */
[----:B------:R-:W-:Y:S04]  /*55c0*/  STL [R1+0xf38], R9 ;  /* 0x000f380901007387 */ /* 0x000fe80000100800 */
[----:B------:R-:W-:Y:S04]  /*55d0*/  STL [R1+0x1038], R9 ;  /* 0x0010380901007387 */ /* 0x000fe80000100800 */
[----:B------:R-:W-:Y:S04]  /*55e0*/  STL [R1+0xf44], R6 ;  /* 0x000f440601007387 */ /* 0x000fe80000100800 */
[----:B------:R-:W-:Y:S04]  /*55f0*/  STL [R1+0x103c], R6 ;  /* 0x00103c0601007387 */ /* 0x000fe80000100800 */
[----:B------:R-:W-:Y:S04]  /*5600*/  STL [R1+0xf40], R7 ;  /* 0x000f400701007387 */ /* 0x000fe80000100800 */
[----:B------:R0:W2:Y:S04]  /*5610*/  @!P0 LDG.E.U16 R38, desc[UR6][R6.64] ;  /* 0x0000000606268981 */ /* 0x0000a8000c1e1500 */
[----:B------:R1:W-:Y:S04]  /*5620*/  STL [R1+0x1040], R7 ;  /* 0x0010400701007387 */ /* 0x0003e80000100800 */
[----:B-1----:R-:W3:Y:S01]  /*5630*/  LDL.LU R7, [R1+0x5b8] ;  /* 0x0005b80001077983 */ /* 0x002ee20000300800 */
[----:B------:R-:W-:-:S02]  /*5640*/  VIADD R3, R34, 0xffffff83 ;  /* 0xffffff8322037836 */ /* 0x000fc40000000000 */
[----:B------:R-:W-:-:S03]  /*5650*/  IMAD R2, R60, 0x7c, RZ ;  /* 0x0000007c3c027824 */ /* 0x000fc600078e02ff */
[----:B------:R-:W-:Y:S02]  /*5660*/  ISETP.GE.U32.AND P2, PT, R3, 0x7fffff04, PT ;  /* 0x7fffff040300780c */ /* 0x000fe40003f46070 */
[----:B------:R-:W-:Y:S01]  /*5670*/  IADD3 R3, PT, PT, R34, -0xe, RZ ;  /* 0xfffffff222037810 */ /* 0x000fe20007ffe0ff */
[----:B------:R-:W-:-:S03]  /*5680*/  IMAD.WIDE R4, R2, 0x2, R32 ;  /* 0x0000000202047825 */ /* 0x000fc600078e0220 */
[----:B------:R-:W-:Y:S01]  /*5690*/  ISETP.GE.U32.AND P5, PT, R3, 0x7fffff73, PT ;  /* 0x7fffff730300780c */ /* 0x000fe20003fa6070 */
[----:B------:R-:W-:Y:S01]  /*56a0*/  IMAD.WIDE R2, R2, 0x2, R30 ;  /* 0x0000000202027825 */ /* 0x000fe200078e021e */
[----:B------:R-:W-:-:S06]  /*56b0*/  PRMT R39, RZ, 0x7610, R39 ;  /* 0x00007610ff277816 */ /* 0x000fcc0000000027 */
[----:B------:R1:W4:Y:S04]  /*56c0*/  @!P0 LDG.E.U16 R39, desc[UR6][R8.64] ;  /* 0x0000000608278981 */ /* 0x000328000c1e1500 */
[----:B---3--:R-:W3:Y:S01]  /*56d0*/  @!P2 LDG.E.U16 R7, desc[UR6][R2.64] ;  /* 0x000000060207a981 */ /* 0x008ee2000c1e1500 */
[----:B------:R-:W-:Y:S01]  /*56e0*/  PRMT R14, RZ, 0x7610, R14 ;  /* 0x00007610ff0e7816 */ /* 0x000fe2000000000e */
[C---:B------:R-:W-:Y:S02]  /*56f0*/  VIADD R0, R34.reuse, 0xffffffda ;  /* 0xffffffda22007836 */ /* 0x040fe40000000000 */
[----:B------:R-:W-:Y:S04]  /*5700*/  STL [R1+0xf4c], R4 ;  /* 0x000f4c0401007387 */ /* 0x000fe80000100800 */
[----:B------:R-:W-:Y:S04]  /*5710*/  STL [R1+0x1044], R4 ;  /* 0x0010440401007387 */ /* 0x000fe80000100800 */
[----:B------:R-:W-:Y:S04]  /*5720*/  STL [R1+0xf48], R5 ;  /* 0x000f480501007387 */ /* 0x000fe80000100800 */
[----:B------:R1:W-:Y:S01]  /*5730*/  STL [R1+0x1048], R5 ;  /* 0x0010480501007387 */ /* 0x0003e20000100800 */
[----:B------:R-:W-:-:S03]  /*5740*/  VIADD R57, R34, 0xffffffe2 ;  /* 0xffffffe222397836 */ /* 0x000fc60000000000 */
[----:B------:R2:W4:Y:S01]  /*5750*/  @!P2 LDG.E.U16 R14, desc[UR6][R4.64] ;  /* 0x00000006040ea981 */ /* 0x000522000c1e1500 */
[----:B------:R-:W-:Y:S01]  /*5760*/  ISETP.GE.U32.AND P2, PT, R0, 0x7fffff5b, PT ;  /* 0x7fffff5b0000780c */ /* 0x000fe20003f46070 */
[C---:B------:R-:W-:Y:S01]  /*5770*/  IMAD R0, R60.reuse, 0x5, RZ ;  /* 0x000000053c007824 */ /* 0x040fe200078e02ff */
[----:B0-----:R-:W-:Y:S02]  /*5780*/  PRMT R6, RZ, 0x7610, R6 ;  /* 0x00007610ff067816 */ /* 0x001fe40000000006 */
[----:B------:R-:W-:Y:S01]  /*5790*/  ISETP.GE.U32.AND P0, PT, R57, 0x7fffff63, PT ;  /* 0x7fffff633900780c */ /* 0x000fe20003f06070 */
[----:B------:R-:W-:Y:S01]  /*57a0*/  IMAD R57, R60, 0xd, RZ ;  /* 0x0000000d3c397824 */ /* 0x000fe200078e02ff */
[----:B-1----:R-:W-:Y:S01]  /*57b0*/  PRMT R9, RZ, 0x7610, R9 ;  /* 0x00007610ff097816 */ /* 0x002fe20000000009 */
[----:B------:R-:W-:Y:S01]  /*57c0*/  IMAD.WIDE R40, R0, 0x2, R30 ;  /* 0x0000000200287825 */ /* 0x000fe200078e021e */
[----:B------:R-:W-:-:S04]  /*57d0*/  PRMT R8, RZ, 0x7610, R8 ;  /* 0x00007610ff087816 */ /* 0x000fc80000000008 */
[----:B------:R-:W4:Y:S01]  /*57e0*/  @!P3 LDG.E.U16 R9, desc[UR6][R40.64] ;  /* 0x000000062809b981 */ /* 0x000f22000c1e1500 */
[----:B------:R-:W-:Y:S01]  /*57f0*/  PRMT R11, RZ, 0x7610, R11 ;  /* 0x00007610ff0b7816 */ /* 0x000fe2000000000b */
[----:B--2---:R-:W-:-:S05]  /*5800*/  IMAD.WIDE R4, R57, 0x2, R30 ;  /* 0x0000000239047825 */ /* 0x004fca00078e021e */
[----:B------:R0:W2:Y:S04]  /*5810*/  @!P5 LDG.E.U16 R11, desc[UR6][R4.64] ;  /* 0x00000006040bd981 */ /* 0x0000a8000c1e1500 */
[----:B---3--:R-:W-:Y:S04]  /*5820*/  STL [R1+0x104c], R7 ;  /* 0x00104c0701007387 */ /* 0x008fe80000100800 */
[----:B------:R-:W-:Y:S04]  /*5830*/  STL [R1+0xf54], R2 ;  /* 0x000f540201007387 */ /* 0x000fe80000100800 */
[----:B------:R-:W-:Y:S04]  /*5840*/  STL [R1+0x1050], R2 ;  /* 0x0010500201007387 */ /* 0x000fe80000100800 */
[----:B------:R-:W-:Y:S04]  /*5850*/  STL [R1+0xf50], R3 ;  /* 0x000f500301007387 */ /* 0x000fe80000100800 */
[----:B------:R1:W-:Y:S04]  /*5860*/  STL [R1+0x1058], R3 ;  /* 0x0010580301007387 */ /* 0x0003e80000100800 */
[----:B------:R-:W-:Y:S04]  /*5870*/  STL [R1+0x630], R38 ;  /* 0x0006302601007387 */ /* 0x000fe80000100800 */
[----:B----4-:R3:W-:Y:S01]  /*5880*/  STL [R1+0x634], R39 ;  /* 0x0006342701007387 */ /* 0x0107e20000100800 */
[----:B-1----:R-:W-:-:S05]  /*5890*/  IMAD.WIDE R2, R57, 0x2, R32 ;  /* 0x0000000239027825 */ /* 0x002fca00078e0220 */
[----:B------:R-:W4:Y:S01]  /*58a0*/  @!P5 LDG.E.U16 R8, desc[UR6][R2.64] ;  /* 0x000000060208d981 */ /* 0x000f22000c1e1500 */
[----:B---3--:R-:W-:-:S05]  /*58b0*/  IMAD.WIDE R38, R0, 0x2, R32 ;  /* 0x0000000200267825 */ /* 0x008fca00078e0220 */
[----:B------:R-:W3:Y:S01]  /*58c0*/  @!P3 LDG.E.U16 R6, desc[UR6][R38.64] ;  /* 0x000000062606b981 */ /* 0x000ee2000c1e1500 */
[----:B------:R-:W-:-:S03]  /*58d0*/  VIADD R0, R34, 0xffffffca ;  /* 0xffffffca22007836 */ /* 0x000fc60000000000 */
[----:B------:R1:W-:Y:S04]  /*58e0*/  STL.64 [R1+0x6d8], R38 ;  /* 0x0006d82601007387 */ /* 0x0003e80000100a00 */
[----:B------:R0:W-:Y:S01]  /*58f0*/  STL.64 [R1+0x6d0], R40 ;  /* 0x0006d02801007387 */ /* 0x0001e20000100a00 */
[----:B------:R-:W-:Y:S01]  /*5900*/  ISETP.GE.U32.AND P5, PT, R0, 0x7fffff4b, PT ;  /* 0x7fffff4b0000780c */ /* 0x000fe20003fa6070 */
[C---:B------:R-:W-:Y:S02]  /*5910*/  IMAD R0, R60.reuse, 0x15, RZ ;  /* 0x000000153c007824 */ /* 0x040fe400078e02ff */
[----:B-1----:R-:W2:Y:S01]  /*5920*/  LDL.LU.64 R38, [R1+0x10c8] ;  /* 0x0010c80001267983 */ /* 0x002ea20000300a00 */
[----:B------:R-:W-:Y:S01]  /*5930*/  PRMT R10, RZ, 0x7610, R10 ;  /* 0x00007610ff0a7816 */ /* 0x000fe2000000000a */
[----:B------:R-:W-:Y:S01]  /*5940*/  IMAD R57, R60, 0x1d, RZ ;  /* 0x0000001d3c397824 */ /* 0x000fe200078e02ff */
[----:B------:R-:W-:-:S02]  /*5950*/  PRMT R13, RZ, 0x7610, R13 ;  /* 0x00007610ff0d7816 */ /* 0x000fc4000000000d */
[----:B------:R-:W-:Y:S02]  /*5960*/  PRMT R12, RZ, 0x7610, R12 ;  /* 0x00007610ff0c7816 */ /* 0x000fe4000000000c */
[----:B------:R-:W-:Y:S02]  /*5970*/  PRMT R15, RZ, 0x7610, R15 ;  /* 0x00007610ff0f7816 */ /* 0x000fe4000000000f */
[----:B------:R-:W-:Y:S01]  /*5980*/  PRMT R17, RZ, 0x7610, R17 ;  /* 0x00007610ff117816 */ /* 0x000fe20000000011 */
[----:B---3--:R-:W-:Y:S04]  /*5990*/  STL [R1+0x105c], R6 ;  /* 0x00105c0601007387 */ /* 0x008fe80000100800 */
[----:B------:R-:W-:Y:S04]  /*59a0*/  STL.64 [R1+0x658], R2 ;  /* 0x0006580201007387 */ /* 0x000fe80000100a00 */
[----:B0-----:R-:W3:Y:S04]  /*59b0*/  LDL.LU.64 R40, [R1+0x10c0] ;  /* 0x0010c00001287983 */ /* 0x001ee80000300a00 */
[----:B------:R-:W-:Y:S04]  /*59c0*/  STL [R1+0x5bc], R14 ;  /* 0x0005bc0e01007387 */ /* 0x000fe80000100800 */
[----:B------:R-:W-:Y:S04]  /*59d0*/  STL.64 [R1+0x650], R4 ;  /* 0x0006500401007387 */ /* 0x000fe80000100a00 */
[----:B------:R-:W-:Y:S04]  /*59e0*/  STL [R1+0x1060], R9 ;  /* 0x0010600901007387 */ /* 0x000fe80000100800 */
[----:B----4-:R0:W-:Y:S02]  /*59f0*/  STL [R1+0x1064], R8 ;  /* 0x0010640801007387 */ /* 0x0101e40000100800 */
[----:B0-----:R-:W-:-:S05]  /*5a00*/  IMAD.WIDE R8, R0, 0x2, R32 ;  /* 0x0000000200087825 */ /* 0x001fca00078e0220 */
[----:B------:R0:W4:Y:S01]  /*5a10*/  @!P6 LDG.E.U16 R10, desc[UR6][R8.64] ;  /* 0x00000006080ae981 */ /* 0x000122000c1e1500 */
[----:B------:R-:W-:-:S04]  /*5a20*/  IMAD.WIDE R6, R0, 0x2, R30 ;  /* 0x0000000200067825 */ /* 0x000fc800078e021e */
[C---:B------:R-:W-:Y:S01]  /*5a30*/  IMAD.WIDE R4, R57.reuse, 0x2, R32 ;  /* 0x0000000239047825 */ /* 0x040fe200078e0220 */
[----:B------:R1:W3:Y:S03]  /*5a40*/  @!P6 LDG.E.U16 R13, desc[UR6][R6.64] ;  /* 0x00000006060de981 */ /* 0x0002e6000c1e1500 */
[----:B------:R-:W-:Y:S01]  /*5a50*/  IMAD.WIDE R2, R57, 0x2, R30 ;  /* 0x0000000239027825 */ /* 0x000fe200078e021e */
[----:B------:R0:W3:Y:S03]  /*5a60*/  @!P0 LDG.E.U16 R12, desc[UR6][R4.64] ;  /* 0x00000006040c8981 */ /* 0x0000e6000c1e1500 */
[----:B------:R-:W-:Y:S01]  /*5a70*/  VIADD R0, R34, 0xffffffba ;  /* 0xffffffba22007836 */ /* 0x000fe20000000000 */
[----:B------:R0:W3:Y:S04]  /*5a80*/  @!P0 LDG.E.U16 R15, desc[UR6][R2.64] ;  /* 0x00000006020f8981 */ /* 0x0000e8000c1e1500 */
[----:B------:R-:W-:Y:S01]  /*5a90*/  ISETP.GE.U32.AND P0, PT, R0, 0x7fffff3b, PT ;  /* 0x7fffff3b0000780c */ /* 0x000fe20003f06070 */
[----:B------:R-:W-:Y:S01]  /*5aa0*/  IMAD R0, R60, 0x25, RZ ;  /* 0x000000253c007824 */ /* 0x000fe200078e02ff */
[----:B--2---:R-:W-:Y:S04]  /*5ab0*/  STL [R1+0x1068], R11 ;  /* 0x0010680b01007387 */ /* 0x004fe80000100800 */
[----:B------:R0:W-:Y:S02]  /*5ac0*/  STL.64 [R1+0x5d8], R8 ;  /* 0x0005d80801007387 */ /* 0x0001e40000100a00 */
[----:B0-----:R-:W-:-:S05]  /*5ad0*/  IMAD.WIDE R8, R0, 0x2, R32 ;  /* 0x0000000200087825 */ /* 0x001fca00078e0220 */
[----:B------:R0:W2:Y:S01]  /*5ae0*/  @!P2 LDG.E.U16 R17, desc[UR6][R8.64] ;  /* 0x000000060811a981 */ /* 0x0000a2000c1e1500 */
[----:B------:R-:W-:-:S05]  /*5af0*/  VIADD R58, R34, 0xffffffd2 ;  /* 0xffffffd2223a7836 */ /* 0x000fca0000000000 */
[----:B------:R-:W-:Y:S01]  /*5b00*/  ISETP.GE.U32.AND P3, PT, R58, 0x7fffff53, PT ;  /* 0x7fffff533a00780c */ /* 0x000fe20003f66070 */
[----:B------:R1:W-:Y:S01]  /*5b10*/  STL.64 [R1+0x5d0], R6 ;  /* 0x0005d00601007387 */ /* 0x0003e20000100a00 */
[----:B------:R-:W-:Y:S01]  /*5b20*/  IMAD R57, R60, 0x2d, RZ ;  /* 0x0000002d3c397824 */ /* 0x000fe200078e02ff */
[----:B------:R-:W-:Y:S02]  /*5b30*/  PRMT R19, RZ, 0x7610, R19 ;  /* 0x00007610ff137816 */ /* 0x000fe40000000013 */
[----:B------:R-:W-:Y:S02]  /*5b40*/  PRMT R18, RZ, 0x7610, R18 ;  /* 0x00007610ff127816 */ /* 0x000fe40000000012 */
[----:B------:R-:W-:Y:S01]  /*5b50*/  PRMT R16, RZ, 0x7610, R16 ;  /* 0x00007610ff107816 */ /* 0x000fe20000000010 */
[----:B-1----:R-:W-:-:S04]  /*5b60*/  IMAD.WIDE R6, R0, 0x2, R30 ;  /* 0x0000000200067825 */ /* 0x002fc800078e021e */
[C---:B------:R-:W-:Y:S01]  /*5b70*/  VIADD R0, R34.reuse, 0xffffffaa ;  /* 0xffffffaa22007836 */ /* 0x040fe20000000000 */
[----:B------:R-:W-:Y:S01]  /*5b80*/  PRMT R21, RZ, 0x7610, R21 ;  /* 0x00007610ff157816 */ /* 0x000fe20000000015 */
[----:B------:R-:W-:Y:S01]  /*5b90*/  VIADD R58, R34, 0xffffffc2 ;  /* 0xffffffc2223a7836 */ /* 0x000fe20000000000 */
[----:B------:R1:W2:Y:S04]  /*5ba0*/  @!P2 LDG.E.U16 R16, desc[UR6][R6.64] ;  /* 0x000000060610a981 */ /* 0x0002a8000c1e1500 */
[----:B------:R-:W-:Y:S02]  /*5bb0*/  ISETP.GE.U32.AND P6, PT, R58, 0x7fffff43, PT ;  /* 0x7fffff433a00780c */ /* 0x000fe40003fc6070 */
[----:B------:R-:W-:Y:S02]  /*5bc0*/  PRMT R20, RZ, 0x7610, R20 ;  /* 0x00007610ff147816 */ /* 0x000fe40000000014 */
[----:B------:R-:W-:-:S02]  /*5bd0*/  PRMT R23, RZ, 0x7610, R23 ;  /* 0x00007610ff177816 */ /* 0x000fc40000000017 */
[----:B------:R-:W-:Y:S01]  /*5be0*/  PRMT R22, RZ, 0x7610, R22 ;  /* 0x00007610ff167816 */ /* 0x000fe20000000016 */
[----:B----4-:R-:W-:Y:S04]  /*5bf0*/  STL [R1+0x106c], R10 ;  /* 0x00106c0a01007387 */ /* 0x010fe80000100800 */
[----:B------:R4:W-:Y:S04]  /*5c00*/  STL.64 [R1+0x558], R4 ;  /* 0x0005580401007387 */ /* 0x0009e80000100a00 */
[----:B------:R0:W-:Y:S01]  /*5c10*/  STL.64 [R1+0x550], R2 ;  /* 0x0005500201007387 */ /* 0x0001e20000100a00 */
[----:B----4-:R-:W-:-:S04]  /*5c20*/  IMAD.WIDE R4, R57, 0x2, R32 ;  /* 0x0000000239047825 */ /* 0x010fc800078e0220 */
[----:B0-----:R-:W-:Y:S01]  /*5c30*/  IMAD.WIDE R2, R57, 0x2, R30 ;  /* 0x0000000239027825 */ /* 0x001fe200078e021e */
[----:B------:R0:W4:Y:S04]  /*5c40*/  @!P3 LDG.E.U16 R19, desc[UR6][R4.64] ;  /* 0x000000060413b981 */ /* 0x000128000c1e1500 */
[----:B------:R0:W4:Y:S01]  /*5c50*/  @!P3 LDG.E.U16 R18, desc[UR6][R2.64] ;  /* 0x000000060212b981 */ /* 0x000122000c1e1500 */
[----:B------:R-:W-:Y:S01]  /*5c60*/  ISETP.GE.U32.AND P3, PT, R0, 0x7fffff2b, PT ;  /* 0x7fffff2b0000780c */ /* 0x000fe20003f66070 */
[C---:B------:R-:W-:Y:S02]  /*5c70*/  IMAD R0, R60.reuse, 0x35, RZ ;  /* 0x000000353c007824 */ /* 0x040fe400078e02ff */
[----:B---3--:R-:W-:Y:S04]  /*5c80*/  STL [R1+0x1070], R13 ;  /* 0x0010700d01007387 */ /* 0x008fe80000100800 */
[----:B------:R-:W-:Y:S04]  /*5c90*/  STL [R1+0x1074], R12 ;  /* 0x0010740c01007387 */ /* 0x000fe80000100800 */
[----:B------:R-:W-:Y:S04]  /*5ca0*/  STL [R1+0x1078], R15 ;  /* 0x0010780f01007387 */ /* 0x000fe80000100800 */
[----:B------:R3:W-:Y:S01]  /*5cb0*/  STL.64 [R1+0x4d8], R8 ;  /* 0x0004d80801007387 */ /* 0x0007e20000100a00 */
[----:B------:R-:W-:-:S02]  /*5cc0*/  IMAD R57, R60, 0x3d, RZ ;  /* 0x0000003d3c397824 */ /* 0x000fc400078e02ff */
[----:B---3--:R-:W-:-:S05]  /*5cd0*/  IMAD.WIDE R8, R0, 0x2, R32 ;  /* 0x0000000200087825 */ /* 0x008fca00078e0220 */
[----:B------:R-:W3:Y:S04]  /*5ce0*/  @!P5 LDG.E.U16 R21, desc[UR6][R8.64] ;  /* 0x000000060815d981 */ /* 0x000ee8000c1e1500 */
[----:B------:R1:W-:Y:S04]  /*5cf0*/  STL.64 [R1+0x4d0], R6 ;  /* 0x0004d00601007387 */ /* 0x0003e80000100a00 */
[----:B--2---:R-:W-:Y:S04]  /*5d00*/  STL [R1+0x107c], R17 ;  /* 0x00107c1101007387 */ /* 0x004fe80000100800 */
[----:B------:R0:W-:Y:S01]  /*5d10*/  STL.64 [R1+0x458], R4 ;  /* 0x0004580401007387 */ /* 0x0001e20000100a00 */
[----:B-1----:R-:W-:-:S03]  /*5d20*/  IMAD.WIDE R6, R0, 0x2, R30 ;  /* 0x0000000200067825 */ /* 0x002fc600078e021e */
[----:B------:R1:W-:Y:S04]  /*5d30*/  STL.64 [R1+0x450], R2 ;  /* 0x0004500201007387 */ /* 0x0003e80000100a00 */
[----:B------:R-:W2:Y:S01]  /*5d40*/  @!P5 LDG.E.U16 R20, desc[UR6][R6.64] ;  /* 0x000000060614d981 */ /* 0x000ea2000c1e1500 */
[----:B0-----:R-:W-:-:S04]  /*5d50*/  IMAD.WIDE R4, R57, 0x2, R32 ;  /* 0x0000000239047825 */ /* 0x001fc800078e0220 */
[----:B-1----:R-:W-:Y:S01]  /*5d60*/  IMAD.WIDE R2, R57, 0x2, R30 ;  /* 0x0000000239027825 */ /* 0x002fe200078e021e */
[----:B------:R0:W2:Y:S04]  /*5d70*/  @!P6 LDG.E.U16 R23, desc[UR6][R4.64] ;  /* 0x000000060417e981 */ /* 0x0000a8000c1e1500 */
[----:B------:R1:W2:Y:S01]  /*5d80*/  @!P6 LDG.E.U16 R22, desc[UR6][R2.64] ;  /* 0x000000060216e981 */ /* 0x0002a2000c1e1500 */
[----:B------:R-:W0:Y:S01]  /*5d90*/  S2R R14, SR_TID.X ;  /* 0x00000000000e7919 */ /* 0x000e220000002100 */
[C---:B------:R-:W-:Y:S02]  /*5da0*/  VIADD R58, R34.reuse, 0xffffffb2 ;  /* 0xffffffb2223a7836 */ /* 0x040fe40000000000 */
[----:B------:R-:W-:-:S03]  /*5db0*/  VIADD R0, R34, 0xffffff9a ;  /* 0xffffff9a22007836 */ /* 0x000fc60000000000 */
[----:B------:R-:W-:Y:S01]  /*5dc0*/  ISETP.GE.U32.AND P2, PT, R58, 0x7fffff33, PT ;  /* 0x7fffff333a00780c */ /* 0x000fe20003f46070 */
[----:B------:R-:W-:Y:S01]  /*5dd0*/  VIADD R58, R34, 0xffffffa2 ;  /* 0xffffffa2223a7836 */ /* 0x000fe20000000000 */
[----:B------:R-:W-:Y:S01]  /*5de0*/  STL [R1+0x1080], R16 ;  /* 0x0010801001007387 */ /* 0x000fe20000100800 */
[----:B------:R-:W-:Y:S01]  /*5df0*/  ISETP.GE.U32.AND P6, PT, R0, 0x7fffff1b, PT ;  /* 0x7fffff1b0000780c */ /* 0x000fe20003fc6070 */
[----:B------:R-:W-:Y:S01]  /*5e00*/  IMAD R0, R60, 0x45, RZ ;  /* 0x000000453c007824 */ /* 0x000fe200078e02ff */
[----:B------:R-:W-:-:S04]  /*5e10*/  @!UP0 UIADD3 UR8, UPT, UPT, -UR10, 0x100000, URZ ;  /* 0x001000000a088890 */ /* 0x000fc8000fffe1ff */
[----:B------:R-:W-:Y:S02]  /*5e20*/  @!UP0 USHF.L.U32 UR9, UR8, 0xb, URZ ;  /* 0x0000000b08098899 */ /* 0x000fe400080006ff */
[----:B------:R-:W-:Y:S01]  /*5e30*/  @!UP0 USHF.L.U32 UR8, UR8, 0x1, URZ ;  /* 0x0000000108088899 */ /* 0x000fe200080006ff */
[----:B------:R-:W-:Y:S02]  /*5e40*/  ISETP.GE.U32.AND P5, PT, R58, 0x7fffff23, PT ;  /* 0x7fffff233a00780c */ /* 0x000fe40003fa6070 */
[----:B------:R-:W-:Y:S02]  /*5e50*/  PRMT R25, RZ, 0x7610, R25 ;  /* 0x00007610ff197816 */ /* 0x000fe40000000019 */
[----:B------:R-:W-:Y:S01]  /*5e60*/  PRMT R24, RZ, 0x7610, R24 ;  /* 0x00007610ff187816 */ /* 0x000fe20000000018 */
[----:B------:R-:W-:-:S06]  /*5e70*/  VOTEU.ALL UP0, P1 ;  /* 0x0000000000ff7886 */ /* 0x000fcc0000800000 */
[----:B------:R0:W1:Y:S02]  /*5e80*/  @!UP0 SYNCS.EXCH.64 URZ, [UR76+0x42008], UR8 ;  /* 0x042008084cff85b2 */ /* 0x0000640008000100 */
[C---:B0-----:R-:W-:Y:S02]  /*5e90*/  IMAD.SHL.U32 R58, R14.reuse, 0x100, RZ ;  /* 0x000001000e3a7824 */ /* 0x041fe400078e00ff */
[----:B------:R-:W-:Y:S01]  /*5ea0*/  IMAD.SHL.U32 R14, R14, 0x2, RZ ;  /* 0x000000020e0e7824 */ /* 0x000fe200078e00ff */
[----:B------:R-:W-:Y:S02]  /*5eb0*/  PRMT R27, RZ, 0x7610, R27 ;  /* 0x00007610ff1b7816 */ /* 0x000fe4000000001b */
[----:B------:R-:W-:Y:S01]  /*5ec0*/  PRMT R26, RZ, 0x7610, R26 ;  /* 0x00007610ff1a7816 */ /* 0x000fe2000000001a */
[----:B----4-:R-:W-:Y:S04]  /*5ed0*/  STL [R1+0x1084], R19 ;  /* 0x0010841301007387 */ /* 0x010fe80000100800 */
[----:B------:R-:W-:Y:S04]  /*5ee0*/  STL [R1+0x1088], R18 ;  /* 0x0010881201007387 */ /* 0x000fe80000100800 */
[----:B------:R-:W-:Y:S04]  /*5ef0*/  STL.64 [R1+0x3d8], R8 ;  /* 0x0003d80801007387 */ /* 0x000fe80000100a00 */
[----:B------:R-:W-:Y:S04]  /*5f00*/  STL.64 [R1+0x3d0], R6 ;  /* 0x0003d00601007387 */ /* 0x000fe80000100a00 */
[----:B---3--:R-:W-:Y:S04]  /*5f10*/  STL [R1+0x108c], R21 ;  /* 0x00108c1501007387 */ /* 0x008fe80000100800 */
[----:B------:R0:W-:Y:S04]  /*5f20*/  STL.64 [R1+0x358], R4 ;  /* 0x0003580401007387 */ /* 0x0001e80000100a00 */
[----:B------:R1:W-:Y:S01]  /*5f30*/  STL.64 [R1+0x350], R2 ;  /* 0x0003500201007387 */ /* 0x0003e20000100a00 */
[----:B0-----:R-:W-:-:S04]  /*5f40*/  IMAD.WIDE R4, R0, 0x2, R32 ;  /* 0x0000000200047825 */ /* 0x001fc800078e0220 */
[----:B-1----:R-:W-:Y:S01]  /*5f50*/  IMAD.WIDE R2, R0, 0x2, R30 ;  /* 0x0000000200027825 */ /* 0x002fe200078e021e */
[----:B------:R-:W-:Y:S01]  /*5f60*/  LOP3.LUT R0, R58, 0xc07e, R14, 0xc8, !PT ;  /* 0x0000c07e3a007812 */ /* 0x000fe200078ec80e */
[----:B------:R-:W3:Y:S04]  /*5f70*/  @!P0 LDG.E.U16 R25, desc[UR6][R4.64] ;  /* 0x0000000604198981 */ /* 0x000ee8000c1e1500 */
[----:B------:R0:W4:Y:S04]  /*5f80*/  @!P0 LDG.E.U16 R24, desc[UR6][R2.64] ;  /* 0x0000000602188981 */ /* 0x000128000c1e1500 */
[----:B------:R1:W-:Y:S04]  /*5f90*/  STS.U16 [R0+UR76+0x10c00], R35 ;  /* 0x010c002300007988 */ /* 0x0003e8000800044c */
[----:B--2---:R-:W-:Y:S04]  /*5fa0*/  STL [R1+0x1090], R20 ;  /* 0x0010901401007387 */ /* 0x004fe80000100800 */
[----:B------:R-:W-:Y:S01]  /*5fb0*/  STL [R1+0x1094], R23 ;  /* 0x0010941701007387 */ /* 0x000fe20000100800 */
[----:B-1----:R-:W-:-:S03]  /*5fc0*/  IMAD R35, R60, 0x4d, RZ ;  /* 0x0000004d3c237824 */ /* 0x002fc600078e02ff */
[----:B------:R-:W-:Y:S01]  /*5fd0*/  STL [R1+0x1098], R22 ;  /* 0x0010981601007387 */ /* 0x000fe20000100800 */
[----:B------:R-:W-:-:S03]  /*5fe0*/  IMAD.WIDE R6, R35, 0x2, R32 ;  /* 0x0000000223067825 */ /* 0x000fc600078e0220 */
[----:B------:R-:W-:Y:S04]  /*5ff0*/  STL.64 [R1+0x2d8], R4 ;  /* 0x0002d80401007387 */ /* 0x000fe80000100a00 */
[----:B------:R0:W-:Y:S04]  /*6000*/  STL.64 [R1+0x2d0], R2 ;  /* 0x0002d00201007387 */ /* 0x0001e80000100a00 */
[----:B------:R-:W2:Y:S01]  /*6010*/  @!P2 LDG.E.U16 R27, desc[UR6][R6.64] ;  /* 0x00000006061ba981 */ /* 0x000ea2000c1e1500 */
[----:B0-----:R-:W-:-:S05]  /*6020*/  IMAD.WIDE R2, R35, 0x2, R30 ;  /* 0x0000000223027825 */ /* 0x001fca00078e021e */
[----:B------:R0:W2:Y:S01]  /*6030*/  @!P2 LDG.E.U16 R26, desc[UR6][R2.64] ;  /* 0x00000006021aa981 */ /* 0x0000a2000c1e1500 */
[----:B------:R-:W-:-:S03]  /*6040*/  VIADD R35, R34, 0xffffff8a ;  /* 0xffffff8a22237836 */ /* 0x000fc60000000000 */
[----:B------:R1:W-:Y:S01]  /*6050*/  STS.U16 [R0+UR76+0xc00], R36 ;  /* 0x000c002400007988 */ /* 0x0003e2000800044c */
[----:B------:R-:W-:Y:S02]  /*6060*/  PRMT R29, RZ, 0x7610, R29 ;  /* 0x00007610ff1d7816 */ /* 0x000fe4000000001d */
[----:B------:R-:W-:Y:S02]  /*6070*/  PRMT R28, RZ, 0x7610, R28 ;  /* 0x00007610ff1c7816 */ /* 0x000fe4000000001c */
[----:B------:R-:W-:Y:S01]  /*6080*/  ISETP.GE.U32.AND P2, PT, R35, 0x7fffff0b, PT ;  /* 0x7fffff0b2300780c */ /* 0x000fe20003f46070 */
[----:B-1----:R-:W-:Y:S02]  /*6090*/  IMAD R36, R60, 0x55, RZ ;  /* 0x000000553c247824 */ /* 0x002fe400078e02ff */
[----:B------:R-:W-:Y:S02]  /*60a0*/  VIADD R35, R34, 0xffffff82 ;  /* 0xffffff8222237836 */ /* 0x000fe40000000000 */
[----:B------:R-:W-:Y:S01]  /*60b0*/  IMAD.WIDE R4, R36, 0x2, R32 ;  /* 0x0000000224047825 */ /* 0x000fe200078e0220 */
[----:B------:R1:W-:Y:S04]  /*60c0*/  STS.U16 [R0+UR76+0x1c00], R48 ;  /* 0x001c003000007988 */ /* 0x0003e8000800044c */
[----:B------:R-:W2:Y:S04]  /*60d0*/  @!P3 LDG.E.U16 R29, desc[UR6][R4.64] ;  /* 0x00000006041db981 */ /* 0x000ea8000c1e1500 */
[----:B------:R0:W-:Y:S01]  /*60e0*/  STS.U16 [R0+UR76+0x11c00], R47 ;  /* 0x011c002f00007988 */ /* 0x0001e2000800044c */
[----:B-1----:R-:W-:-:S02]  /*60f0*/  PRMT R48, RZ, 0x7610, R48 ;  /* 0x00007610ff307816 */ /* 0x002fc40000000030 */
[----:B0-----:R-:W-:Y:S01]  /*6100*/  PRMT R47, RZ, 0x7610, R47 ;  /* 0x00007610ff2f7816 */ /* 0x001fe2000000002f */
[----:B---3--:R-:W-:Y:S04]  /*6110*/  STL [R1+0x109c], R25 ;  /* 0x00109c1901007387 */ /* 0x008fe80000100800 */
[----:B----4-:R-:W-:Y:S04]  /*6120*/  STL [R1+0x10a0], R24 ;  /* 0x0010a01801007387 */ /* 0x010fe80000100800 */
[----:B------:R-:W-:Y:S04]  /*6130*/  STL.64 [R1+0x258], R6 ;  /* 0x0002580601007387 */ /* 0x000fe80000100a00 */
[----:B------:R0:W-:Y:S02]  /*6140*/  STL.64 [R1+0x250], R2 ;  /* 0x0002500201007387 */ /* 0x0001e40000100a00 */
[----:B0-----:R-:W-:-:S05]  /*6150*/  IMAD.WIDE R2, R36, 0x2, R30 ;  /* 0x0000000224027825 */ /* 0x001fca00078e021e */
[----:B------:R0:W3:Y:S01]  /*6160*/  @!P3 LDG.E.U16 R28, desc[UR6][R2.64] ;  /* 0x00000006021cb981 */ /* 0x0000e2000c1e1500 */
[----:B------:R-:W-:Y:S01]  /*6170*/  ISETP.GE.U32.AND P3, PT, R35, 0x7fffff03, PT ;  /* 0x7fffff032300780c */ /* 0x000fe20003f66070 */
[----:B------:R-:W-:Y:S02]  /*6180*/  IMAD R35, R60, 0x5d, RZ ;  /* 0x0000005d3c237824 */ /* 0x000fe400078e02ff */
[----:B--2---:R-:W-:Y:S02]  /*6190*/  STL [R1+0x10a4], R27 ;  /* 0x0010a41b01007387 */ /* 0x004fe40000100800 */
[C---:B------:R-:W-:Y:S02]  /*61a0*/  IMAD.WIDE R6, R35.reuse, 0x2, R32 ;  /* 0x0000000223067825 */ /* 0x040fe400078e0220 */
[----:B------:R-:W-:Y:S04]  /*61b0*/  STL.64 [R1+0x1d8], R4 ;  /* 0x0001d80401007387 */ /* 0x000fe80000100a00 */
[----:B------:R-:W2:Y:S04]  /*61c0*/  @!P5 LDG.E.U16 R48, desc[UR6][R6.64] ;  /* 0x000000060630d981 */ /* 0x000ea8000c1e1500 */
[----:B------:R-:W-:Y:S04]  /*61d0*/  STL [R1+0x10a8], R26 ;  /* 0x0010a81a01007387 */ /* 0x000fe80000100800 */
[----:B------:R0:W-:Y:S02]  /*61e0*/  STL.64 [R1+0x1d0], R2 ;  /* 0x0001d00201007387 */ /* 0x0001e40000100a00 */
[----:B0-----:R-:W-:-:S05]  /*61f0*/  IMAD.WIDE R2, R35, 0x2, R30 ;  /* 0x0000000223027825 */ /* 0x001fca00078e021e */
[----:B------:R0:W4:Y:S01]  /*6200*/  @!P5 LDG.E.U16 R47, desc[UR6][R2.64] ;  /* 0x00000006022fd981 */ /* 0x000122000c1e1500 */
[C---:B------:R-:W-:Y:S02]  /*6210*/  VIADD R57, R34.reuse, 0xffffff92 ;  /* 0xffffff9222397836 */ /* 0x040fe40000000000 */
[----:B------:R-:W-:Y:S01]  /*6220*/  VIADD R35, R34, 0xfffffff9 ;  /* 0xfffffff922237836 */ /* 0x000fe20000000000 */
[----:B------:R-:W-:Y:S01]  /*6230*/  STL [R1+0x10ac], R29 ;  /* 0x0010ac1d01007387 */ /* 0x000fe20000100800 */
[----:B------:R-:W-:Y:S01]  /*6240*/  IMAD R36, R60, 0x65, RZ ;  /* 0x000000653c247824 */ /* 0x000fe200078e02ff */
[----:B------:R-:W-:Y:S02]  /*6250*/  ISETP.GE.U32.AND P0, PT, R57, 0x7fffff13, PT ;  /* 0x7fffff133900780c */ /* 0x000fe40003f06070 */
[----:B------:R1:W-:Y:S01]  /*6260*/  STS.U16 [R0+UR76+0x2000], R46 ;  /* 0x0020002e00007988 */ /* 0x0003e2000800044c */
[----:B------:R-:W-:Y:S01]  /*6270*/  IMAD.WIDE R4, R36, 0x2, R32 ;  /* 0x0000000224047825 */ /* 0x000fe200078e0220 */
[----:B------:R-:W-:-:S02]  /*6280*/  ISETP.GE.U32.AND P5, PT, R35, 0x7fffff7a, PT ;  /* 0x7fffff7a2300780c */ /* 0x000fc40003fa6070 */
[----:B------:R0:W-:Y:S01]  /*6290*/  STS.U16 [R0+UR76+0x12000], R45 ;  /* 0x0120002d00007988 */ /* 0x0001e2000800044c */
[----:B------:R-:W-:Y:S01]  /*62a0*/  VIADD R35, R34, 0xfffffff1 ;  /* 0xfffffff122237836 */ /* 0x000fe20000000000 */
[----:B-1----:R-:W-:Y:S02]  /*62b0*/  PRMT R46, RZ, 0x7610, R46 ;  /* 0x00007610ff2e7816 */ /* 0x002fe4000000002e */
[----:B0-----:R-:W-:Y:S01]  /*62c0*/  PRMT R45, RZ, 0x7610, R45 ;  /* 0x00007610ff2d7816 */ /* 0x001fe2000000002d */
[----:B------:R0:W-:Y:S04]  /*62d0*/  STS.U16 [R0+UR76+0x2400], R44 ;  /* 0x0024002c00007988 */ /* 0x0001e8000800044c */
[----:B------:R1:W4:Y:S01]  /*62e0*/  @!P6 LDG.E.U16 R46, desc[UR6][R4.64] ;  /* 0x00000006042ee981 */ /* 0x000322000c1e1500 */
[----:B0-----:R-:W-:-:S03]  /*62f0*/  PRMT R44, RZ, 0x7610, R44 ;  /* 0x00007610ff2c7816 */ /* 0x001fc6000000002c */
[----:B------:R0:W-:Y:S04]  /*6300*/  STS.U16 [R0+UR76+0x800], R38 ;  /* 0x0008002600007988 */ /* 0x0001e8000800044c */
[----:B------:R-:W-:Y:S01]  /*6310*/  STS.U16 [R0+UR76+0x10800], R37 ;  /* 0x0108002500007988 */ /* 0x000fe2000800044c */
[----:B0-----:R-:W-:-:S03]  /*6320*/  IMAD R38, R60, 0x75, RZ ;  /* 0x000000753c267824 */ /* 0x001fc600078e02ff */
[----:B------:R0:W-:Y:S04]  /*6330*/  STS.U16 [R0+UR76+0x1400], R52 ;  /* 0x0014003400007988 */ /* 0x0001e8000800044c */
[----:B------:R1:W-:Y:S04]  /*6340*/  STS.U16 [R0+UR76+0x11400], R51 ;  /* 0x0114003300007988 */ /* 0x0003e8000800044c */
[----:B------:R-:W-:Y:S01]  /*6350*/  STS.U16 [R0+UR76+0x10400], R39 ;  /* 0x0104002700007988 */ /* 0x000fe2000800044c */
[----:B0-----:R-:W-:-:S03]  /*6360*/  PRMT R52, RZ, 0x7610, R52 ;  /* 0x00007610ff347816 */ /* 0x001fc60000000034 */
[----:B------:R0:W-:Y:S01]  /*6370*/  STS.U16 [R0+UR76+0x400], R40 ;  /* 0x0004002800007988 */ /* 0x0001e2000800044c */
[----:B-1----:R-:W-:-:S03]  /*6380*/  PRMT R51, RZ, 0x7610, R51 ;  /* 0x00007610ff337816 */ /* 0x002fc60000000033 */
[----:B------:R1:W-:Y:S01]  /*6390*/  STS.U16 [R0+UR76], R42 ;  /* 0x0000002a00007988 */ /* 0x0003e2000800044c */
[----:B------:R-:W-:Y:S02]  /*63a0*/  IMAD R57, R60, 0x6, RZ ;  /* 0x000000063c397824 */ /* 0x000fe400078e02ff */
[----:B0-----:R-:W-:Y:S01]  /*63b0*/  VIADD R40, R34, 0xffffffe1 ;  /* 0xffffffe122287836 */ /* 0x001fe20000000000 */
[----:B------:R-:W-:Y:S01]  /*63c0*/  STS.U16 [R0+UR76+0x10000], R41 ;  /* 0x0100002900007988 */ /* 0x000fe2000800044c */
[C---:B-1----:R-:W-:Y:S02]  /*63d0*/  IMAD R42, R60.reuse, 0x7d, RZ ;  /* 0x0000007d3c2a7824 */ /* 0x042fe400078e02ff */
[----:B------:R-:W-:Y:S01]  /*63e0*/  IMAD R58, R60, 0xe, RZ ;  /* 0x0000000e3c3a7824 */ /* 0x000fe200078e02ff */
[----:B------:R0:W-:Y:S04]  /*63f0*/  STS.U16 [R0+UR76+0x1000], R54 ;  /* 0x0010003600007988 */ /* 0x0001e8000800044c */
[----:B------:R1:W-:Y:S01]  /*6400*/  STS.U16 [R0+UR76+0x2800], R56 ;  /* 0x0028003800007988 */ /* 0x0003e2000800044c */
[----:B0-----:R-:W-:-:S02]  /*6410*/  PRMT R54, RZ, 0x7610, R54 ;  /* 0x00007610ff367816 */ /* 0x001fc40000000036 */
[----:B-1----:R-:W-:Y:S01]  /*6420*/  PRMT R56, RZ, 0x7610, R56 ;  /* 0x00007610ff387816 */ /* 0x002fe20000000038 */
[----:B---3--:R-:W-:Y:S04]  /*6430*/  STL [R1+0x10b0], R28 ;  /* 0x0010b01c01007387 */ /* 0x008fe80000100800 */
[----:B------:R-:W-:Y:S04]  /*6440*/  STL.64 [R1+0x158], R6 ;  /* 0x0001580601007387 */ /* 0x000fe80000100a00 */
[----:B------:R0:W-:Y:S04]  /*6450*/  STL.64 [R1+0x150], R2 ;  /* 0x0001500201007387 */ /* 0x0001e80000100a00 */
[----:B--2---:R-:W-:Y:S01]  /*6460*/  STL [R1+0x10b4], R48 ;  /* 0x0010b43001007387 */ /* 0x004fe20000100800 */
[----:B0-----:R-:W-:-:S03]  /*6470*/  IMAD.WIDE R2, R36, 0x2, R30 ;  /* 0x0000000224027825 */ /* 0x001fc600078e021e */
[----:B------:R0:W-:Y:S01]  /*6480*/  STL.64 [R1+0xd8], R4 ;  /* 0x0000d80401007387 */ /* 0x0001e20000100a00 */
[----:B------:R-:W-:-:S03]  /*6490*/  IMAD R36, R60, 0x6d, RZ ;  /* 0x0000006d3c247824 */ /* 0x000fc600078e02ff */
[----:B------:R1:W2:Y:S01]  /*64a0*/  @!P6 LDG.E.U16 R45, desc[UR6][R2.64] ;  /* 0x00000006022de981 */ /* 0x0002a2000c1e1500 */
[----:B------:R-:W-:Y:S02]  /*64b0*/  ISETP.GE.U32.AND P6, PT, R35, 0x7fffff72, PT ;  /* 0x7fffff722300780c */ /* 0x000fe40003fc6070 */
[----:B------:R-:W-:Y:S01]  /*64c0*/  PRMT R35, RZ, 0x7610, R35 ;  /* 0x00007610ff237816 */ /* 0x000fe20000000023 */
[C---:B0-----:R-:W-:Y:S01]  /*64d0*/  IMAD.WIDE R4, R36.reuse, 0x2, R32 ;  /* 0x0000000224047825 */ /* 0x041fe200078e0220 */
[----:B----4-:R-:W-:Y:S04]  /*64e0*/  STL [R1+0x10b8], R47 ;  /* 0x0010b82f01007387 */ /* 0x010fe80000100800 */
[----:B------:R1:W-:Y:S04]  /*64f0*/  STL.64 [R1+0xd0], R2 ;  /* 0x0000d00201007387 */ /* 0x0003e80000100a00 */
[----:B------:R0:W3:Y:S01]  /*6500*/  @!P0 LDG.E.U16 R44, desc[UR6][R4.64] ;  /* 0x00000006042c8981 */ /* 0x0000e2000c1e1500 */
[----:B-1----:R-:W-:-:S04]  /*6510*/  IMAD.WIDE R2, R36, 0x2, R30 ;  /* 0x0000000224027825 */ /* 0x002fc800078e021e */
[----:B------:R-:W-:Y:S01]  /*6520*/  VIADD R36, R34, 0xffffffe9 ;  /* 0xffffffe922247836 */ /* 0x000fe20000000000 */
[----:B------:R1:W4:Y:S04]  /*6530*/  @!P0 LDG.E.U16 R35, desc[UR6][R2.64] ;  /* 0x0000000602238981 */ /* 0x000328000c1e1500 */
[----:B------:R-:W-:Y:S01]  /*6540*/  ISETP.GE.U32.AND P0, PT, R36, 0x7fffff6a, PT ;  /* 0x7fffff6a2400780c */ /* 0x000fe20003f06070 */
[----:B------:R-:W-:-:S04]  /*6550*/  IMAD.WIDE R36, R38, 0x2, R32 ;  /* 0x0000000226247825 */ /* 0x000fc800078e0220 */
[----:B------:R-:W-:Y:S01]  /*6560*/  IMAD.WIDE R38, R38, 0x2, R30 ;  /* 0x0000000226267825 */ /* 0x000fe200078e021e */
[----:B------:R-:W2:Y:S04]  /*6570*/  @!P2 LDG.E.U16 R52, desc[UR6][R36.64] ;  /* 0x000000062434a981 */ /* 0x000ea8000c1e1500 */
[----:B------:R-:W2:Y:S01]  /*6580*/  @!P2 LDG.E.U16 R51, desc[UR6][R38.64] ;  /* 0x000000062633a981 */ /* 0x000ea2000c1e1500 */
[----:B------:R-:W-:Y:S01]  /*6590*/  ISETP.GE.U32.AND P2, PT, R40, 0x7fffff62, PT ;  /* 0x7fffff622800780c */ /* 0x000fe20003f46070 */
[--C-:B------:R-:W-:Y:S02]  /*65a0*/  IMAD.WIDE R40, R42, 0x2, R32.reuse ;  /* 0x000000022a287825 */ /* 0x100fe400078e0220 */
[----:B------:R0:W-:Y:S04]  /*65b0*/  STL.64 [R1+0x58], R4 ;  /* 0x0000580401007387 */ /* 0x0001e80000100a00 */
[----:B------:R1:W-:Y:S04]  /*65c0*/  STL.64 [R1+0x50], R2 ;  /* 0x0000500201007387 */ /* 0x0003e80000100a00 */
[----:B------:R-:W-:Y:S04]  /*65d0*/  STL [R1+0xf5c], R36 ;  /* 0x000f5c2401007387 */ /* 0x000fe80000100800 */
[----:B------:R-:W-:Y:S01]  /*65e0*/  STL [R1+0xf58], R37 ;  /* 0x000f582501007387 */ /* 0x000fe20000100800 */
[----:B0-----:R-:W-:-:S03]  /*65f0*/  IMAD.WIDE R4, R57, 0x2, R32 ;  /* 0x0000000239047825 */ /* 0x001fc600078e0220 */
[----:B------:R-:W-:Y:S01]  /*6600*/  STL [R1+0xf64], R38 ;  /* 0x000f642601007387 */ /* 0x000fe20000100800 */
[----:B-1----:R-:W-:-:S03]  /*6610*/  IMAD.WIDE R2, R58, 0x2, R32 ;  /* 0x000000023a027825 */ /* 0x002fc600078e0220 */
[----:B------:R-:W-:Y:S04]  /*6620*/  STL [R1+0xf60], R39 ;  /* 0x000f602701007387 */ /* 0x000fe80000100800 */
[----:B------:R-:W-:Y:S04]  /*6630*/  STL [R1+0xf6c], R40 ;  /* 0x000f6c2801007387 */ /* 0x000fe80000100800 */
[----:B------:R-:W-:Y:S04]  /*6640*/  STL [R1+0xf68], R41 ;  /* 0x000f682901007387 */ /* 0x000fe80000100800 */
[----:B------:R-:W-:Y:S04]  /*6650*/  STL.64 [R1+0x6c8], R4 ;  /* 0x0006c80401007387 */ /* 0x000fe80000100a00 */
[----:B------:R0:W-:Y:S04]  /*6660*/  STL.64 [R1+0x648], R2 ;  /* 0x0006480201007387 */ /* 0x0001e80000100a00 */
[----:B------:R-:W2:Y:S04]  /*6670*/  LDL.LU R13, [R1+0x824] ;  /* 0x00082400010d7983 */ /* 0x000ea80000300800 */
[----:B------:R-:W2:Y:S04]  /*6680*/  LDL.LU R10, [R1+0x820] ;  /* 0x00082000010a7983 */ /* 0x000ea80000300800 */
[----:B------:R-:W2:Y:S04]  /*6690*/  LDL.LU R11, [R1+0x81c] ;  /* 0x00081c00010b7983 */ /* 0x000ea80000300800 */
[----:B------:R-:W2:Y:S04]  /*66a0*/  LDL.LU R8, [R1+0x818] ;  /* 0x0008180001087983 */ /* 0x000ea80000300800 */
[----:B------:R-:W2:Y:S04]  /*66b0*/  LDL.LU R9, [R1+0x814] ;  /* 0x0008140001097983 */ /* 0x000ea80000300800 */
[----:B------:R-:W2:Y:S04]  /*66c0*/  @!P6 LDG.E.U16 R54, desc[UR6][R2.64] ;  /* 0x000000060236e981 */ /* 0x000ea8000c1e1500 */
[----:B------:R-:W2:Y:S04]  /*66d0*/  LDL.LU R6, [R1+0x810] ;  /* 0x0008100001067983 */ /* 0x000ea80000300800 */
[----:B------:R-:W2:Y:S04]  /*66e0*/  @!P5 LDG.E.U16 R56, desc[UR6][R4.64] ;  /* 0x000000060438d981 */ /* 0x000ea8000c1e1500 */
[----:B0-----:R-:W2:Y:S04]  /*66f0*/  LDL.LU R3, [R1+0x80c] ;  /* 0x00080c0001037983 */ /* 0x001ea80000300800 */
[----:B------:R-:W2:Y:S04]  /*6700*/  LDL.LU R2, [R1+0x808] ;  /* 0x0008080001027983 */ /* 0x000ea80000300800 */
[----:B------:R-:W2:Y:S04]  /*6710*/  LDL.LU R4, [R1+0x804] ;  /* 0x0008040001047983 */ /* 0x000ea80000300800 */
[----:B------:R-:W3:Y:S04]  /*6720*/  LDL.LU R61, [R1+0x800] ;  /* 0x00080000013d7983 */ /* 0x000ee80000300800 */
[----:B------:R-:W4:Y:S01]  /*6730*/  LDL.LU R7, [R1+0x7fc] ;  /* 0x0007fc0001077983 */ /* 0x000f220000300800 */
[----:B------:R-:W-:-:S02]  /*6740*/  IMAD R15, R60, 0x16, RZ ;  /* 0x000000163c0f7824 */ /* 0x000fc400078e02ff */
[----:B------:R-:W-:Y:S01]  /*6750*/  IMAD.WIDE R18, R57, 0x2, R30 ;  /* 0x0000000239127825 */ /* 0x000fe200078e021e */
[----:B------:R0:W-:Y:S03]  /*6760*/  STS.U16 [R0+UR76+0x12400], R43 ;  /* 0x0124002b00007988 */ /* 0x0001e6000800044c */
[----:B------:R-:W-:-:S04]  /*6770*/  IMAD.WIDE R20, R15, 0x2, R32 ;  /* 0x000000020f147825 */ /* 0x000fc800078e0220 */
[--C-:B------:R-:W-:Y:S01]  /*6780*/  IMAD.WIDE R16, R58, 0x2, R30.reuse ;  /* 0x000000023a107825 */ /* 0x100fe200078e021e */
[----:B------:R-:W-:Y:S03]  /*6790*/  STL.64 [R1+0x5c8], R20 ;  /* 0x0005c81401007387 */ /* 0x000fe60000100a00 */
[----:B0-----:R-:W-:Y:S01]  /*67a0*/  IMAD.WIDE R42, R42, 0x2, R30 ;  /* 0x000000022a2a7825 */ /* 0x001fe200078e021e */
[----:B------:R-:W-:Y:S04]  /*67b0*/  STL.64 [R1+0x6c0], R18 ;  /* 0x0006c01201007387 */ /* 0x000fe80000100a00 */
[----:B------:R-:W-:Y:S04]  /*67c0*/  STL [R1+0xf74], R42 ;  /* 0x000f742a01007387 */ /* 0x000fe80000100800 */
[----:B------:R-:W-:Y:S04]  /*67d0*/  STL.64 [R1+0x640], R16 ;  /* 0x0006401001007387 */ /* 0x000fe80000100a00 */
[----:B------:R-:W-:Y:S04]  /*67e0*/  STL [R1+0xf70], R43 ;  /* 0x000f702b01007387 */ /* 0x000fe80000100800 */
[----:B------:R-:W4:Y:S04]  /*67f0*/  LDL.LU R5, [R1+0x7f8] ;  /* 0x0007f80001057983 */ /* 0x000f280000300800 */
[----:B------:R0:W-:Y:S04]  /*6800*/  STS.U16 [R0+UR76+0x12800], R55 ;  /* 0x0128003700007988 */ /* 0x0001e8000800044c */
[----:B------:R1:W-:Y:S01]  /*6810*/  STS.U16 [R0+UR76+0x11000], R53 ;  /* 0x0110003500007988 */ /* 0x0003e2000800044c */
[----:B------:R-:W-:Y:S01]  /*6820*/  IMAD R12, R60, 0x1e, RZ ;  /* 0x0000001e3c0c7824 */ /* 0x000fe200078e02ff */
[----:B0-----:R-:W-:-:S02]  /*6830*/  PRMT R55, RZ, 0x7610, R55 ;  /* 0x00007610ff377816 */ /* 0x001fc40000000037 */
[----:B-1----:R-:W-:-:S04]  /*6840*/  PRMT R53, RZ, 0x7610, R53 ;  /* 0x00007610ff357816 */ /* 0x002fc80000000035 */
[----:B------:R0:W4:Y:S04]  /*6850*/  @!P5 LDG.E.U16 R55, desc[UR6][R18.64] ;  /* 0x000000061237d981 */ /* 0x000128000c1e1500 */
[----:B------:R1:W4:Y:S01]  /*6860*/  @!P6 LDG.E.U16 R53, desc[UR6][R16.64] ;  /* 0x000000061035e981 */ /* 0x000322000c1e1500 */
[----:B0-----:R-:W-:-:S04]  /*6870*/  IMAD.WIDE R18, R15, 0x2, R30 ;  /* 0x000000020f127825 */ /* 0x001fc800078e021e */
[----:B-1----:R-:W-:Y:S01]  /*6880*/  IMAD.WIDE R16, R12, 0x2, R32 ;  /* 0x000000020c107825 */ /* 0x002fe200078e0220 */
[----:B------:R-:W-:Y:S04]  /*6890*/  STL.64 [R1+0x5c0], R18 ;  /* 0x0005c01201007387 */ /* 0x000fe80000100a00 */
[----:B------:R-:W-:Y:S04]  /*68a0*/  STL.64 [R1+0x548], R16 ;  /* 0x0005481001007387 */ /* 0x000fe80000100a00 */
[----:B------:R-:W4:Y:S04]  /*68b0*/  LDL.LU R48, [R1+0x7f4] ;  /* 0x0007f40001307983 */ /* 0x000f280000300800 */
[----:B------:R-:W4:Y:S04]  /*68c0*/  LDL.LU R28, [R1+0x7f0] ;  /* 0x0007f000011c7983 */ /* 0x000f280000300800 */
[----:B--2---:R0:W-:Y:S04]  /*68d0*/  STS.U16 [R0+UR76+0x3c00], R4 ;  /* 0x003c000400007988 */ /* 0x0041e8000800044c */
[----:B---3--:R1:W-:Y:S04]  /*68e0*/  STS.U16 [R0+UR76+0x13c00], R61 ;  /* 0x013c003d00007988 */ /* 0x0083e8000800044c */
[----:B0-----:R-:W2:Y:S04]  /*68f0*/  LDL.LU R4, [R1+0x7ec] ;  /* 0x0007ec0001047983 */ /* 0x001ea80000300800 */
[----:B-1----:R-:W3:Y:S04]  /*6900*/  LDL.LU R61, [R1+0x7e8] ;  /* 0x0007e800013d7983 */ /* 0x002ee80000300800 */
[----:B------:R0:W-:Y:S01]  /*6910*/  STS.U16 [R0+UR76+0x13800], R2 ;  /* 0x0138000200007988 */ /* 0x0001e2000800044c */
[----:B------:R-:W-:-:S03]  /*6920*/  PRMT R59, RZ, 0x7610, R59 ;  /* 0x00007610ff3b7816 */ /* 0x000fc6000000003b */
[----:B------:R-:W3:Y:S01]  /*6930*/  LDL.LU R29, [R1+0x7e4] ;  /* 0x0007e400011d7983 */ /* 0x000ee20000300800 */
[----:B------:R-:W-:-:S03]  /*6940*/  PRMT R58, RZ, 0x7610, R58 ;  /* 0x00007610ff3a7816 */ /* 0x000fc6000000003a */
[----:B------:R-:W3:Y:S01]  /*6950*/  LDL.LU R26, [R1+0x7e0] ;  /* 0x0007e000011a7983 */ /* 0x000ee20000300800 */
[----:B0-----:R-:W-:-:S03]  /*6960*/  LOP3.LUT R2, R0, 0x10, RZ, 0x3c, !PT ;  /* 0x0000001000027812 */ /* 0x001fc600078e3cff */
[----:B------:R-:W-:Y:S01]  /*6970*/  STS.U16 [R0+UR76+0x1800], R50 ;  /* 0x0018003200007988 */ /* 0x000fe2000800044c */
[----:B------:R-:W-:-:S03]  /*6980*/  PRMT R57, RZ, 0x7610, R57 ;  /* 0x00007610ff397816 */ /* 0x000fc60000000039 */
[----:B------:R-:W-:Y:S04]  /*6990*/  STS.U16 [R0+UR76+0x11800], R49 ;  /* 0x0118003100007988 */ /* 0x000fe8000800044c */
[----:B------:R-:W-:Y:S04]  /*69a0*/  STS.U16 [R0+UR76+0x2c00], R13 ;  /* 0x002c000d00007988 */ /* 0x000fe8000800044c */
[----:B------:R-:W-:Y:S04]  /*69b0*/  STS.U16 [R0+UR76+0x12c00], R10 ;  /* 0x012c000a00007988 */ /* 0x000fe8000800044c */
[----:B------:R-:W-:Y:S04]  /*69c0*/  STS.U16 [R0+UR76+0x3000], R11 ;  /* 0x0030000b00007988 */ /* 0x000fe8000800044c */
[----:B------:R-:W-:Y:S04]  /*69d0*/  STS.U16 [R0+UR76+0x13000], R8 ;  /* 0x0130000800007988 */ /* 0x000fe8000800044c */
[----:B------:R-:W-:Y:S04]  /*69e0*/  STS.U16 [R0+UR76+0x3400], R9 ;  /* 0x0034000900007988 */ /* 0x000fe8000800044c */
[----:B------:R-:W-:Y:S04]  /*69f0*/  STS.U16 [R0+UR76+0x13400], R6 ;  /* 0x0134000600007988 */ /* 0x000fe8000800044c */
[----:B------:R-:W-:Y:S04]  /*6a00*/  STS.U16 [R0+UR76+0x3800], R3 ;  /* 0x0038000300007988 */ /* 0x000fe8000800044c */
[----:B------:R-:W3:Y:S04]  /*6a10*/  LDL.LU R27, [R1+0x7dc] ;  /* 0x0007dc00011b7983 */ /* 0x000ee80000300800 */
[----:B----4-:R0:W-:Y:S04]  /*6a20*/  STS.U16 [R2+UR76+0x480], R7 ;  /* 0x0004800702007988 */ /* 0x0101e8000800044c */
[----:B------:R-:W4:Y:S04]  /*6a30*/  LDL.LU R24, [R1+0x7d8] ;  /* 0x0007d80001187983 */ /* 0x000f280000300800 */
[----:B------:R-:W4:Y:S04]  /*6a40*/  @!P0 LDG.E.U16 R59, desc[UR6][R20.64] ;  /* 0x00000006143b8981 */ /* 0x000f28000c1e1500 */
[----:B0-----:R-:W4:Y:S04]  /*6a50*/  LDL.LU R7, [R1+0x7d4] ;  /* 0x0007d40001077983 */ /* 0x001f280000300800 */
[----:B------:R-:W4:Y:S04]  /*6a60*/  LDL.LU R25, [R1+0x7d0] ;  /* 0x0007d00001197983 */ /* 0x000f280000300800 */
[----:B------:R-:W4:Y:S04]  /*6a70*/  LDL.LU R22, [R1+0x7cc] ;  /* 0x0007cc0001167983 */ /* 0x000f280000300800 */
[----:B------:R-:W4:Y:S04]  /*6a80*/  LDL.LU R23, [R1+0x7c8] ;  /* 0x0007c80001177983 */ /* 0x000f280000300800 */
[----:B------:R-:W4:Y:S04]  /*6a90*/  LDL.LU R20, [R1+0x7c4] ;  /* 0x0007c40001147983 */ /* 0x000f280000300800 */
[----:B------:R-:W4:Y:S04]  /*6aa0*/  @!P0 LDG.E.U16 R58, desc[UR6][R18.64] ;  /* 0x00000006123a8981 */ /* 0x000f28000c1e1500 */
[----:B------:R-:W4:Y:S04]  /*6ab0*/  LDL.LU R21, [R1+0x7c0] ;  /* 0x0007c00001157983 */ /* 0x000f280000300800 */
[----:B------:R-:W4:Y:S04]  /*6ac0*/  @!P2 LDG.E.U16 R57, desc[UR6][R16.64] ;  /* 0x000000061039a981 */ /* 0x000f28000c1e1500 */
[----:B------:R-:W4:Y:S04]  /*6ad0*/  LDL.LU R18, [R1+0x7bc] ;  /* 0x0007bc0001127983 */ /* 0x000f280000300800 */
        /* <DEDUP_REMOVED lines=11> */
[----:B------:R0:W-:Y:S04]  /*6b90*/  STS.U16 [R2+UR76+0x10480], R5 ;  /* 0x0104800502007988 */ /* 0x0001e8000800044c */
[----:B------:R-:W4:Y:S04]  /*6ba0*/  LDL.LU R3, [R1+0x784] ;  /* 0x0007840001037983 */ /* 0x000f280000300800 */
[----:B0-----:R-:W4:Y:S04]  /*6bb0*/  LDL.LU R5, [R1+0x780] ;  /* 0x0007800001057983 */ /* 0x001f280000300800 */
[----:B------:R-:W-:Y:S04]  /*6bc0*/  STS.U16 [R2+UR76+0x880], R48 ;  /* 0x0008803002007988 */ /* 0x000fe8000800044c */
[----:B------:R-:W-:Y:S04]  /*6bd0*/  STS.U16 [R2+UR76+0x10880], R28 ;  /* 0x0108801c02007988 */ /* 0x000fe8000800044c */
[----:B--2---:R0:W-:Y:S04]  /*6be0*/  STS.U16 [R2+UR76+0xc80], R4 ;  /* 0x000c800402007988 */ /* 0x0041e8000800044c */
[----:B---3--:R1:W-:Y:S04]  /*6bf0*/  STS.U16 [R2+UR76+0x10c80], R61 ;  /* 0x010c803d02007988 */ /* 0x0083e8000800044c */
[----:B0-----:R-:W2:Y:S04]  /*6c00*/  LDL.LU R4, [R1+0x78c] ;  /* 0x00078c0001047983 */ /* 0x001ea80000300800 */
[----:B-1----:R-:W3:Y:S04]  /*6c10*/  LDL.LU R61, [R1+0x788] ;  /* 0x00078800013d7983 */ /* 0x002ee80000300800 */
[----:B------:R-:W-:Y:S04]  /*6c20*/  STS.U16 [R2+UR76+0x1080], R29 ;  /* 0x0010801d02007988 */ /* 0x000fe8000800044c */
[----:B------:R-:W-:Y:S04]  /*6c30*/  STS.U16 [R2+UR76+0x11080], R26 ;  /* 0x0110801a02007988 */ /* 0x000fe8000800044c */
[----:B------:R-:W-:Y:S04]  /*6c40*/  STS.U16 [R2+UR76+0x1480], R27 ;  /* 0x0014801b02007988 */ /* 0x000fe8000800044c */
[----:B----4-:R-:W-:Y:S04]  /*6c50*/  STS.U16 [R2+UR76+0x11480], R24 ;  /* 0x0114801802007988 */ /* 0x010fe8000800044c */
[----:B------:R0:W-:Y:S04]  /*6c60*/  STS.U16 [R2+UR76+0x1880], R7 ;  /* 0x0018800702007988 */ /* 0x0001e8000800044c */
[----:B------:R-:W-:Y:S04]  /*6c70*/  STS.U16 [R2+UR76+0x11880], R25 ;  /* 0x0118801902007988 */ /* 0x000fe8000800044c */
[----:B------:R-:W-:Y:S04]  /*6c80*/  STS.U16 [R2+UR76+0x1c80], R22 ;  /* 0x001c801602007988 */ /* 0x000fe8000800044c */
[----:B------:R-:W-:Y:S04]  /*6c90*/  STS.U16 [R2+UR76+0x11c80], R23 ;  /* 0x011c801702007988 */ /* 0x000fe8000800044c */
[----:B------:R-:W-:Y:S04]  /*6ca0*/  STS.U16 [R2+UR76+0x2080], R20 ;  /* 0x0020801402007988 */ /* 0x000fe8000800044c */
[----:B0-----:R-:W4:Y:S04]  /*6cb0*/  LDL.LU R7, [R1+0x77c] ;  /* 0x00077c0001077983 */ /* 0x001f280000300800 */
        /* <DEDUP_REMOVED lines=14> */
[----:B------:R0:W-:Y:S04]  /*6da0*/  STS.U16 [R2+UR76+0x13c80], R5 ;  /* 0x013c800502007988 */ /* 0x0001e8000800044c */
[----:B0-----:R-:W4:Y:S04]  /*6db0*/  LDL.LU R5, [R1+0x778] ;  /* 0x0007780001057983 */ /* 0x001f280000300800 */
[----:B--2---:R-:W-:Y:S04]  /*6dc0*/  STS.U16 [R2+UR76+0x80], R4 ;  /* 0x0000800402007988 */ /* 0x004fe8000800044c */
[----:B---3--:R0:W-:Y:S04]  /*6dd0*/  STS.U16 [R2+UR76+0x10080], R61 ;  /* 0x0100803d02007988 */ /* 0x0081e8000800044c */
[----:B0-----:R-:W2:Y:S04]  /*6de0*/  LDL.LU R61, [R1+0x774] ;  /* 0x00077400013d7983 */ /* 0x001ea80000300800 */
[----:B------:R-:W3:Y:S04]  /*6df0*/  LDL.LU R48, [R1+0x770] ;  /* 0x0007700001307983 */ /* 0x000ee80000300800 */
        /* <DEDUP_REMOVED lines=12> */
[----:B------:R-:W3:Y:S01]  /*6ec0*/  LDL.LU R19, [R1+0xcc] ;  /* 0x0000cc0001137983 */ /* 0x000ee20000300800 */
[----:B------:R-:W-:-:S03]  /*6ed0*/  VIADD R3, R34, 0xffffffd9 ;  /* 0xffffffd922037836 */ /* 0x000fc60000000000 */
[----:B------:R-:W3:Y:S04]  /*6ee0*/  LDL.LU R16, [R1+0xc8] ;  /* 0x0000c80001107983 */ /* 0x000ee80000300800 */
[----:B------:R-:W3:Y:S01]  /*6ef0*/  LDL.LU R17, [R1+0xc4] ;  /* 0x0000c40001117983 */ /* 0x000ee20000300800 */
[----:B------:R-:W-:-:S03]  /*6f00*/  LOP3.LUT R6, R0, 0x20, RZ, 0x3c, !PT ;  /* 0x0000002000067812 */ /* 0x000fc600078e3cff */
[----:B------:R-:W3:Y:S04]  /*6f10*/  LDL.LU R15, [R1+0xc0] ;  /* 0x0000c000010f7983 */ /* 0x000ee80000300800 */
[----:B------:R-:W3:Y:S04]  /*6f20*/  LDL.LU R12, [R1+0xbc] ;  /* 0x0000bc00010c7983 */ /* 0x000ee80000300800 */
[----:B------:R-:W3:Y:S01]  /*6f30*/  LDL.LU R13, [R1+0xb8] ;  /* 0x0000b800010d7983 */ /* 0x000ee20000300800 */
[----:B------:R-:W-:-:S03]  /*6f40*/  ISETP.GE.U32.AND P0, PT, R3, 0x7fffff5a, PT ;  /* 0x7fffff5a0300780c */ /* 0x000fc60003f06070 */
[----:B------:R-:W3:Y:S04]  /*6f50*/  LDL.LU R10, [R1+0xb4] ;  /* 0x0000b400010a7983 */ /* 0x000ee80000300800 */
[----:B------:R-:W3:Y:S04]  /*6f60*/  LDL.LU R11, [R1+0xb0] ;  /* 0x0000b000010b7983 */ /* 0x000ee80000300800 */
[----:B------:R-:W3:Y:S04]  /*6f70*/  LDL.LU R8, [R1+0x4c] ;  /* 0x00004c0001087983 */ /* 0x000ee80000300800 */
[----:B------:R-:W3:Y:S04]  /*6f80*/  LDL.LU R9, [R1+0x48] ;  /* 0x0000480001097983 */ /* 0x000ee80000300800 */
[----:B------:R-:W3:Y:S04]  /*6f90*/  LDL.LU R3, [R1+0x44] ;  /* 0x0000440001037983 */ /* 0x000ee80000300800 */
[----:B----4-:R0:W-:Y:S04]  /*6fa0*/  STS.U16 [R6+UR76+0x100], R7 ;  /* 0x0001000706007988 */ /* 0x0101e8000800044c */
[----:B------:R-:W4:Y:S04]  /*6fb0*/  LDL.LU R2, [R1+0x40] ;  /* 0x0000400001027983 */ /* 0x000f280000300800 */
[----:B0-----:R-:W4:Y:S04]  /*6fc0*/  LDL.LU R7, [R1+0x14c] ;  /* 0x00014c0001077983 */ /* 0x001f280000300800 */
[----:B------:R0:W-:Y:S04]  /*6fd0*/  STS.U16 [R6+UR76+0x10100], R5 ;  /* 0x0101000506007988 */ /* 0x0001e8000800044c */
[----:B0-----:R-:W4:Y:S04]  /*6fe0*/  LDL.LU R5, [R1+0x148] ;  /* 0x0001480001057983 */ /* 0x001f280000300800 */
[----:B--2---:R0:W-:Y:S04]  /*6ff0*/  STS.U16 [R6+UR76+0x500], R61 ;  /* 0x0005003d06007988 */ /* 0x0041e8000800044c */
[----:B0-----:R-:W2:Y:S04]  /*7000*/  LDL.LU R61, [R1+0x144] ;  /* 0x00014400013d7983 */ /* 0x001ea80000300800 */
[----:B---3--:R-:W-:Y:S04]  /*7010*/  STS.U16 [R6+UR76+0x10500], R48 ;  /* 0x0105003006007988 */ /* 0x008fe8000800044c */
[----:B------:R-:W-:Y:S04]  /*7020*/  STS.U16 [R6+UR76+0x900], R28 ;  /* 0x0009001c06007988 */ /* 0x000fe8000800044c */
[----:B------:R0:W-:Y:S04]  /*7030*/  STS.U16 [R6+UR76+0x10900], R4 ;  /* 0x0109000406007988 */ /* 0x0001e8000800044c */
        /* <DEDUP_REMOVED lines=21> */
[----:B0-----:R-:W3:Y:S04]  /*7190*/  LDL.LU R4, [R1+0x140] ;  /* 0x0001400001047983 */ /* 0x001ee80000300800 */
[----:B----4-:R-:W-:Y:S04]  /*71a0*/  STS.U16 [R6+UR76+0x13500], R2 ;  /* 0x0135000206007988 */ /* 0x010fe8000800044c */
[----:B------:R-:W-:Y:S04]  /*71b0*/  STS.U16 [R6+UR76+0x3900], R7 ;  /* 0x0039000706007988 */ /* 0x000fe8000800044c */
[----:B------:R0:W-:Y:S04]  /*71c0*/  STS.U16 [R6+UR76+0x13900], R5 ;  /* 0x0139000506007988 */ /* 0x0001e8000800044c */
[----:B0-----:R-:W4:Y:S04]  /*71d0*/  LDL.LU R5, [R1+0x34c] ;  /* 0x00034c0001057983 */ /* 0x001f280000300800 */
[----:B------:R-:W4:Y:S04]  /*71e0*/  LDL.LU R3, [R1+0x348] ;  /* 0x0003480001037983 */ /* 0x000f280000300800 */
[----:B--2---:R0:W-:Y:S04]  /*71f0*/  STS.U16 [R6+UR76+0x3d00], R61 ;  /* 0x003d003d06007988 */ /* 0x0041e8000800044c */
[----:B0-----:R-:W2:Y:S04]  /*7200*/  LDL.LU R61, [R1+0x344] ;  /* 0x00034400013d7983 */ /* 0x001ea80000300800 */
[----:B------:R-:W2:Y:S04]  /*7210*/  LDL.LU R48, [R1+0x340] ;  /* 0x0003400001307983 */ /* 0x000ea80000300800 */
        /* <DEDUP_REMOVED lines=14> */
[----:B------:R-:W2:Y:S01]  /*7300*/  LDL.LU R15, [R1+0x234] ;  /* 0x00023400010f7983 */ /* 0x000ea20000300800 */
[----:B------:R-:W-:-:S03]  /*7310*/  LOP3.LUT R2, R0, 0x30, RZ, 0x3c, !PT ;  /* 0x0000003000027812 */ /* 0x000fc600078e3cff */
[----:B------:R-:W2:Y:S04]  /*7320*/  LDL.LU R12, [R1+0x230] ;  /* 0x00023000010c7983 */ /* 0x000ea80000300800 */
[----:B------:R-:W2:Y:S04]  /*7330*/  LDL.LU R13, [R1+0x1cc] ;  /* 0x0001cc00010d7983 */ /* 0x000ea80000300800 */
[----:B------:R-:W2:Y:S04]  /*7340*/  LDL.LU R10, [R1+0x1c8] ;  /* 0x0001c800010a7983 */ /* 0x000ea80000300800 */
[----:B------:R-:W2:Y:S04]  /*7350*/  LDL.LU R11, [R1+0x1c4] ;  /* 0x0001c400010b7983 */ /* 0x000ea80000300800 */
[----:B------:R-:W2:Y:S04]  /*7360*/  LDL.LU R8, [R1+0x1c0] ;  /* 0x0001c00001087983 */ /* 0x000ea80000300800 */
[----:B------:R-:W2:Y:S04]  /*7370*/  LDL.LU R9, [R1+0x1bc] ;  /* 0x0001bc0001097983 */ /* 0x000ea80000300800 */
[----:B---3--:R0:W-:Y:S04]  /*7380*/  STS.U16 [R6+UR76+0x13d00], R4 ;  /* 0x013d000406007988 */ /* 0x0081e8000800044c */
[----:B0-----:R-:W3:Y:S04]  /*7390*/  LDL.LU R6, [R1+0x1b8] ;  /* 0x0001b80001067983 */ /* 0x001ee80000300800 */
[----:B------:R-:W3:Y:S04]  /*73a0*/  LDL.LU R7, [R1+0x1b4] ;  /* 0x0001b40001077983 */ /* 0x000ee80000300800 */
[----:B------:R-:W3:Y:S04]  /*73b0*/  LDL.LU R4, [R1+0x1b0] ;  /* 0x0001b00001047983 */ /* 0x000ee80000300800 */
[----:B----4-:R0:W-:Y:S04]  /*73c0*/  STS.U16 [R2+UR76+0x180], R5 ;  /* 0x0001800502007988 */ /* 0x0101e8000800044c */
[----:B0-----:R-:W4:Y:S04]  /*73d0*/  LDL.LU R5, [R1+0x3bc] ;  /* 0x0003bc0001057983 */ /* 0x001f280000300800 */
[----:B------:R0:W-:Y:S04]  /*73e0*/  STS.U16 [R2+UR76+0x10180], R3 ;  /* 0x0101800302007988 */ /* 0x0001e8000800044c */
[----:B0-----:R-:W4:Y:S04]  /*73f0*/  LDL.LU R3, [R1+0x3b8] ;  /* 0x0003b80001037983 */ /* 0x001f280000300800 */
[----:B--2---:R0:W-:Y:S04]  /*7400*/  STS.U16 [R2+UR76+0x580], R61 ;  /* 0x0005803d02007988 */ /* 0x0041e8000800044c */
[----:B0-----:R-:W2:Y:S04]  /*7410*/  LDL.LU R61, [R1+0x3b4] ;  /* 0x0003b400013d7983 */ /* 0x001ea80000300800 */
        /* <DEDUP_REMOVED lines=22> */
[----:B---3--:R-:W-:Y:S04]  /*7580*/  STS.U16 [R2+UR76+0x13180], R6 ;  /* 0x0131800602007988 */ /* 0x008fe8000800044c */
[----:B------:R0:W-:Y:S04]  /*7590*/  STS.U16 [R2+UR76+0x3580], R7 ;  /* 0x0035800702007988 */ /* 0x0001e8000800044c */
[----:B------:R-:W-:Y:S04]  /*75a0*/  STS.U16 [R2+UR76+0x13580], R4 ;  /* 0x0135800402007988 */ /* 0x000fe8000800044c */
[----:B0-----:R-:W3:Y:S04]  /*75b0*/  LDL.LU R7, [R1+0x3b0] ;  /* 0x0003b00001077983 */ /* 0x001ee80000300800 */
[----:B----4-:R0:W-:Y:S04]  /*75c0*/  STS.U16 [R2+UR76+0x3980], R5 ;  /* 0x0039800502007988 */ /* 0x0101e8000800044c */
[----:B0-----:R-:W4:Y:S04]  /*75d0*/  LDL.LU R5, [R1+0x5b4] ;  /* 0x0005b40001057983 */ /* 0x001f280000300800 */
        /* <DEDUP_REMOVED lines=26> */
[----:B--2---:R0:W-:Y:S04]  /*7780*/  STS.U16 [R2+UR76+0x3d80], R61 ;  /* 0x003d803d02007988 */ /* 0x0041e8000800044c */
[----:B0-----:R-:W2:Y:S01]  /*7790*/  LDL.LU R61, [R1+0x3c4] ;  /* 0x0003c400013d7983 */ /* 0x001ea20000300800 */
[----:B------:R-:W-:-:S03]  /*77a0*/  LOP3.LUT R4, R0, 0x40, RZ, 0x3c, !PT ;  /* 0x0000004000047812 */ /* 0x000fc600078e3cff */
[----:B---3--:R0:W-:Y:S04]  /*77b0*/  STS.U16 [R2+UR76+0x13d80], R7 ;  /* 0x013d800702007988 */ /* 0x0081e8000800044c */
[----:B0-----:R-:W3:Y:S04]  /*77c0*/  LDL.LU R2, [R1+0x634] ;  /* 0x0006340001027983 */ /* 0x001ee80000300800 */
[----:B------:R-:W3:Y:S04]  /*77d0*/  LDL.LU R7, [R1+0x630] ;  /* 0x0006300001077983 */ /* 0x000ee80000300800 */
[----:B----4-:R0:W-:Y:S04]  /*77e0*/  STS.U16 [R4+UR76+0x200], R5 ;  /* 0x0002000504007988 */ /* 0x0101e8000800044c */
[----:B------:R1:W-:Y:S04]  /*77f0*/  STS.U16 [R4+UR76+0x10200], R47 ;  /* 0x0102002f04007988 */ /* 0x0003e8000800044c */
[----:B------:R4:W-:Y:S04]  /*7800*/  STS.U16 [R4+UR76+0x600], R48 ;  /* 0x0006003004007988 */ /* 0x0009e8000800044c */
[----:B0-----:R-:W3:Y:S04]  /*7810*/  LDL.LU R5, [R1+0x5bc] ;  /* 0x0005bc0001057983 */ /* 0x001ee80000300800 */
[----:B-1----:R-:W3:Y:S04]  /*7820*/  LDL.LU R47, [R1+0x10b8] ;  /* 0x0010b800012f7983 */ /* 0x002ee80000300800 */
[----:B----4-:R-:W4:Y:S04]  /*7830*/  LDL.LU R48, [R1+0x10b4] ;  /* 0x0010b40001307983 */ /* 0x010f280000300800 */
[----:B------:R0:W-:Y:S04]  /*7840*/  STS.U16 [R4+UR76+0x10600], R28 ;  /* 0x0106001c04007988 */ /* 0x0001e8000800044c */
[----:B------:R1:W-:Y:S04]  /*7850*/  STS.U16 [R4+UR76+0xa00], R29 ;  /* 0x000a001d04007988 */ /* 0x0003e8000800044c */
[----:B------:R1:W-:Y:S04]  /*7860*/  STS.U16 [R4+UR76+0x10a00], R26 ;  /* 0x010a001a04007988 */ /* 0x0003e8000800044c */
[----:B0-----:R-:W3:Y:S04]  /*7870*/  LDL.LU R28, [R1+0x10b0] ;  /* 0x0010b000011c7983 */ /* 0x001ee80000300800 */
[----:B-1----:R-:W3:Y:S04]  /*7880*/  LDL.LU R29, [R1+0x10ac] ;  /* 0x0010ac00011d7983 */ /* 0x002ee80000300800 */
[----:B------:R-:W3:Y:S04]  /*7890*/  LDL.LU R26, [R1+0x10a8] ;  /* 0x0010a800011a7983 */ /* 0x000ee80000300800 */
        /* <DEDUP_REMOVED lines=29> */
[----:B--2---:R-:W2:Y:S04]  /*7a70*/  LDL.LU R10, [R1+0x106c] ;  /* 0x00106c00010a7983 */ /* 0x004ea80000300800 */
[----:B------:R0:W-:Y:S04]  /*7a80*/  STS.U16 [R4+UR76+0x12a00], R11 ;  /* 0x012a000b04007988 */ /* 0x0001e8000800044c */
[----:B------:R1:W-:Y:S04]  /*7a90*/  STS.U16 [R4+UR76+0x2e00], R8 ;  /* 0x002e000804007988 */ /* 0x0003e8000800044c */
[----:B------:R1:W-:Y:S04]  /*7aa0*/  STS.U16 [R4+UR76+0x12e00], R9 ;  /* 0x012e000904007988 */ /* 0x0003e8000800044c */
[----:B0-----:R-:W2:Y:S04]  /*7ab0*/  LDL.LU R11, [R1+0x1068] ;  /* 0x00106800010b7983 */ /* 0x001ea80000300800 */
[----:B-1----:R-:W2:Y:S04]  /*7ac0*/  LDL.LU R8, [R1+0x1064] ;  /* 0x0010640001087983 */ /* 0x002ea80000300800 */
[----:B------:R-:W2:Y:S04]  /*7ad0*/  LDL.LU R9, [R1+0x1060] ;  /* 0x0010600001097983 */ /* 0x000ea80000300800 */
[----:B------:R0:W-:Y:S04]  /*7ae0*/  STS.U16 [R4+UR76+0x3200], R6 ;  /* 0x0032000604007988 */ /* 0x0001e8000800044c */
[----:B------:R1:W-:Y:S04]  /*7af0*/  STS.U16 [R4+UR76+0x13200], R3 ;  /* 0x0132000304007988 */ /* 0x0003e8000800044c */
[----:B------:R1:W-:Y:S04]  /*7b00*/  STS.U16 [R4+UR76+0x3600], R61 ;  /* 0x0036003d04007988 */ /* 0x0003e8000800044c */
[----:B0-----:R-:W2:Y:S04]  /*7b10*/  LDL.LU R6, [R1+0x105c] ;  /* 0x00105c0001067983 */ /* 0x001ea80000300800 */
[----:B-1----:R-:W2:Y:S04]  /*7b20*/  LDL.LU R3, [R1+0x1058] ;  /* 0x0010580001037983 */ /* 0x002ea80000300800 */
[----:B------:R-:W2:Y:S04]  /*7b30*/  LDL.LU R61, [R1+0x1054] ;  /* 0x00105400013d7983 */ /* 0x000ea80000300800 */
[----:B--2---:R-:W-:Y:S04]  /*7b40*/  STS.U16 [R4+UR76+0x13600], R61 ;  /* 0x0136003d04007988 */ /* 0x004fe8000800044c */
[----:B---3--:R0:W-:Y:S04]  /*7b50*/  STS.U16 [R4+UR76+0x3a00], R2 ;  /* 0x003a000204007988 */ /* 0x0081e8000800044c */
[----:B------:R1:W-:Y:S04]  /*7b60*/  STS.U16 [R4+UR76+0x13a00], R7 ;  /* 0x013a000704007988 */ /* 0x0003e8000800044c */
[----:B0-----:R-:W2:Y:S04]  /*7b70*/  LDL.LU R2, [R1+0x1050] ;  /* 0x0010500001027983 */ /* 0x001ea80000300800 */
[----:B-1----:R-:W3:Y:S01]  /*7b80*/  LDL.LU R7, [R1+0x104c] ;  /* 0x00104c0001077983 */ /* 0x002ee20000300800 */
[----:B------:R-:W-:-:S03]  /*7b90*/  LOP3.LUT R61, R0, 0x50, RZ, 0x3c, !PT ;  /* 0x00000050003d7812 */ /* 0x000fc600078e3cff */
[----:B------:R0:W-:Y:S01]  /*7ba0*/  STS.U16 [R4+UR76+0x3e00], R5 ;  /* 0x003e000504007988 */ /* 0x0001e2000800044c */
[----:B------:R-:W-:Y:S02]  /*7bb0*/  PRMT R50, RZ, 0x7610, R50 ;  /* 0x00007610ff327816 */ /* 0x000fe40000000032 */
[----:B------:R-:W-:-:S04]  /*7bc0*/  PRMT R49, RZ, 0x7610, R49 ;  /* 0x00007610ff317816 */ /* 0x000fc80000000031 */
[----:B------:R-:W2:Y:S04]  /*7bd0*/  @!P3 LDG.E.U16 R50, desc[UR6][R40.64] ;  /* 0x000000062832b981 */ /* 0x000ea8000c1e1500 */
[----:B0-----:R-:W2:Y:S04]  /*7be0*/  LDL.LU R5, [R1+0x1048] ;  /* 0x0010480001057983 */ /* 0x001ea80000300800 */
[----:B------:R-:W2:Y:S04]  /*7bf0*/  @!P3 LDG.E.U16 R49, desc[UR6][R42.64] ;  /* 0x000000062a31b981 */ /* 0x000ea8000c1e1500 */
[----:B---3--:R0:W-:Y:S04]  /*7c00*/  STS.U16 [R4+UR76+0x13e00], R7 ;  /* 0x013e000704007988 */ /* 0x0081e8000800044c */
[----:B------:R1:W-:Y:S04]  /*7c10*/  STS.U16 [R61+UR76+0x280], R6 ;  /* 0x000280063d007988 */ /* 0x0003e8000800044c */
[----:B------:R3:W-:Y:S04]  /*7c20*/  STS.U16 [R61+UR76+0x10280], R9 ;  /* 0x010280093d007988 */ /* 0x0007e8000800044c */
[----:B0-----:R-:W2:Y:S04]  /*7c30*/  LDL.LU R4, [R1+0x1044] ;  /* 0x0010440001047983 */ /* 0x001ea80000300800 */
[----:B------:R-:W2:Y:S04]  /*7c40*/  LDL.LU R7, [R1+0x1040] ;  /* 0x0010400001077983 */ /* 0x000ea80000300800 */
[----:B-1----:R-:W2:Y:S04]  /*7c50*/  LDL.LU R6, [R1+0x103c] ;  /* 0x00103c0001067983 */ /* 0x002ea80000300800 */
[----:B---3--:R-:W3:Y:S04]  /*7c60*/  LDL.LU R9, [R1+0x1038] ;  /* 0x0010380001097983 */ /* 0x008ee80000300800 */
[----:B------:R0:W-:Y:S04]  /*7c70*/  STS.U16 [R61+UR76+0x680], R8 ;  /* 0x000680083d007988 */ /* 0x0001e8000800044c */
        /* <DEDUP_REMOVED lines=25> */
[----:B0-----:R-:W3:Y:S04]  /*7e10*/  LDL.LU R23, [R1+0x1004] ;  /* 0x0010040001177983 */ /* 0x001ee80000300800 */
[----:B-1----:R-:W3:Y:S04]  /*7e20*/  LDL.LU R22, [R1+0x1000] ;  /* 0x0010000001167983 */ /* 0x002ee80000300800 */
        /* <DEDUP_REMOVED lines=12> */
[----:B------:R-:W-:Y:S04]  /*7ef0*/  STS.U16 [R61+UR76+0x3a80], R52 ;  /* 0x003a80343d007988 */ /* 0x000fe8000800044c */
[----:B------:R-:W-:Y:S01]  /*7f00*/  STS.U16 [R61+UR76+0x13a80], R51 ;  /* 0x013a80333d007988 */ /* 0x000fe2000800044c */
[----:B0-----:R-:W-:-:S03]  /*7f10*/  LOP3.LUT R35, R0, 0x60, RZ, 0x3c, !PT ;  /* 0x0000006000237812 */ /* 0x001fc600078e3cff */
[----:B--2---:R-:W-:Y:S04]  /*7f20*/  STS.U16 [R61+UR76+0x3e80], R50 ;  /* 0x003e80323d007988 */ /* 0x004fe8000800044c */
[----:B------:R-:W-:Y:S04]  /*7f30*/  STS.U16 [R61+UR76+0x13e80], R49 ;  /* 0x013e80313d007988 */ /* 0x000fe8000800044c */
[----:B------:R0:W-:Y:S04]  /*7f40*/  STS.U16 [R35+UR76+0x300], R56 ;  /* 0x0003003823007988 */ /* 0x0001e8000800044c */
[----:B------:R-:W-:Y:S04]  /*7f50*/  STS.U16 [R35+UR76+0x10300], R55 ;  /* 0x0103003723007988 */ /* 0x000fe8000800044c */
[----:B------:R-:W2:Y:S01]  /*7f60*/  LDL.LU R25, [R1+0xffc] ;  /* 0x000ffc0001197983 */ /* 0x000ea20000300800 */
[----:B0-----:R-:W-:-:S03]  /*7f70*/  IMAD R56, R60, 0x1e, RZ ;  /* 0x0000001e3c387824 */ /* 0x001fc600078e02ff */
[----:B------:R0:W-:Y:S04]  /*7f80*/  STS.U16 [R35+UR76+0x700], R54 ;  /* 0x0007003623007988 */ /* 0x0001e8000800044c */
[----:B------:R-:W2:Y:S04]  /*7f90*/  LDL.LU R24, [R1+0xff8] ;  /* 0x000ff80001187983 */ /* 0x000ea80000300800 */
[----:B------:R-:W-:Y:S01]  /*7fa0*/  STS.U16 [R35+UR76+0x10700], R53 ;  /* 0x0107003523007988 */ /* 0x000fe2000800044c */
[----:B0-----:R-:W-:-:S03]  /*7fb0*/  IMAD.WIDE R54, R56, 0x2, R30 ;  /* 0x0000000238367825 */ /* 0x001fc600078e021e */
[----:B------:R-:W2:Y:S04]  /*7fc0*/  LDL.LU R27, [R1+0xff4] ;  /* 0x000ff400011b7983 */ /* 0x000ea80000300800 */
[----:B------:R-:W-:Y:S04]  /*7fd0*/  STS.U16 [R35+UR76+0xb00], R59 ;  /* 0x000b003b23007988 */ /* 0x000fe8000800044c */
[----:B------:R-:W2:Y:S04]  /*7fe0*/  LDL.LU R26, [R1+0xff0] ;  /* 0x000ff000011a7983 */ /* 0x000ea80000300800 */
[----:B------:R-:W-:Y:S04]  /*7ff0*/  STS.U16 [R35+UR76+0x10b00], R58 ;  /* 0x010b003a23007988 */ /* 0x000fe8000800044c */
[----:B------:R-:W2:Y:S04]  /*8000*/  LDL.LU R29, [R1+0xfec] ;  /* 0x000fec00011d7983 */ /* 0x000ea80000300800 */
[----:B------:R0:W-:Y:S01]  /*8010*/  STS.U16 [R35+UR76+0xf00], R57 ;  /* 0x000f003923007988 */ /* 0x0001e2000800044c */
[----:B------:R-:W-:-:S03]  /*8020*/  PRMT R45, RZ, 0x7610, R45 ;  /* 0x00007610ff2d7816 */ /* 0x000fc6000000002d */
[----:B------:R-:W2:Y:S04]  /*8030*/  LDL.LU R28, [R1+0xfe8] ;  /* 0x000fe800011c7983 */ /* 0x000ea80000300800 */
[----:B------:R-:W-:Y:S01]  /*8040*/  STL [R1+0xf90], R0 ;  /* 0x000f900001007387 */ /* 0x000fe20000100800 */
[----:B0-----:R-:W-:-:S03]  /*8050*/  IMAD R35, R60, 0x26, RZ ;  /* 0x000000263c237824 */ /* 0x001fc600078e02ff */
[----:B------:R-:W2:Y:S04]  /*8060*/  LDL.LU R61, [R1+0xfe4] ;  /* 0x000fe400013d7983 */ /* 0x000ea80000300800 */
[----:B------:R0:W-:Y:S01]  /*8070*/  STL.64 [R1+0x540], R54 ;  /* 0x0005403601007387 */ /* 0x0001e20000100a00 */
[----:B---3--:R-:W-:-:S06]  /*8080*/  PRMT R22, RZ, 0x7610, R22 ;  /* 0x00007610ff167816 */ /* 0x008fcc0000000016 */
[----:B------:R0:W3:Y:S02]  /*8090*/  @!P2 LDG.E.U16 R22, desc[UR6][R54.64] ;  /* 0x000000063616a981 */ /* 0x0000e4000c1e1500 */
[----:B0-----:R-:W-:-:S05]  /*80a0*/  IMAD.WIDE R54, R35, 0x2, R30 ;  /* 0x0000000223367825 */ /* 0x001fca00078e021e */
[----:B------:R0:W2:Y:S01]  /*80b0*/  @!P0 LDG.E.U16 R45, desc[UR6][R54.64] ;  /* 0x00000006362d8981 */ /* 0x0000a2000c1e1500 */
[----:B------:R-:W-:Y:S01]  /*80c0*/  PRMT R51, RZ, 0x7610, R51 ;  /* 0x00007610ff337816 */ /* 0x000fe20000000033 */
[----:B------:R-:W-:-:S04]  /*80d0*/  IMAD.WIDE R56, R35, 0x2, R32 ;  /* 0x0000000223387825 */ /* 0x000fc800078e0220 */
[----:B------:R-:W-:Y:S01]  /*80e0*/  VIADD R35, R34, 0xffffffd1 ;  /* 0xffffffd122237836 */ /* 0x000fe20000000000 */
[----:B------:R-:W3:Y:S04]  /*80f0*/  @!P0 LDG.E.U16 R51, desc[UR6][R56.64] ;  /* 0x0000000638338981 */ /* 0x000ee8000c1e1500 */
[----:B------:R-:W-:Y:S01]  /*8100*/  ISETP.GE.U32.AND P0, PT, R35, 0x7fffff52, PT ;  /* 0x7fffff522300780c */ /* 0x000fe20003f06070 */
[----:B------:R-:W-:Y:S01]  /*8110*/  IMAD R35, R60, 0x2e, RZ ;  /* 0x0000002e3c237824 */ /* 0x000fe200078e02ff */
[----:B------:R-:W-:Y:S01]  /*8120*/  STL.64 [R1+0x4c8], R56 ;  /* 0x0004c83801007387 */ /* 0x000fe20000100a00 */
[----:B------:R-:W-:-:S03]  /*8130*/  PRMT R44, RZ, 0x7610, R44 ;  /* 0x00007610ff2c7816 */ /* 0x000fc6000000002c */
[----:B------:R0:W-:Y:S01]  /*8140*/  STL.64 [R1+0x4c0], R54 ;  /* 0x0004c03601007387 */ /* 0x0001e20000100a00 */
[----:B------:R-:W-:Y:S01]  /*8150*/  PRMT R50, RZ, 0x7610, R50 ;  /* 0x00007610ff327816 */ /* 0x000fe20000000032 */
[----:B0-----:R-:W-:-:S05]  /*8160*/  IMAD.WIDE R54, R35, 0x2, R32 ;  /* 0x0000000223367825 */ /* 0x001fca00078e0220 */
[----:B------:R0:W3:Y:S04]  /*8170*/  @!P0 LDG.E.U16 R44, desc[UR6][R54.64] ;  /* 0x00000006362c8981 */ /* 0x0000e8000c1e1500 */
[----:B--2---:R-:W-:Y:S04]  /*8180*/  STL [R1+0x728], R45 ;  /* 0x0007282d01007387 */ /* 0x004fe80000100800 */
[----:B------:R0:W-:Y:S02]  /*8190*/  STL.64 [R1+0x448], R54 ;  /* 0x0004483601007387 */ /* 0x0001e40000100a00 */
[----:B0-----:R-:W-:-:S05]  /*81a0*/  IMAD.WIDE R54, R35, 0x2, R30 ;  /* 0x0000000223367825 */ /* 0x001fca00078e021e */
[----:B------:R0:W2:Y:S01]  /*81b0*/  @!P0 LDG.E.U16 R50, desc[UR6][R54.64] ;  /* 0x0000000636328981 */ /* 0x0000a2000c1e1500 */
[----:B------:R-:W-:-:S05]  /*81c0*/  VIADD R45, R34, 0xfffffff8 ;  /* 0xfffffff8222d7836 */ /* 0x000fca0000000000 */
[----:B------:R-:W-:Y:S01]  /*81d0*/  ISETP.GE.U32.AND P3, PT, R45, 0x7fffff79, PT ;  /* 0x7fffff792d00780c */ /* 0x000fe20003f66070 */
[----:B------:R-:W-:Y:S01]  /*81e0*/  IMAD R35, R60, 0x7, RZ ;  /* 0x000000073c237824 */ /* 0x000fe200078e02ff */
[----:B------:R-:W-:Y:S01]  /*81f0*/  PRMT R48, RZ, 0x7610, R48 ;  /* 0x00007610ff307816 */ /* 0x000fe20000000030 */
[----:B---3--:R-:W-:Y:S01]  /*8200*/  STL [R1+0x748], R44 ;  /* 0x0007482c01007387 */ /* 0x008fe20000100800 */
[----:B------:R-:W-:-:S03]  /*8210*/  PRMT R49, RZ, 0x7610, R49 ;  /* 0x00007610ff317816 */ /* 0x000fc60000000031 */
[----:B------:R0:W-:Y:S02]  /*8220*/  STL.64 [R1+0x440], R54 ;  /* 0x0004403601007387 */ /* 0x0001e40000100a00 */
[----:B0-----:R-:W-:-:S05]  /*8230*/  IMAD.WIDE R54, R35, 0x2, R32 ;  /* 0x0000000223367825 */ /* 0x001fca00078e0220 */
[----:B------:R0:W3:Y:S04]  /*8240*/  @!P3 LDG.E.U16 R49, desc[UR6][R54.64] ;  /* 0x000000063631b981 */ /* 0x0000e8000c1e1500 */
[----:B--2---:R-:W-:Y:S04]  /*8250*/  STL [R1+0x744], R50 ;  /* 0x0007443201007387 */ /* 0x004fe80000100800 */
[----:B------:R1:W-:Y:S02]  /*8260*/  STL [R1+0x734], R51 ;  /* 0x0007343301007387 */ /* 0x0003e40000100800 */
[----:B-1----:R-:W-:-:S05]  /*8270*/  IMAD.WIDE R50, R35, 0x2, R30 ;  /* 0x0000000223327825 */ /* 0x002fca00078e021e */
[----:B------:R-:W2:Y:S01]  /*8280*/  @!P3 LDG.E.U16 R48, desc[UR6][R50.64] ;  /* 0x000000063230b981 */ /* 0x000ea2000c1e1500 */
[C---:B------:R-:W-:Y:S02]  /*8290*/  VIADD R35, R34.reuse, 0xffffffc9 ;  /* 0xffffffc922237836 */ /* 0x040fe40000000000 */
[----:B------:R-:W-:-:S03]  /*82a0*/  VIADD R44, R34, 0xfffffff0 ;  /* 0xfffffff0222c7836 */ /* 0x000fc60000000000 */
[----:B------:R-:W-:Y:S01]  /*82b0*/  ISETP.GE.U32.AND P3, PT, R35, 0x7fffff4a, PT ;  /* 0x7fffff4a2300780c */ /* 0x000fe20003f66070 */
[----:B------:R-:W-:Y:S01]  /*82c0*/  IMAD R35, R60, 0xf, RZ ;  /* 0x0000000f3c237824 */ /* 0x000fe200078e02ff */
[----:B------:R0:W-:Y:S01]  /*82d0*/  STL.64 [R1+0x6b8], R54 ;  /* 0x0006b83601007387 */ /* 0x0001e20000100a00 */
[----:B------:R-:W-:Y:S01]  /*82e0*/  VIADD R45, R34, 0xffffffe0 ;  /* 0xffffffe0222d7836 */ /* 0x000fe20000000000 */
[----:B------:R-:W-:Y:S01]  /*82f0*/  ISETP.GE.U32.AND P5, PT, R44, 0x7fffff71, PT ;  /* 0x7fffff712c00780c */ /* 0x000fe20003fa6070 */
[----:B------:R-:W-:Y:S01]  /*8300*/  VIADD R44, R34, 0xffffffe8 ;  /* 0xffffffe8222c7836 */ /* 0x000fe20000000000 */
[----:B------:R-:W-:Y:S02]  /*8310*/  STL.64 [R1+0x6b0], R50 ;  /* 0x0006b03201007387 */ /* 0x000fe40000100a00 */
[----:B------:R-:W-:Y:S01]  /*8320*/  ISETP.GE.U32.AND P0, PT, R45, 0x7fffff61, PT ;  /* 0x7fffff612d00780c */ /* 0x000fe20003f06070 */
[----:B------:R-:W-:Y:S02]  /*8330*/  IMAD R45, R60, 0x36, RZ ;  /* 0x000000363c2d7824 */ /* 0x000fe400078e02ff */
[----:B0-----:R-:W-:Y:S01]  /*8340*/  IMAD.WIDE R54, R35, 0x2, R32 ;  /* 0x0000000223367825 */ /* 0x001fe200078e0220 */
[----:B------:R-:W-:-:S02]  /*8350*/  ISETP.GE.U32.AND P2, PT, R44, 0x7fffff69, PT ;  /* 0x7fffff692c00780c */ /* 0x000fc40003f46070 */
[----:B------:R-:W-:Y:S02]  /*8360*/  PRMT R44, RZ, 0x7610, R44 ;  /* 0x00007610ff2c7816 */ /* 0x000fe4000000002c */
[----:B------:R-:W-:Y:S01]  /*8370*/  STL.64 [R1+0x638], R54 ;  /* 0x0006383601007387 */ /* 0x000fe20000100a00 */
[----:B------:R-:W-:-:S06]  /*8380*/  PRMT R52, RZ, 0x7610, R52 ;  /* 0x00007610ff347816 */ /* 0x000fcc0000000034 */
[----:B------:R-:W4:Y:S04]  /*8390*/  @!P5 LDG.E.U16 R52, desc[UR6][R54.64] ;  /* 0x000000063634d981 */ /* 0x000f28000c1e1500 */
[----:B--2---:R-:W-:Y:S04]  /*83a0*/  STL [R1+0x814], R48 ;  /* 0x0008143001007387 */ /* 0x004fe80000100800 */
[----:B---3--:R0:W-:Y:S02]  /*83b0*/  STL [R1+0x818], R49 ;  /* 0x0008183101007387 */ /* 0x0081e40000100800 */
[----:B0-----:R-:W-:-:S05]  /*83c0*/  IMAD.WIDE R48, R45, 0x2, R32 ;  /* 0x000000022d307825 */ /* 0x001fca00078e0220 */
[----:B------:R-:W2:Y:S01]  /*83d0*/  @!P3 LDG.E.U16 R44, desc[UR6][R48.64] ;  /* 0x00000006302cb981 */ /* 0x000ea2000c1e1500 */
[----:B------:R-:W-:-:S04]  /*83e0*/  IMAD.WIDE R50, R35, 0x2, R30 ;  /* 0x0000000223327825 */ /* 0x000fc800078e021e */
[----:B------:R-:W-:Y:S01]  /*83f0*/  VIADD R35, R34, 0xffffffd8 ;  /* 0xffffffd822237836 */ /* 0x000fe20000000000 */
[----:B------:R0:W-:Y:S04]  /*8400*/  STL.64 [R1+0x630], R50 ;  /* 0x0006303201007387 */ /* 0x0001e80000100a00 */
[----:B------:R-:W-:Y:S01]  /*8410*/  ISETP.GE.U32.AND P6, PT, R35, 0x7fffff59, PT ;  /* 0x7fffff592300780c */ /* 0x000fe20003fc6070 */
[----:B------:R-:W-:Y:S01]  /*8420*/  IMAD R35, R60, 0x17, RZ ;  /* 0x000000173c237824 */ /* 0x000fe200078e02ff */
[----:B------:R-:W-:Y:S01]  /*8430*/  STL.64 [R1+0x3c8], R48 ;  /* 0x0003c83001007387 */ /* 0x000fe20000100a00 */
[----:B------:R-:W-:Y:S02]  /*8440*/  PRMT R46, RZ, 0x7610, R46 ;  /* 0x00007610ff2e7816 */ /* 0x000fe4000000002e */
[----:B------:R-:W-:-:S02]  /*8450*/  PRMT R47, RZ, 0x7610, R47 ;  /* 0x00007610ff2f7816 */ /* 0x000fc4000000002f */
[----:B------:R-:W-:-:S04]  /*8460*/  PRMT R24, RZ, 0x7610, R24 ;  /* 0x00007610ff187816 */ /* 0x000fc80000000018 */
[----:B------:R0:W3:Y:S02]  /*8470*/  @!P5 LDG.E.U16 R47, desc[UR6][R50.64] ;  /* 0x00000006322fd981 */ /* 0x0000e4000c1e1500 */
[----:B0-----:R-:W-:-:S05]  /*8480*/  IMAD.WIDE R50, R35, 0x2, R30 ;  /* 0x0000000223327825 */ /* 0x001fca00078e021e */
[----:B------:R-:W3:Y:S04]  /*8490*/  @!P2 LDG.E.U16 R24, desc[UR6][R50.64] ;  /* 0x000000063218a981 */ /* 0x000ee8000c1e1500 */
[----:B--2---:R-:W-:Y:S04]  /*84a0*/  STL [R1+0x74c], R44 ;  /* 0x00074c2c01007387 */ /* 0x004fe80000100800 */
[----:B----4-:R0:W-:Y:S02]  /*84b0*/  STL [R1+0x810], R52 ;  /* 0x0008103401007387 */ /* 0x0101e40000100800 */
[----:B0-----:R-:W-:-:S05]  /*84c0*/  IMAD.WIDE R52, R35, 0x2, R32 ;  /* 0x0000000223347825 */ /* 0x001fca00078e0220 */
[----:B------:R-:W2:Y:S01]  /*84d0*/  @!P2 LDG.E.U16 R46, desc[UR6][R52.64] ;  /* 0x00000006342ea981 */ /* 0x000ea2000c1e1500 */
[----:B------:R-:W-:Y:S02]  /*84e0*/  IMAD R44, R60, 0x1f, RZ ;  /* 0x0000001f3c2c7824 */ /* 0x000fe400078e02ff */
[----:B------:R-:W-:Y:S01]  /*84f0*/  VIADD R35, R34, 0xffffffd0 ;  /* 0xffffffd022237836 */ /* 0x000fe20000000000 */
[----:B------:R-:W-:Y:S01]  /*8500*/  STL.64 [R1+0x5b8], R52 ;  /* 0x0005b83401007387 */ /* 0x000fe20000100a00 */
[----:B------:R-:W-:Y:S01]  /*8510*/  PRMT R42, RZ, 0x7610, R42 ;  /* 0x00007610ff2a7816 */ /* 0x000fe2000000002a */
[----:B------:R-:W-:Y:S02]  /*8520*/  IMAD.WIDE R48, R44, 0x2, R32 ;  /* 0x000000022c307825 */ /* 0x000fe400078e0220 */
[----:B------:R-:W-:Y:S01]  /*8530*/  STL.64 [R1+0x5b0], R50 ;  /* 0x0005b03201007387 */ /* 0x000fe20000100a00 */
[----:B------:R-:W-:Y:S02]  /*8540*/  PRMT R43, RZ, 0x7610, R43 ;  /* 0x00007610ff2b7816 */ /* 0x000fe4000000002b */
[----:B------:R-:W-:Y:S01]  /*8550*/  ISETP.GE.U32.AND P2, PT, R35, 0x7fffff51, PT ;  /* 0x7fffff512300780c */ /* 0x000fe20003f46070 */
[----:B------:R-:W-:Y:S01]  /*8560*/  VIADD R35, R34, 0xffffffc1 ;  /* 0xffffffc122237836 */ /* 0x000fe20000000000 */
[----:B------:R-:W4:Y:S01]  /*8570*/  @!P0 LDG.E.U16 R42, desc[UR6][R48.64] ;  /* 0x00000006302a8981 */ /* 0x000f22000c1e1500 */
[----:B------:R-:W-:-:S02]  /*8580*/  PRMT R21, RZ, 0x7610, R21 ;  /* 0x00007610ff157816 */ /* 0x000fc40000000015 */
[----:B------:R-:W-:Y:S01]  /*8590*/  PRMT R40, RZ, 0x7610, R40 ;  /* 0x00007610ff287816 */ /* 0x000fe20000000028 */
[----:B--2---:R-:W-:Y:S04]  /*85a0*/  STL [R1+0x808], R46 ;  /* 0x0008082e01007387 */ /* 0x004fe80000100800 */
[----:B---3--:R0:W-:Y:S04]  /*85b0*/  STL [R1+0x80c], R47 ;  /* 0x00080c2f01007387 */ /* 0x0081e80000100800 */
[----:B------:R-:W-:Y:S01]  /*85c0*/  STL.64 [R1+0x538], R48 ;  /* 0x0005383001007387 */ /* 0x000fe20000100a00 */
[----:B0-----:R-:W-:-:S03]  /*85d0*/  IMAD.WIDE R46, R44, 0x2, R30 ;  /* 0x000000022c2e7825 */ /* 0x001fc600078e021e */
[----:B------:R-:W-:Y:S04]  /*85e0*/  STL [R1+0xf78], R24 ;  /* 0x000f781801007387 */ /* 0x000fe80000100800 */
[----:B------:R0:W2:Y:S01]  /*85f0*/  @!P0 LDG.E.U16 R43, desc[UR6][R46.64] ;  /* 0x000000062e2b8981 */ /* 0x0000a2000c1e1500 */
[----:B------:R-:W-:Y:S01]  /*8600*/  ISETP.GE.U32.AND P0, PT, R35, 0x7fffff42, PT ;  /* 0x7fffff422300780c */ /* 0x000fe20003f06070 */
[----:B------:R-:W-:Y:S02]  /*8610*/  IMAD R35, R60, 0x27, RZ ;  /* 0x000000273c237824 */ /* 0x000fe400078e02ff */
[----:B------:R0:W-:Y:S02]  /*8620*/  STL.64 [R1+0x530], R46 ;  /* 0x0005302e01007387 */ /* 0x0001e40000100a00 */
[----:B------:R-:W-:-:S05]  /*8630*/  IMAD.WIDE R56, R35, 0x2, R32 ;  /* 0x0000000223387825 */ /* 0x000fca00078e0220 */
[----:B------:R-:W3:Y:S01]  /*8640*/  @!P6 LDG.E.U16 R40, desc[UR6][R56.64] ;  /* 0x000000063828e981 */ /* 0x000ee2000c1e1500 */
[----:B0-----:R-:W-:-:S05]  /*8650*/  IMAD.WIDE R46, R45, 0x2, R30 ;  /* 0x000000022d2e7825 */ /* 0x001fca00078e021e */
[----:B------:R0:W3:Y:S01]  /*8660*/  @!P3 LDG.E.U16 R21, desc[UR6][R46.64] ;  /* 0x000000062e15b981 */ /* 0x0000e2000c1e1500 */
[----:B------:R-:W-:Y:S01]  /*8670*/  VIADD R44, R34, 0xffffffc8 ;  /* 0xffffffc8222c7836 */ /* 0x000fe20000000000 */
[----:B------:R-:W-:Y:S01]  /*8680*/  PRMT R41, RZ, 0x7610, R41 ;  /* 0x00007610ff297816 */ /* 0x000fe20000000029 */
[----:B------:R-:W-:Y:S02]  /*8690*/  IMAD R45, R60, 0x3e, RZ ;  /* 0x0000003e3c2d7824 */ /* 0x000fe400078e02ff */
[----:B------:R-:W-:Y:S01]  /*86a0*/  IMAD.WIDE R54, R35, 0x2, R30 ;  /* 0x0000000223367825 */ /* 0x000fe200078e021e */
[----:B------:R-:W-:Y:S01]  /*86b0*/  ISETP.GE.U32.AND P5, PT, R44, 0x7fffff49, PT ;  /* 0x7fffff492c00780c */ /* 0x000fe20003fa6070 */
[----:B----4-:R-:W-:Y:S02]  /*86c0*/  STL [R1+0xf7c], R42 ;  /* 0x000f7c2a01007387 */ /* 0x010fe40000100800 */
[----:B------:R-:W-:Y:S02]  /*86d0*/  IMAD R44, R60, 0x2f, RZ ;  /* 0x0000002f3c2c7824 */ /* 0x000fe400078e02ff */
[----:B------:R-:W-:Y:S01]  /*86e0*/  VIADD R35, R34, 0xffffffb8 ;  /* 0xffffffb822237836 */ /* 0x000fe20000000000 */
[----:B------:R-:W-:Y:S01]  /*86f0*/  PRMT R38, RZ, 0x7610, R38 ;  /* 0x00007610ff267816 */ /* 0x000fe20000000026 */
[----:B------:R-:W-:Y:S01]  /*8700*/  IMAD.WIDE R52, R45, 0x2, R32 ;  /* 0x000000022d347825 */ /* 0x000fe200078e0220 */
[----:B------:R-:W-:Y:S01]  /*8710*/  PRMT R29, RZ, 0x7610, R29 ;  /* 0x00007610ff1d7816 */ /* 0x000fe2000000001d */
[----:B------:R-:W4:Y:S01]  /*8720*/  @!P6 LDG.E.U16 R41, desc[UR6][R54.64] ;  /* 0x000000063629e981 */ /* 0x000f22000c1e1500 */
[----:B------:R-:W-:Y:S01]  /*8730*/  ISETP.GE.U32.AND P6, PT, R35, 0x7fffff39, PT ;  /* 0x7fffff392300780c */ /* 0x000fe20003fc6070 */
[----:B------:R-:W-:Y:S01]  /*8740*/  IMAD.WIDE R50, R44, 0x2, R32 ;  /* 0x000000022c327825 */ /* 0x000fe200078e0220 */
[----:B------:R-:W-:-:S02]  /*8750*/  PRMT R39, RZ, 0x7610, R39 ;  /* 0x00007610ff277816 */ /* 0x000fc40000000027 */
[----:B------:R-:W-:Y:S01]  /*8760*/  PRMT R36, RZ, 0x7610, R36 ;  /* 0x00007610ff247816 */ /* 0x000fe20000000024 */
[----:B------:R-:W-:Y:S01]  /*8770*/  IMAD R35, R60, 0x37, RZ ;  /* 0x000000373c237824 */ /* 0x000fe200078e02ff */
[----:B------:R1:W4:Y:S01]  /*8780*/  @!P2 LDG.E.U16 R38, desc[UR6][R50.64] ;  /* 0x000000063226a981 */ /* 0x000322000c1e1500 */
[----:B------:R-:W-:-:S03]  /*8790*/  IMAD.WIDE R48, R44, 0x2, R30 ;  /* 0x000000022c307825 */ /* 0x000fc600078e021e */
[----:B------:R-:W4:Y:S01]  /*87a0*/  @!P0 LDG.E.U16 R29, desc[UR6][R52.64] ;  /* 0x00000006341d8981 */ /* 0x000f22000c1e1500 */
[----:B------:R-:W-:-:S03]  /*87b0*/  PRMT R61, RZ, 0x7610, R61 ;  /* 0x00007610ff3d7816 */ /* 0x000fc6000000003d */
[----:B------:R0:W4:Y:S01]  /*87c0*/  @!P2 LDG.E.U16 R39, desc[UR6][R48.64] ;  /* 0x000000063027a981 */ /* 0x000122000c1e1500 */
[----:B------:R-:W-:Y:S02]  /*87d0*/  PRMT R37, RZ, 0x7610, R37 ;  /* 0x00007610ff257816 */ /* 0x000fe40000000025 */
[----:B------:R-:W-:Y:S01]  /*87e0*/  PRMT R2, RZ, 0x7610, R2 ;  /* 0x00007610ff027816 */ /* 0x000fe20000000002 */
[----:B--2---:R-:W-:Y:S04]  /*87f0*/  STL [R1+0xf80], R43 ;  /* 0x000f802b01007387 */ /* 0x004fe80000100800 */
[----:B------:R0:W-:Y:S02]  /*8800*/  STL.64 [R1+0x3c0], R46 ;  /* 0x0003c02e01007387 */ /* 0x0001e40000100a00 */
[----:B0-----:R-:W-:-:S02]  /*8810*/  VIADD R46, R34, 0xffffffc0 ;  /* 0xffffffc0222e7836 */ /* 0x001fc40000000000 */
[----:B---3--:R-:W-:Y:S04]  /*8820*/  STL [R1+0xfdc], R21 ;  /* 0x000fdc1501007387 */ /* 0x008fe80000100800 */
[----:B------:R-:W-:Y:S04]  /*8830*/  STL.64 [R1+0x4b8], R56 ;  /* 0x0004b83801007387 */ /* 0x000fe80000100a00 */
[----:B------:R-:W-:Y:S04]  /*8840*/  STL.64 [R1+0x4b0], R54 ;  /* 0x0004b03601007387 */ /* 0x000fe80000100a00 */
[----:B------:R-:W-:Y:S04]  /*8850*/  STL.64 [R1+0x348], R52 ;  /* 0x0003483401007387 */ /* 0x000fe80000100a00 */
[----:B------:R-:W-:Y:S04]  /*8860*/  STL [R1+0xf84], R40 ;  /* 0x000f842801007387 */ /* 0x000fe80000100800 */
[----:B------:R1:W-:Y:S01]  /*8870*/  STL.64 [R1+0x438], R50 ;  /* 0x0004383201007387 */ /* 0x0003e20000100a00 */
[----:B------:R-:W-:Y:S01]  /*8880*/  ISETP.GE.U32.AND P3, PT, R46, 0x7fffff41, PT ;  /* 0x7fffff412e00780c */ /* 0x000fe20003f66070 */
[----:B------:R-:W-:-:S02]  /*8890*/  IMAD.WIDE R46, R45, 0x2, R30 ;  /* 0x000000022d2e7825 */ /* 0x000fc400078e021e */
[----:B------:R0:W-:Y:S04]  /*88a0*/  STL.64 [R1+0x430], R48 ;  /* 0x0004303001007387 */ /* 0x0001e80000100a00 */
[----:B------:R-:W2:Y:S01]  /*88b0*/  @!P0 LDG.E.U16 R61, desc[UR6][R46.64] ;  /* 0x000000062e3d8981 */ /* 0x000ea2000c1e1500 */
[----:B-1----:R-:W-:-:S04]  /*88c0*/  IMAD.WIDE R50, R35, 0x2, R32 ;  /* 0x0000000223327825 */ /* 0x002fc800078e0220 */
[----:B0-----:R-:W-:Y:S01]  /*88d0*/  IMAD.WIDE R48, R35, 0x2, R30 ;  /* 0x0000000223307825 */ /* 0x001fe200078e021e */
[----:B------:R0:W3:Y:S01]  /*88e0*/  @!P5 LDG.E.U16 R36, desc[UR6][R50.64] ;  /* 0x000000063224d981 */ /* 0x0000e2000c1e1500 */
[----:B------:R-:W-:-:S03]  /*88f0*/  IADD3 R35, PT, PT, R34, -0x50, RZ ;  /* 0xffffffb022237810 */ /* 0x000fc60007ffe0ff */
[----:B------:R1:W2:Y:S01]  /*8900*/  @!P5 LDG.E.U16 R37, desc[UR6][R48.64] ;  /* 0x000000063025d981 */ /* 0x0002a2000c1e1500 */
[----:B------:R-:W-:Y:S01]  /*8910*/  ISETP.GE.U32.AND P0, PT, R35, 0x7fffff31, PT ;  /* 0x7fffff312300780c */ /* 0x000fe20003f06070 */
[----:B------:R-:W-:-:S04]  /*8920*/  IMAD R35, R60, 0x3f, RZ ;  /* 0x0000003f3c237824 */ /* 0x000fc800078e02ff */
[----:B------:R-:W-:-:S05]  /*8930*/  IMAD.WIDE R52, R35, 0x2, R32 ;  /* 0x0000000223347825 */ /* 0x000fca00078e0220 */
[----:B------:R-:W2:Y:S01]  /*8940*/  @!P3 LDG.E.U16 R2, desc[UR6][R52.64] ;  /* 0x000000063402b981 */ /* 0x000ea2000c1e1500 */
[----:B------:R-:W-:-:S05]  /*8950*/  VIADD R44, R34, 0xffffffb9 ;  /* 0xffffffb9222c7836 */ /* 0x000fca0000000000 */
[----:B------:R-:W-:Y:S01]  /*8960*/  ISETP.GE.U32.AND P2, PT, R44, 0x7fffff3a, PT ;  /* 0x7fffff3a2c00780c */ /* 0x000fe20003f46070 */
[----:B------:R-:W-:Y:S01]  /*8970*/  VIADD R44, R34, 0xffffffb1 ;  /* 0xffffffb1222c7836 */ /* 0x000fe20000000000 */
[----:B----4-:R-:W-:Y:S04]  /*8980*/  STL [R1+0xf88], R41 ;  /* 0x000f882901007387 */ /* 0x010fe80000100800 */
[----:B------:R-:W-:Y:S01]  /*8990*/  STL [R1+0xfe0], R29 ;  /* 0x000fe01d01007387 */ /* 0x000fe20000100800 */
[----:B------:R-:W-:Y:S01]  /*89a0*/  ISETP.GE.U32.AND P5, PT, R44, 0x7fffff32, PT ;  /* 0x7fffff322c00780c */ /* 0x000fe20003fa6070 */
[----:B------:R-:W-:Y:S02]  /*89b0*/  IMAD R44, R60, 0x46, RZ ;  /* 0x000000463c2c7824 */ /* 0x000fe400078e02ff */
[----:B------:R-:W-:Y:S01]  /*89c0*/  STL [R1+0xf8c], R38 ;  /* 0x000f8c2601007387 */ /* 0x000fe20000100800 */
[----:B------:R-:W-:-:S03]  /*89d0*/  PRMT R3, RZ, 0x7610, R3 ;  /* 0x00007610ff037816 */ /* 0x000fc60000000003 */
[----:B------:R-:W-:Y:S01]  /*89e0*/  STL [R1+0xf98], R39 ;  /* 0x000f982701007387 */ /* 0x000fe20000100800 */
[----:B------:R-:W-:-:S03]  /*89f0*/  PRMT R43, RZ, 0x7610, R43 ;  /* 0x00007610ff2b7816 */ /* 0x000fc6000000002b */
[----:B------:R0:W-:Y:S01]  /*8a00*/  STL.64 [R1+0x3b8], R50 ;  /* 0x0003b83201007387 */ /* 0x0001e20000100a00 */
[----:B------:R-:W-:-:S03]  /*8a10*/  PRMT R21, RZ, 0x7610, R21 ;  /* 0x00007610ff157816 */ /* 0x000fc60000000015 */
[----:B------:R1:W-:Y:S01]  /*8a20*/  STL.64 [R1+0x3b0], R48 ;  /* 0x0003b03001007387 */ /* 0x0003e20000100a00 */
[----:B0-----:R-:W-:-:S04]  /*8a30*/  IMAD.WIDE R50, R35, 0x2, R30 ;  /* 0x0000000223327825 */ /* 0x001fc800078e021e */
[----:B-1----:R-:W-:Y:S01]  /*8a40*/  IMAD.WIDE R48, R44, 0x2, R32 ;  /* 0x000000022c307825 */ /* 0x002fe200078e0220 */
[----:B------:R0:W4:Y:S03]  /*8a50*/  @!P3 LDG.E.U16 R3, desc[UR6][R50.64] ;  /* 0x000000063203b981 */ /* 0x000126000c1e1500 */
[----:B------:R-:W-:Y:S01]  /*8a60*/  VIADD R35, R34, 0xffffffa8 ;  /* 0xffffffa822237836 */ /* 0x000fe20000000000 */
[----:B------:R1:W4:Y:S01]  /*8a70*/  @!P2 LDG.E.U16 R43, desc[UR6][R48.64] ;  /* 0x00000006302ba981 */ /* 0x000322000c1e1500 */
[----:B------:R-:W-:Y:S02]  /*8a80*/  PRMT R4, RZ, 0x7610, R4 ;  /* 0x00007610ff047816 */ /* 0x000fe40000000004 */
[----:B------:R-:W-:Y:S02]  /*8a90*/  PRMT R5, RZ, 0x7610, R5 ;  /* 0x00007610ff057816 */ /* 0x000fe40000000005 */
[----:B------:R-:W-:Y:S01]  /*8aa0*/  PRMT R0, RZ, 0x7610, R0 ;  /* 0x00007610ff007816 */ /* 0x000fe20000000000 */
[----:B---3--:R-:W-:Y:S04]  /*8ab0*/  STL [R1+0xf9c], R36 ;  /* 0x000f9c2401007387 */ /* 0x008fe80000100800 */
[----:B------:R3:W-:Y:S02]  /*8ac0*/  STL.64 [R1+0x340], R46 ;  /* 0x0003402e01007387 */ /* 0x0007e40000100a00 */
[----:B---3--:R-:W-:-:S02]  /*8ad0*/  IMAD.WIDE R46, R44, 0x2, R30 ;  /* 0x000000022c2e7825 */ /* 0x008fc400078e021e */
[----:B--2---:R-:W-:Y:S04]  /*8ae0*/  STL [R1+0xfa0], R37 ;  /* 0x000fa02501007387 */ /* 0x004fe80000100800 */
[----:B------:R2:W3:Y:S01]  /*8af0*/  @!P2 LDG.E.U16 R21, desc[UR6][R46.64] ;  /* 0x000000062e15a981 */ /* 0x0004e2000c1e1500 */
[----:B------:R-:W-:Y:S01]  /*8b00*/  ISETP.GE.U32.AND P2, PT, R35, 0x7fffff29, PT ;  /* 0x7fffff292300780c */ /* 0x000fe20003f46070 */
[C---:B------:R-:W-:Y:S02]  /*8b10*/  IMAD R35, R60.reuse, 0x47, RZ ;  /* 0x000000473c237824 */ /* 0x040fe400078e02ff */
[----:B------:R0:W-:Y:S01]  /*8b20*/  STL.64 [R1+0x338], R52 ;  /* 0x0003383401007387 */ /* 0x0001e20000100a00 */
[----:B------:R-:W-:-:S03]  /*8b30*/  IMAD R44, R60, 0x4e, RZ ;  /* 0x0000004e3c2c7824 */ /* 0x000fc600078e02ff */
[----:B------:R1:W-:Y:S04]  /*8b40*/  STL.64 [R1+0x330], R50 ;  /* 0x0003303201007387 */ /* 0x0003e80000100a00 */
[----:B------:R-:W-:Y:S01]  /*8b50*/  STL [R1+0xfa4], R2 ;  /* 0x000fa40201007387 */ /* 0x000fe20000100800 */
[----:B0-----:R-:W-:-:S03]  /*8b60*/  IMAD.WIDE R52, R35, 0x2, R32 ;  /* 0x0000000223347825 */ /* 0x001fc600078e0220 */
[----:B------:R0:W-:Y:S01]  /*8b70*/  STL.64 [R1+0x2c8], R48 ;  /* 0x0002c83001007387 */ /* 0x0001e20000100a00 */
[----:B-1----:R-:W-:-:S03]  /*8b80*/  IMAD.WIDE R50, R35, 0x2, R30 ;  /* 0x0000000223327825 */ /* 0x002fc600078e021e */
[----:B------:R1:W3:Y:S04]  /*8b90*/  @!P6 LDG.E.U16 R4, desc[UR6][R52.64] ;  /* 0x000000063404e981 */ /* 0x0002e8000c1e1500 */
[----:B------:R1:W3:Y:S01]  /*8ba0*/  @!P6 LDG.E.U16 R5, desc[UR6][R50.64] ;  /* 0x000000063205e981 */ /* 0x0002e2000c1e1500 */
[----:B0-----:R-:W-:-:S05]  /*8bb0*/  IMAD.WIDE R48, R44, 0x2, R32 ;  /* 0x000000022c307825 */ /* 0x001fca00078e0220 */
[----:B------:R-:W3:Y:S01]  /*8bc0*/  @!P5 LDG.E.U16 R0, desc[UR6][R48.64] ;  /* 0x000000063000d981 */ /* 0x000ee2000c1e1500 */
[----:B------:R-:W-:Y:S01]  /*8bd0*/  PRMT R23, RZ, 0x7610, R23 ;  /* 0x00007610ff177816 */ /* 0x000fe20000000017 */
[----:B------:R-:W-:Y:S02]  /*8be0*/  VIADD R35, R34, 0xffffffa0 ;  /* 0xffffffa022237836 */ /* 0x000fe40000000000 */
[----:B------:R2:W-:Y:S01]  /*8bf0*/  STL.64 [R1+0x2c0], R46 ;  /* 0x0002c02e01007387 */ /* 0x0005e20000100a00 */
[----:B------:R-:W-:Y:S01]  /*8c00*/  PRMT R6, RZ, 0x7610, R6 ;  /* 0x00007610ff067816 */ /* 0x000fe20000000006 */
[----:B--2---:R-:W-:Y:S02]  /*8c10*/  IMAD.WIDE R46, R44, 0x2, R30 ;  /* 0x000000022c2e7825 */ /* 0x004fe400078e021e */
[----:B----4-:R-:W-:Y:S04]  /*8c20*/  STL [R1+0xfa8], R3 ;  /* 0x000fa80301007387 */ /* 0x010fe80000100800 */
[----:B------:R0:W2:Y:S01]  /*8c30*/  @!P5 LDG.E.U16 R23, desc[UR6][R46.64] ;  /* 0x000000062e17d981 */ /* 0x0000a2000c1e1500 */
[----:B------:R-:W-:Y:S01]  /*8c40*/  ISETP.GE.U32.AND P5, PT, R35, 0x7fffff21, PT ;  /* 0x7fffff212300780c */ /* 0x000fe20003fa6070 */
[----:B------:R-:W-:-:S02]  /*8c50*/  IMAD R35, R60, 0x4f, RZ ;  /* 0x0000004f3c237824 */ /* 0x000fc400078e02ff */
[----:B------:R1:W-:Y:S01]  /*8c60*/  STL.64 [R1+0x2b8], R52 ;  /* 0x0002b83401007387 */ /* 0x0003e20000100a00 */
[----:B------:R-:W-:-:S03]  /*8c70*/  PRMT R7, RZ, 0x7610, R7 ;  /* 0x00007610ff077816 */ /* 0x000fc60000000007 */
[----:B------:R4:W-:Y:S01]  /*8c80*/  STL.64 [R1+0x2b0], R50 ;  /* 0x0002b03201007387 */ /* 0x0009e20000100a00 */
[----:B-1----:R-:W-:-:S05]  /*8c90*/  IMAD.WIDE R52, R35, 0x2, R32 ;  /* 0x0000000223347825 */ /* 0x002fca00078e0220 */
[----:B------:R-:W2:Y:S01]  /*8ca0*/  @!P0 LDG.E.U16 R6, desc[UR6][R52.64] ;  /* 0x0000000634068981 */ /* 0x000ea2000c1e1500 */
[----:B----4-:R-:W-:-:S05]  /*8cb0*/  IMAD.WIDE R50, R35, 0x2, R30 ;  /* 0x0000000223327825 */ /* 0x010fca00078e021e */
[----:B------:R1:W4:Y:S04]  /*8cc0*/  @!P0 LDG.E.U16 R7, desc[UR6][R50.64] ;  /* 0x0000000632078981 */ /* 0x000328000c1e1500 */
[----:B---3--:R-:W-:Y:S04]  /*8cd0*/  STL [R1+0xfb4], R4 ;  /* 0x000fb40401007387 */ /* 0x008fe80000100800 */
[----:B------:R-:W-:Y:S04]  /*8ce0*/  STL.64 [R1+0x248], R48 ;  /* 0x0002483001007387 */ /* 0x000fe80000100a00 */
[----:B------:R-:W-:Y:S04]  /*8cf0*/  STL.64 [R1+0x240], R46 ;  /* 0x0002402e01007387 */ /* 0x000fe80000100a00 */
[----:B------:R-:W-:Y:S04]  /*8d00*/  STL [R1+0xfbc], R5 ;  /* 0x000fbc0501007387 */ /* 0x000fe80000100800 */
[----:B------:R3:W-:Y:S04]  /*8d10*/  STL [R1+0x768], R0 ;  /* 0x0007680001007387 */ /* 0x0007e80000100800 */
[----:B---3--:R-:W3:Y:S01]  /*8d20*/  LDL R0, [R1+0x724] ;  /* 0x0007240001007983 */ /* 0x008ee20000100800 */
[----:B------:R-:W-:-:S05]  /*8d30*/  VIADD R45, R34, 0xffffffa9 ;  /* 0xffffffa9222d7836 */ /* 0x000fca0000000000 */
[----:B------:R-:W-:Y:S01]  /*8d40*/  ISETP.GE.U32.AND P3, PT, R45, 0x7fffff2a, PT ;  /* 0x7fffff2a2d00780c */ /* 0x000fe20003f66070 */
[----:B------:R-:W-:Y:S01]  /*8d50*/  IMAD R44, R60, 0x56, RZ ;  /* 0x000000563c2c7824 */ /* 0x000fe200078e02ff */
[----:B------:R-:W-:Y:S01]  /*8d60*/  PRMT R5, RZ, 0x7610, R5 ;  /* 0x00007610ff057816 */ /* 0x000fe20000000005 */
[----:B------:R-:W-:Y:S01]  /*8d70*/  VIADD R45, R34, 0xffffffa1 ;  /* 0xffffffa1222d7836 */ /* 0x000fe20000000000 */
[----:B------:R-:W-:Y:S01]  /*8d80*/  PRMT R28, RZ, 0x7610, R28 ;  /* 0x00007610ff1c7816 */ /* 0x000fe2000000001c */
[----:B------:R-:W-:-:S04]  /*8d90*/  IMAD.WIDE R48, R44, 0x2, R32 ;  /* 0x000000022c307825 */ /* 0x000fc800078e0220 */
[----:B0-----:R-:W-:-:S04]  /*8da0*/  IMAD.WIDE R46, R44, 0x2, R30 ;  /* 0x000000022c2e7825 */ /* 0x001fc800078e021e */
[C---:B------:R-:W-:Y:S01]  /*8db0*/  VIADD R35, R34.reuse, 0xffffff98 ;  /* 0xffffff9822237836 */ /* 0x040fe20000000000 */
[----:B------:R-:W-:Y:S01]  /*8dc0*/  ISETP.GE.U32.AND P6, PT, R45, 0x7fffff22, PT ;  /* 0x7fffff222d00780c */ /* 0x000fe20003fc6070 */
[----:B------:R0:W3:Y:S01]  /*8dd0*/  @!P3 LDG.E.U16 R5, desc[UR6][R48.64] ;  /* 0x000000063005b981 */ /* 0x0000e2000c1e1500 */
[----:B------:R-:W-:-:S03]  /*8de0*/  VIADD R45, R34, 0xffffff99 ;  /* 0xffffff99222d7836 */ /* 0x000fc60000000000 */
[----:B------:R0:W3:Y:S01]  /*8df0*/  @!P3 LDG.E.U16 R28, desc[UR6][R46.64] ;  /* 0x000000062e1cb981 */ /* 0x0000e2000c1e1500 */
[----:B------:R-:W-:Y:S01]  /*8e00*/  ISETP.GE.U32.AND P3, PT, R35, 0x7fffff19, PT ;  /* 0x7fffff192300780c */ /* 0x000fe20003f66070 */
[C---:B------:R-:W-:Y:S02]  /*8e10*/  IMAD R35, R60.reuse, 0x57, RZ ;  /* 0x000000573c237824 */ /* 0x040fe400078e02ff */
[----:B--2---:R-:W-:Y:S01]  /*8e20*/  STL [R1+0xfd0], R23 ;  /* 0x000fd01701007387 */ /* 0x004fe20000100800 */
[----:B------:R-:W-:-:S03]  /*8e30*/  IMAD R44, R60, 0x5e, RZ ;  /* 0x0000005e3c2c7824 */ /* 0x000fc600078e02ff */
[----:B------:R-:W-:Y:S01]  /*8e40*/  STL [R1+0x760], R21 ;  /* 0x0007601501007387 */ /* 0x000fe20000100800 */
[----:B------:R-:W-:-:S03]  /*8e50*/  PRMT R8, RZ, 0x7610, R8 ;  /* 0x00007610ff087816 */ /* 0x000fc60000000008 */
[----:B------:R2:W-:Y:S01]  /*8e60*/  STL.64 [R1+0x238], R52 ;  /* 0x0002383401007387 */ /* 0x0005e20000100a00 */
[----:B------:R-:W-:-:S03]  /*8e70*/  PRMT R9, RZ, 0x7610, R9 ;  /* 0x00007610ff097816 */ /* 0x000fc60000000009 */
[----:B------:R1:W-:Y:S01]  /*8e80*/  STL.64 [R1+0x230], R50 ;  /* 0x0002303201007387 */ /* 0x0003e20000100a00 */
[----:B------:R-:W-:Y:S01]  /*8e90*/  ISETP.GE.U32.AND P0, PT, R45, 0x7fffff1a, PT ;  /* 0x7fffff1a2d00780c */ /* 0x000fe20003f06070 */
[----:B------:R-:W-:Y:S02]  /*8ea0*/  VIADD R45, R34, 0xffffff91 ;  /* 0xffffff91222d7836 */ /* 0x000fe40000000000 */
[----:B------:R-:W-:Y:S01]  /*8eb0*/  STL [R1+0xfc0], R6 ;  /* 0x000fc00601007387 */ /* 0x000fe20000100800 */
[----:B------:R-:W-:Y:S02]  /*8ec0*/  PRMT R25, RZ, 0x7610, R25 ;  /* 0x00007610ff197816 */ /* 0x000fe40000000019 */
[----:B------:R-:W-:Y:S01]  /*8ed0*/  PRMT R26, RZ, 0x7610, R26 ;  /* 0x00007610ff1a7816 */ /* 0x000fe2000000001a */
[----:B------:R0:W-:Y:S01]  /*8ee0*/  STL.64 [R1+0x1c8], R48 ;  /* 0x0001c83001007387 */ /* 0x0001e20000100a00 */
[----:B--2---:R-:W-:-:S03]  /*8ef0*/  IMAD.WIDE R52, R35, 0x2, R32 ;  /* 0x0000000223347825 */ /* 0x004fc600078e0220 */
[----:B------:R2:W-:Y:S01]  /*8f00*/  STL.64 [R1+0x1c0], R46 ;  /* 0x0001c02e01007387 */ /* 0x0005e20000100a00 */
[----:B-1----:R-:W-:-:S03]  /*8f10*/  IMAD.WIDE R50, R35, 0x2, R30 ;  /* 0x0000000223327825 */ /* 0x002fc600078e021e */
[----:B------:R1:W3:Y:S01]  /*8f20*/  @!P2 LDG.E.U16 R8, desc[UR6][R52.64] ;  /* 0x000000063408a981 */ /* 0x0002e2000c1e1500 */
[----:B------:R-:W-:Y:S02]  /*8f30*/  VIADD R35, R34, 0xffffff90 ;  /* 0xffffff9022237836 */ /* 0x000fe40000000000 */
[C---:B0-----:R-:W-:Y:S01]  /*8f40*/  IMAD.WIDE R48, R44.reuse, 0x2, R32 ;  /* 0x000000022c307825 */ /* 0x041fe200078e0220 */
[----:B------:R0:W3:Y:S03]  /*8f50*/  @!P2 LDG.E.U16 R9, desc[UR6][R50.64] ;  /* 0x000000063209a981 */ /* 0x0000e6000c1e1500 */
[----:B--2---:R-:W-:Y:S01]  /*8f60*/  IMAD.WIDE R46, R44, 0x2, R30 ;  /* 0x000000022c2e7825 */ /* 0x004fe200078e021e */
[----:B------:R-:W-:Y:S01]  /*8f70*/  ISETP.GE.U32.AND P2, PT, R45, 0x7fffff12, PT ;  /* 0x7fffff122d00780c */ /* 0x000fe20003f46070 */
[----:B------:R2:W3:Y:S02]  /*8f80*/  @!P6 LDG.E.U16 R25, desc[UR6][R48.64] ;  /* 0x000000063019e981 */ /* 0x0004e4000c1e1500 */
[----:B------:R-:W-:-:S02]  /*8f90*/  IMAD R44, R60, 0x5f, RZ ;  /* 0x0000005f3c2c7824 */ /* 0x000fc400078e02ff */
[----:B------:R-:W3:Y:S01]  /*8fa0*/  @!P6 LDG.E.U16 R26, desc[UR6][R46.64] ;  /* 0x000000062e1ae981 */ /* 0x000ee2000c1e1500 */
[----:B------:R-:W-:Y:S01]  /*8fb0*/  IMAD R45, R60, 0x66, RZ ;  /* 0x000000663c2d7824 */ /* 0x000fe200078e02ff */
[----:B------:R-:W-:Y:S01]  /*8fc0*/  ISETP.GE.U32.AND P6, PT, R35, 0x7fffff11, PT ;  /* 0x7fffff112300780c */ /* 0x000fe20003fc6070 */
[----:B------:R-:W-:Y:S01]  /*8fd0*/  IMAD.WIDE R54, R44, 0x2, R32 ;  /* 0x000000022c367825 */ /* 0x000fe200078e0220 */
[----:B----4-:R-:W-:Y:S01]  /*8fe0*/  STL [R1+0xfc8], R7 ;  /* 0x000fc80701007387 */ /* 0x010fe20000100800 */
[----:B------:R-:W-:-:S03]  /*8ff0*/  PRMT R42, RZ, 0x7610, R42 ;  /* 0x00007610ff2a7816 */ /* 0x000fc6000000002a */
[----:B------:R1:W-:Y:S01]  /*9000*/  STL.64 [R1+0x1b8], R52 ;  /* 0x0001b83401007387 */ /* 0x0003e20000100a00 */
[----:B------:R-:W-:-:S03]  /*9010*/  PRMT R24, RZ, 0x7610, R24 ;  /* 0x00007610ff187816 */ /* 0x000fc60000000018 */
[----:B------:R0:W-:Y:S04]  /*9020*/  STL.64 [R1+0x1b0], R50 ;  /* 0x0001b03201007387 */ /* 0x0001e80000100a00 */
[----:B------:R2:W-:Y:S01]  /*9030*/  STL.64 [R1+0x148], R48 ;  /* 0x0001483001007387 */ /* 0x0005e20000100a00 */
[----:B-1----:R-:W-:-:S03]  /*9040*/  IMAD.WIDE R52, R44, 0x2, R30 ;  /* 0x000000022c347825 */ /* 0x002fc600078e021e */
[----:B------:R-:W-:Y:S01]  /*9050*/  STL.64 [R1+0x140], R46 ;  /* 0x0001402e01007387 */ /* 0x000fe20000100a00 */
[----:B0-----:R-:W-:-:S03]  /*9060*/  IMAD.WIDE R50, R45, 0x2, R32 ;  /* 0x000000022d327825 */ /* 0x001fc600078e0220 */
[----:B------:R-:W-:Y:S01]  /*9070*/  STL.64 [R1+0x138], R54 ;  /* 0x0001383601007387 */ /* 0x000fe20000100a00 */
[----:B--2---:R-:W-:-:S03]  /*9080*/  IMAD.WIDE R48, R45, 0x2, R30 ;  /* 0x000000022d307825 */ /* 0x004fc600078e021e */
[----:B------:R-:W-:Y:S01]  /*9090*/  STL.64 [R1+0x130], R52 ;  /* 0x0001303401007387 */ /* 0x000fe20000100a00 */
[----:B------:R-:W-:-:S03]  /*90a0*/  IMAD R45, R60, 0x67, RZ ;  /* 0x000000673c2d7824 */ /* 0x000fc600078e02ff */
[----:B------:R0:W-:Y:S01]  /*90b0*/  STL.64 [R1+0xc8], R50 ;  /* 0x0000c83201007387 */ /* 0x0001e20000100a00 */
[----:B------:R-:W-:Y:S02]  /*90c0*/  PRMT R12, RZ, 0x7610, R12 ;  /* 0x00007610ff0c7816 */ /* 0x000fe4000000000c */
[----:B------:R-:W-:Y:S01]  /*90d0*/  PRMT R13, RZ, 0x7610, R13 ;  /* 0x00007610ff0d7816 */ /* 0x000fe2000000000d */
[----:B------:R1:W-:Y:S04]  /*90e0*/  STL.64 [R1+0xc0], R48 ;  /* 0x0000c03001007387 */ /* 0x0003e80000100a00 */
[----:B------:R0:W2:Y:S04]  /*90f0*/  @!P0 LDG.E.U16 R42, desc[UR6][R50.64] ;  /* 0x00000006322a8981 */ /* 0x0000a8000c1e1500 */
[----:B------:R1:W4:Y:S01]  /*9100*/  @!P0 LDG.E.U16 R24, desc[UR6][R48.64] ;  /* 0x0000000630188981 */ /* 0x000322000c1e1500 */
[----:B------:R-:W-:Y:S01]  /*9110*/  PRMT R10, RZ, 0x7610, R10 ;  /* 0x00007610ff0a7816 */ /* 0x000fe2000000000a */
[----:B------:R-:W-:Y:S01]  /*9120*/  VIADD R44, R34, 0xffffff88 ;  /* 0xffffff88222c7836 */ /* 0x000fe20000000000 */
[----:B------:R-:W-:Y:S01]  /*9130*/  PRMT R11, RZ, 0x7610, R11 ;  /* 0x00007610ff0b7816 */ /* 0x000fe2000000000b */
[----:B0-----:R-:W-:-:S03]  /*9140*/  IMAD.WIDE R50, R45, 0x2, R32 ;  /* 0x000000022d327825 */ /* 0x001fc600078e0220 */
[----:B------:R-:W2:Y:S01]  /*9150*/  @!P5 LDG.E.U16 R10, desc[UR6][R54.64] ;  /* 0x00000006360ad981 */ /* 0x000ea2000c1e1500 */
[----:B-1----:R-:W-:-:S03]  /*9160*/  IMAD.WIDE R48, R45, 0x2, R30 ;  /* 0x000000022d307825 */ /* 0x002fc600078e021e */
[----:B------:R-:W2:Y:S01]  /*9170*/  @!P3 LDG.E.U16 R12, desc[UR6][R50.64] ;  /* 0x00000006320cb981 */ /* 0x000ea2000c1e1500 */
[----:B------:R-:W-:-:S03]  /*9180*/  VIADD R45, R34, 0xffffff81 ;  /* 0xffffff81222d7836 */ /* 0x000fc60000000000 */
[----:B------:R0:W2:Y:S01]  /*9190*/  @!P3 LDG.E.U16 R13, desc[UR6][R48.64] ;  /* 0x00000006300db981 */ /* 0x0000a2000c1e1500 */
[----:B------:R-:W-:Y:S01]  /*91a0*/  VIADD R46, R34, 0xffffff89 ;  /* 0xffffff89222e7836 */ /* 0x000fe20000000000 */
[----:B------:R-:W-:Y:S01]  /*91b0*/  ISETP.GE.U32.AND P3, PT, R45, 0x7fffff02, PT ;  /* 0x7fffff022d00780c */ /* 0x000fe20003f66070 */
[----:B------:R-:W-:Y:S01]  /*91c0*/  IMAD R45, R60, 0x6e, RZ ;  /* 0x0000006e3c2d7824 */ /* 0x000fe200078e02ff */
[----:B------:R1:W2:Y:S01]  /*91d0*/  @!P5 LDG.E.U16 R11, desc[UR6][R52.64] ;  /* 0x00000006340bd981 */ /* 0x0002a2000c1e1500 */
[----:B------:R-:W-:Y:S02]  /*91e0*/  ISETP.GE.U32.AND P0, PT, R44, 0x7fffff09, PT ;  /* 0x7fffff092c00780c */ /* 0x000fe40003f06070 */
[----:B------:R-:W-:Y:S01]  /*91f0*/  ISETP.GE.U32.AND P5, PT, R46, 0x7fffff0a, PT ;  /* 0x7fffff0a2e00780c */ /* 0x000fe20003fa6070 */
[----:B------:R-:W-:Y:S01]  /*9200*/  STL.64 [R1+0xb8], R50 ;  /* 0x0000b83201007387 */ /* 0x000fe20000100a00 */
[----:B------:R-:W-:Y:S02]  /*9210*/  PRMT R2, RZ, 0x7610, R2 ;  /* 0x00007610ff027816 */ /* 0x000fe40000000002 */
[----:B------:R-:W-:Y:S01]  /*9220*/  PRMT R37, RZ, 0x7610, R37 ;  /* 0x00007610ff257816 */ /* 0x000fe20000000025 */
[----:B------:R0:W-:Y:S02]  /*9230*/  STL.64 [R1+0xb0], R48 ;  /* 0x0000b03001007387 */ /* 0x0001e40000100a00 */
[----:B0-----:R-:W-:-:S05]  /*9240*/  IMAD.WIDE R48, R45, 0x2, R32 ;  /* 0x000000022d307825 */ /* 0x001fca00078e0220 */
[----:B------:R0:W2:Y:S04]  /*9250*/  @!P2 LDG.E.U16 R2, desc[UR6][R48.64] ;  /* 0x000000063002a981 */ /* 0x0000a8000c1e1500 */
[----:B------:R0:W-:Y:S01]  /*9260*/  STL.64 [R1+0x48], R48 ;  /* 0x0000483001007387 */ /* 0x0001e20000100a00 */
[----:B---3--:R-:W-:-:S04]  /*9270*/  IABS R35, R0 ;  /* 0x0000000000237213 */ /* 0x008fc80000000000 */
[----:B------:R-:W3:Y:S08]  /*9280*/  I2F.RP R47, R35 ;  /* 0x00000023002f7306 */ /* 0x000ef00000209400 */
[----:B---3--:R3:W0:Y:S02]  /*9290*/  MUFU.RCP R44, R47 ;  /* 0x0000002f002c7308 */ /* 0x0086240000001000 */
[----:B---3--:R-:W-:-:S04]  /*92a0*/  IMAD.WIDE R46, R45, 0x2, R30 ;  /* 0x000000022d2e7825 */ /* 0x008fc800078e021e */
[----:B------:R-:W-:Y:S01]  /*92b0*/  VIADD R45, R34, 0xffffff80 ;  /* 0xffffff80222d7836 */ /* 0x000fe20000000000 */
[----:B------:R3:W2:Y:S04]  /*92c0*/  @!P2 LDG.E.U16 R37, desc[UR6][R46.64] ;  /* 0x000000062e25a981 */ /* 0x0006a8000c1e1500 */
[----:B------:R-:W-:Y:S01]  /*92d0*/  ISETP.GE.U32.AND P2, PT, R45, 0x7fffff01, PT ;  /* 0x7fffff012d00780c */ /* 0x000fe20003f46070 */
[----:B------:R-:W-:-:S04]  /*92e0*/  IMAD R45, R60, 0x6f, RZ ;  /* 0x0000006f3c2d7824 */ /* 0x000fc800078e02ff */
[C---:B-1----:R-:W-:Y:S01]  /*92f0*/  IMAD.WIDE R52, R45.reuse, 0x2, R32 ;  /* 0x000000022d347825 */ /* 0x042fe200078e0220 */
[----:B------:R-:W-:Y:S03]  /*9300*/  STL.64 [R1+0x40], R46 ;  /* 0x0000402e01007387 */ /* 0x000fe60000100a00 */
[----:B0-----:R-:W-:Y:S01]  /*9310*/  IMAD.WIDE R48, R45, 0x2, R30 ;  /* 0x000000022d307825 */ /* 0x001fe200078e021e */
[----:B------:R-:W-:Y:S04]  /*9320*/  STL.64 [R1+0x38], R52 ;  /* 0x0000383401007387 */ /* 0x000fe80000100a00 */
[----:B------:R-:W-:Y:S04]  /*9330*/  STL.64 [R1+0x30], R48 ;  /* 0x0000303001007387 */ /* 0x000fe80000100a00 */
[----:B------:R-:W2:Y:S04]  /*9340*/  LDL.LU R29, [R1+0x734] ;  /* 0x00073400011d7983 */ /* 0x000ea80000300800 */
[----:B------:R-:W4:Y:S01]  /*9350*/  LDL.LU R21, [R1+0x728] ;  /* 0x0007280001157983 */ /* 0x000f220000300800 */
[----:B------:R-:W-:-:S03]  /*9360*/  IMAD.MOV.U32 R36, RZ, RZ, R22 ;  /* 0x000000ffff247224 */ /* 0x000fc600078e0016 */
[----:B------:R-:W4:Y:S01]  /*9370*/  LDL.LU R22, [R1+0x730] ;  /* 0x0007300001167983 */ /* 0x000f220000300800 */
[----:B------:R-:W0:Y:S03]  /*9380*/  S2R R4, SR_TID.X ;  /* 0x0000000000047919 */ /* 0x000e260000002100 */
[----:B------:R-:W4:Y:S04]  /*9390*/  LDL.LU R23, [R1+0x748] ;  /* 0x0007480001177983 */ /* 0x000f280000300800 */
[----:B------:R-:W4:Y:S01]  /*93a0*/  LDL.LU R3, [R1+0x744] ;  /* 0x0007440001037983 */ /* 0x000f220000300800 */
[----:B0-----:R-:W-:-:S05]  /*93b0*/  IMAD.SHL.U32 R39, R4, 0x100, RZ ;  /* 0x0000010004277824 */ /* 0x001fca00078e00ff */
[----:B------:R-:W-:-:S04]  /*93c0*/  LOP3.LUT R39, R39, 0xc07e, R14, 0xc8, !PT ;  /* 0x0000c07e27277812 */ /* 0x000fc800078ec80e */
[----:B------:R-:W-:-:S05]  /*93d0*/  LOP3.LUT R39, R39, 0x60, RZ, 0x3c, !PT ;  /* 0x0000006027277812 */ /* 0x000fca00078e3cff */
[----:B------:R0:W-:Y:S04]  /*93e0*/  STS.U16 [R39+UR76+0x10f00], R36 ;  /* 0x010f002427007988 */ /* 0x0001e8000800044c */
[----:B0-----:R-:W4:Y:S01]  /*93f0*/  LDL.LU R36, [R1+0x74c] ;  /* 0x00074c0001247983 */ /* 0x001f220000300800 */
[----:B------:R-:W-:-:S04]  /*9400*/  VIADD R44, R44, 0xffffffe ;  /* 0x0ffffffe2c2c7836 */ /* 0x000fc80000000000 */
[----:B------:R-:W0:Y:S01]  /*9410*/  F2I.FTZ.U32.TRUNC.NTZ R7, R44 ;  /* 0x0000002c00077305 */ /* 0x000e22000021f000 */
[C---:B---3--:R-:W-:Y:S02]  /*9420*/  IMAD R46, R60.reuse, 0x76, RZ ;  /* 0x000000763c2e7824 */ /* 0x048fe400078e02ff */
[C---:B------:R-:W-:Y:S02]  /*9430*/  IMAD R50, R60.reuse, 0x77, RZ ;  /* 0x000000773c327824 */ /* 0x040fe400078e02ff */
[C---:B------:R-:W-:Y:S02]  /*9440*/  IMAD R54, R60.reuse, 0x7e, RZ ;  /* 0x0000007e3c367824 */ /* 0x040fe400078e02ff */
[----:B------:R-:W-:Y:S01]  /*9450*/  IMAD R58, R60, 0x7f, RZ ;  /* 0x0000007f3c3a7824 */ /* 0x000fe200078e02ff */
[----:B------:R-:W-:Y:S01]  /*9460*/  SHF.R.U32.HI R4, RZ, 0x7, R4 ;  /* 0x00000007ff047819 */ /* 0x000fe20000011604 */
[----:B------:R-:W-:Y:S02]  /*9470*/  IMAD.MOV.U32 R6, RZ, RZ, RZ ;  /* 0x000000ffff067224 */ /* 0x000fe400078e00ff */
[----:B0-----:R-:W-:-:S04]  /*9480*/  IMAD.MOV R60, RZ, RZ, -R7 ;  /* 0x000000ffff3c7224 */ /* 0x001fc800078e0a07 */
[----:B------:R-:W-:-:S04]  /*9490*/  IMAD R60, R60, R35, RZ ;  /* 0x000000233c3c7224 */ /* 0x000fc800078e02ff */
[----:B------:R-:W-:Y:S01]  /*94a0*/  IMAD.HI.U32 R60, R7, R60, R6 ;  /* 0x0000003c073c7227 */ /* 0x000fe200078e0006 */
[----:B------:R-:W-:Y:S01]  /*94b0*/  SGXT.U32 R6, R4, 0x1 ;  /* 0x000000010406781a */ /* 0x000fe20000000000 */
[----:B--2---:R0:W-:Y:S04]  /*94c0*/  STS.U16 [R39+UR76+0x1300], R29 ;  /* 0x0013001d27007988 */ /* 0x0041e8000800044c */
[----:B----4-:R1:W-:Y:S04]  /*94d0*/  STS.U16 [R39+UR76+0x11300], R21 ;  /* 0x0113001527007988 */ /* 0x0103e8000800044c */
[----:B0-----:R-:W2:Y:S04]  /*94e0*/  LDL.LU R29, [R1+0xfe0] ;  /* 0x000fe000011d7983 */ /* 0x001ea80000300800 */
[----:B-1----:R-:W3:Y:S01]  /*94f0*/  LDL.LU R21, [R1+0xfdc] ;  /* 0x000fdc0001157983 */ /* 0x002ee20000300800 */
[----:B------:R-:W-:-:S05]  /*9500*/  IMAD.SHL.U32 R4, R22, 0x10, RZ ;  /* 0x0000001016047824 */ /* 0x000fca00078e00ff */
[----:B------:R-:W-:Y:S01]  /*9510*/  LOP3.LUT R22, R4, R6, RZ, 0xfc, !PT ;  /* 0x0000000604167212 */ /* 0x000fe200078efcff */
[----:B------:R0:W-:Y:S03]  /*9520*/  STL [R1+0xebc], R4 ;  /* 0x000ebc0401007387 */ /* 0x0001e60000100800 */
[----:B0-----:R-:W-:-:S05]  /*9530*/  IABS R4, R22 ;  /* 0x0000001600047213 */ /* 0x001fca0000000000 */
[----:B------:R-:W-:-:S04]  /*9540*/  IMAD.MOV.U32 R6, RZ, RZ, R4 ;  /* 0x000000ffff067224 */ /* 0x000fc800078e0004 */
[----:B------:R-:W-:Y:S01]  /*9550*/  IMAD.HI.U32 R4, R60, R6, RZ ;  /* 0x000000063c047227 */ /* 0x000fe200078e00ff */
[----:B------:R-:W-:-:S03]  /*9560*/  LOP3.LUT R7, R22, 0x2, RZ, 0xfc, !PT ;  /* 0x0000000216077812 */ /* 0x000fc600078efcff */
[----:B------:R-:W-:Y:S01]  /*9570*/  IMAD.MOV R4, RZ, RZ, -R4 ;  /* 0x000000ffff047224 */ /* 0x000fe200078e0a04 */
[----:B------:R-:W-:-:S03]  /*9580*/  PRMT R16, RZ, 0x7610, R16 ;  /* 0x00007610ff107816 */ /* 0x000fc60000000010 */
[----:B------:R-:W-:Y:S01]  /*9590*/  IMAD R4, R35, R4, R6 ;  /* 0x0000000423047224 */ /* 0x000fe200078e0206 */
[----:B------:R-:W-:Y:S01]  /*95a0*/  IABS R6, R7 ;  /* 0x0000000700067213 */ /* 0x000fe20000000000 */
[----:B------:R-:W-:Y:S01]  /*95b0*/  STS.U16 [R39+UR76+0x1700], R23 ;  /* 0x0017001727007988 */ /* 0x000fe2000800044c */
[----:B------:R-:W-:-:S03]  /*95c0*/  PRMT R17, RZ, 0x7610, R17 ;  /* 0x00007610ff117816 */ /* 0x000fc60000000011 */
[----:B------:R0:W-:Y:S01]  /*95d0*/  STS.U16 [R39+UR76+0x11700], R3 ;  /* 0x0117000327007988 */ /* 0x0001e2000800044c */
[----:B------:R-:W-:-:S03]  /*95e0*/  PRMT R18, RZ, 0x7610, R18 ;  /* 0x00007610ff127816 */ /* 0x000fc60000000012 */
[----:B------:R1:W4:Y:S01]  /*95f0*/  @!P6 LDG.E.U16 R16, desc[UR6][R48.64] ;  /* 0x000000063010e981 */ /* 0x000322000c1e1500 */
[----:B0-----:R-:W-:-:S04]  /*9600*/  IMAD.HI.U32 R3, R60, R6, RZ ;  /* 0x000000063c037227 */ /* 0x001fc800078e00ff */
[----:B-1----:R-:W-:-:S04]  /*9610*/  IMAD.WIDE R48, R50, 0x2, R32 ;  /* 0x0000000232307825 */ /* 0x002fc800078e0220 */
[----:B------:R-:W-:Y:S01]  /*9620*/  IMAD.WIDE R50, R50, 0x2, R30 ;  /* 0x0000000232327825 */ /* 0x000fe200078e021e */
[----:B------:R-:W-:Y:S01]  /*9630*/  PRMT R19, RZ, 0x7610, R19 ;  /* 0x00007610ff137816 */ /* 0x000fe20000000013 */
[----:B------:R-:W4:Y:S02]  /*9640*/  @!P0 LDG.E.U16 R17, desc[UR6][R48.64] ;  /* 0x0000000630118981 */ /* 0x000f24000c1e1500 */
[----:B------:R-:W-:Y:S01]  /*9650*/  IMAD.MOV R3, RZ, RZ, -R3 ;  /* 0x000000ffff037224 */ /* 0x000fe200078e0a03 */
[----:B------:R-:W-:Y:S01]  /*9660*/  PRMT R20, RZ, 0x7610, R20 ;  /* 0x00007610ff147816 */ /* 0x000fe20000000014 */
[C---:B------:R-:W-:Y:S01]  /*9670*/  IMAD.WIDE R56, R58.reuse, 0x2, R32 ;  /* 0x000000023a387825 */ /* 0x040fe200078e0220 */
[----:B------:R-:W4:Y:S01]  /*9680*/  @!P0 LDG.E.U16 R18, desc[UR6][R50.64] ;  /* 0x0000000632128981 */ /* 0x000f22000c1e1500 */
[C---:B------:R-:W-:Y:S02]  /*9690*/  ISETP.GT.U32.AND P0, PT, R35.reuse, R4, PT ;  /* 0x000000042300720c */ /* 0x040fe40003f04070 */
[----:B------:R-:W-:Y:S01]  /*96a0*/  IMAD.WIDE R58, R58, 0x2, R30 ;  /* 0x000000023a3a7825 */ /* 0x000fe200078e021e */
[----:B------:R-:W4:Y:S03]  /*96b0*/  @!P2 LDG.E.U16 R19, desc[UR6][R56.64] ;  /* 0x000000063813a981 */ /* 0x000f26000c1e1500 */
[----:B------:R-:W-:Y:S01]  /*96c0*/  IMAD R3, R35, R3, R6 ;  /* 0x0000000323037224 */ /* 0x000fe200078e0206 */
[----:B------:R-:W4:Y:S01]  /*96d0*/  @!P2 LDG.E.U16 R20, desc[UR6][R58.64] ;  /* 0x000000063a14a981 */ /* 0x000f22000c1e1500 */
[----:B------:R-:W-:-:S03]  /*96e0*/  PRMT R15, RZ, 0x7610, R15 ;  /* 0x00007610ff0f7816 */ /* 0x000fc6000000000f */
[----:B------:R-:W-:Y:S02]  /*96f0*/  ISETP.GT.U32.AND P2, PT, R35, R3, PT ;  /* 0x000000032300720c */ /* 0x000fe40003f44070 */
[----:B------:R-:W-:Y:S01]  /*9700*/  LOP3.LUT R6, R22, 0x4, RZ, 0xfc, !PT ;  /* 0x0000000416067812 */ /* 0x000fe200078efcff */
[----:B------:R0:W4:Y:S01]  /*9710*/  @!P6 LDG.E.U16 R15, desc[UR6][R52.64] ;  /* 0x00000006340fe981 */ /* 0x000122000c1e1500 */
[----:B------:R-:W-:Y:S01]  /*9720*/  PRMT R41, RZ, 0x7610, R41 ;  /* 0x00007610ff297816 */ /* 0x000fe20000000029 */
[----:B------:R-:W-:Y:S01]  /*9730*/  @!P0 IMAD.IADD R4, R4, 0x1, -R35 ;  /* 0x0000000104048824 */ /* 0x000fe200078e0a23 */
[----:B------:R-:W-:Y:S02]  /*9740*/  PRMT R40, RZ, 0x7610, R40 ;  /* 0x00007610ff287816 */ /* 0x000fe40000000028 */
[----:B------:R-:W-:Y:S02]  /*9750*/  ISETP.GE.AND P6, PT, R7, RZ, PT ;  /* 0x000000ff0700720c */ /* 0x000fe40003fc6270 */
[----:B------:R-:W-:Y:S01]  /*9760*/  IABS R7, R6 ;  /* 0x0000000600077213 */ /* 0x000fe20000000000 */
[----:B0-----:R-:W-:-:S04]  /*9770*/  IMAD.WIDE R52, R54, 0x2, R32 ;  /* 0x0000000236347825 */ /* 0x001fc800078e0220 */
[----:B------:R-:W-:Y:S01]  /*9780*/  IMAD.WIDE R54, R54, 0x2, R30 ;  /* 0x0000000236367825 */ /* 0x000fe200078e021e */
[----:B------:R-:W4:Y:S01]  /*9790*/  @!P3 LDG.E.U16 R41, desc[UR6][R52.64] ;  /* 0x000000063429b981 */ /* 0x000f22000c1e1500 */
[----:B------:R-:W-:Y:S02]  /*97a0*/  ISETP.GT.U32.AND P0, PT, R35, R4, PT ;  /* 0x000000042300720c */ /* 0x000fe40003f04070 */
[----:B------:R-:W-:Y:S01]  /*97b0*/  @!P2 IMAD.IADD R3, R3, 0x1, -R35 ;  /* 0x000000010303a824 */ /* 0x000fe200078e0a23 */
[----:B------:R-:W4:Y:S01]  /*97c0*/  @!P3 LDG.E.U16 R40, desc[UR6][R54.64] ;  /* 0x000000063628b981 */ /* 0x000f22000c1e1500 */
[----:B------:R-:W-:Y:S01]  /*97d0*/  ISETP.GE.AND P3, PT, R6, RZ, PT ;  /* 0x000000ff0600720c */ /* 0x000fe20003f66270 */
[----:B------:R-:W-:Y:S02]  /*97e0*/  IMAD.HI.U32 R6, R60, R7, RZ ;  /* 0x000000073c067227 */ /* 0x000fe400078e00ff */
[----:B------:R-:W-:Y:S02]  /*97f0*/  ISETP.GT.U32.AND P2, PT, R35, R3, PT ;  /* 0x000000032300720c */ /* 0x000fe40003f44070 */
[----:B------:R-:W-:Y:S01]  /*9800*/  IMAD.MOV R6, RZ, RZ, -R6 ;  /* 0x000000ffff067224 */ /* 0x000fe200078e0a06 */
[----:B------:R0:W-:Y:S01]  /*9810*/  STS.U16 [R39+UR76+0x1b00], R36 ;  /* 0x001b002427007988 */ /* 0x0001e2000800044c */
[----:B------:R-:W-:Y:S01]  /*9820*/  PRMT R27, RZ, 0x7610, R27 ;  /* 0x00007610ff1b7816 */ /* 0x000fe2000000001b */
[----:B------:R-:W-:Y:S01]  /*9830*/  IMAD.WIDE R44, R46, 0x2, R32 ;  /* 0x000000022e2c7825 */ /* 0x000fe200078e0220 */
[----:B------:R-:W-:-:S03]  /*9840*/  PRMT R38, RZ, 0x7610, R38 ;  /* 0x00007610ff267816 */ /* 0x000fc60000000026 */
[----:B------:R-:W-:Y:S01]  /*9850*/  IMAD.WIDE R46, R46, 0x2, R30 ;  /* 0x000000022e2e7825 */ /* 0x000fe200078e021e */
[----:B------:R-:W4:Y:S03]  /*9860*/  @!P5 LDG.E.U16 R27, desc[UR6][R44.64] ;  /* 0x000000062c1bd981 */ /* 0x000f26000c1e1500 */
[----:B0-----:R-:W-:Y:S01]  /*9870*/  IMAD R36, R35, R6, R7 ;  /* 0x0000000623247224 */ /* 0x001fe200078e0207 */
[----:B------:R-:W-:Y:S01]  /*9880*/  LOP3.LUT R7, R22, 0x6, RZ, 0xfc, !PT ;  /* 0x0000000616077812 */ /* 0x000fe200078efcff */
[--C-:B------:R-:W-:Y:S01]  /*9890*/  @!P0 IMAD.IADD R4, R4, 0x1, -R35.reuse ;  /* 0x0000000104048824 */ /* 0x100fe200078e0a23 */
[----:B------:R-:W-:Y:S01]  /*98a0*/  ISETP.GE.AND P0, PT, R22, RZ, PT ;  /* 0x000000ff1600720c */ /* 0x000fe20003f06270 */
[----:B------:R-:W4:Y:S01]  /*98b0*/  @!P5 LDG.E.U16 R38, desc[UR6][R46.64] ;  /* 0x000000062e26d981 */ /* 0x000f22000c1e1500 */
[----:B------:R-:W-:Y:S01]  /*98c0*/  IABS R6, R7 ;  /* 0x0000000700067213 */ /* 0x000fe20000000000 */
[----:B------:R-:W-:Y:S01]  /*98d0*/  @!P2 IMAD.IADD R3, R3, 0x1, -R35 ;  /* 0x000000010303a824 */ /* 0x000fe200078e0a23 */
[----:B------:R-:W-:-:S02]  /*98e0*/  ISETP.GE.AND P5, PT, R7, RZ, PT ;  /* 0x000000ff0700720c */ /* 0x000fc40003fa6270 */
[----:B------:R-:W-:Y:S01]  /*98f0*/  ISETP.GT.U32.AND P2, PT, R35, R36, PT ;  /* 0x000000242300720c */ /* 0x000fe20003f44070 */
[----:B------:R-:W-:Y:S02]  /*9900*/  IMAD.MOV.U32 R7, RZ, RZ, R6 ;  /* 0x000000ffff077224 */ /* 0x000fe400078e0006 */
[----:B------:R-:W-:Y:S01]  /*9910*/  IMAD.MOV.U32 R23, RZ, RZ, R4 ;  /* 0x000000ffff177224 */ /* 0x000fe200078e0004 */
[----:B------:R-:W-:Y:S01]  /*9920*/  LOP3.LUT R4, R22, 0x8, RZ, 0xfc, !PT ;  /* 0x0000000816047812 */ /* 0x000fe200078efcff */
[----:B------:R-:W-:-:S04]  /*9930*/  IMAD.HI.U32 R6, R60, R7, RZ ;  /* 0x000000073c067227 */ /* 0x000fc800078e00ff */
[----:B------:R-:W-:Y:S01]  /*9940*/  @!P0 IMAD.MOV R23, RZ, RZ, -R23 ;  /* 0x000000ffff178224 */ /* 0x000fe200078e0a17 */
[----:B------:R-:W-:Y:S01]  /*9950*/  ISETP.GE.AND P0, PT, R4, RZ, PT ;  /* 0x000000ff0400720c */ /* 0x000fe20003f06270 */
[----:B------:R-:W-:Y:S01]  /*9960*/  IMAD.MOV R6, RZ, RZ, -R6 ;  /* 0x000000ffff067224 */ /* 0x000fe200078e0a06 */
[----:B------:R-:W-:Y:S01]  /*9970*/  IABS R4, R4 ;  /* 0x0000000400047213 */ /* 0x000fe20000000000 */
[----:B------:R-:W-:Y:S02]  /*9980*/  @!P2 IMAD.IADD R36, R36, 0x1, -R35 ;  /* 0x000000012424a824 */ /* 0x000fe400078e0a23 */
[C---:B------:R-:W-:Y:S02]  /*9990*/  IMAD R7, R35.reuse, R6, R7 ;  /* 0x0000000623077224 */ /* 0x040fe400078e0207 */
[----:B------:R-:W-:Y:S02]  /*99a0*/  IMAD.MOV.U32 R6, RZ, RZ, R3 ;  /* 0x000000ffff067224 */ /* 0x000fe400078e0003 */
[----:B------:R-:W-:Y:S01]  /*99b0*/  IMAD.HI.U32 R3, R60, R4, RZ ;  /* 0x000000043c037227 */ /* 0x000fe200078e00ff */
[----:B------:R-:W-:-:S03]  /*99c0*/  ISETP.GT.U32.AND P2, PT, R35, R36, PT ;  /* 0x000000242300720c */ /* 0x000fc60003f44070 */
[----:B------:R-:W-:-:S04]  /*99d0*/  IMAD.MOV R3, RZ, RZ, -R3 ;  /* 0x000000ffff037224 */ /* 0x000fc800078e0a03 */
[----:B------:R-:W-:Y:S01]  /*99e0*/  IMAD R4, R35, R3, R4 ;  /* 0x0000000323047224 */ /* 0x000fe200078e0204 */
[----:B------:R-:W-:-:S05]  /*99f0*/  LOP3.LUT R3, R22, 0xa, RZ, 0xfc, !PT ;  /* 0x0000000a16037812 */ /* 0x000fca00078efcff */
[----:B------:R-:W-:Y:S02]  /*9a00*/  @!P2 IADD3 R36, PT, PT, R36, -R35, RZ ;  /* 0x800000232424a210 */ /* 0x000fe40007ffe0ff */
[----:B------:R-:W-:Y:S01]  /*9a10*/  ISETP.GE.AND P2, PT, R3, RZ, PT ;  /* 0x000000ff0300720c */ /* 0x000fe20003f46270 */
[----:B---3--:R0:W-:Y:S04]  /*9a20*/  STS.U16 [R39+UR76+0x11b00], R21 ;  /* 0x011b001527007988 */ /* 0x0081e8000800044c */
[----:B--2---:R1:W-:Y:S04]  /*9a30*/  STS.U16 [R39+UR76+0x1f00], R29 ;  /* 0x001f001d27007988 */ /* 0x0043e8000800044c */
[----:B0-----:R-:W2:Y:S01]  /*9a40*/  LDL.LU R21, [R1+0xfd8] ;  /* 0x000fd80001157983 */ /* 0x001ea20000300800 */
[----:B-1----:R-:W-:-:S05]  /*9a50*/  IABS R29, R3 ;  /* 0x00000003001d7213 */ /* 0x002fca0000000000 */
[----:B------:R-:W-:-:S04]  /*9a60*/  IMAD.HI.U32 R3, R60, R29, RZ ;  /* 0x0000001d3c037227 */ /* 0x000fc800078e00ff */
[----:B------:R-:W-:-:S04]  /*9a70*/  IMAD.MOV R3, RZ, RZ, -R3 ;  /* 0x000000ffff037224 */ /* 0x000fc800078e0a03 */
[----:B------:R-:W-:Y:S01]  /*9a80*/  IMAD R3, R35, R3, R29 ;  /* 0x0000000323037224 */ /* 0x000fe200078e021d */
[----:B------:R-:W-:Y:S01]  /*9a90*/  LOP3.LUT R29, R22, 0xc, RZ, 0xfc, !PT ;  /* 0x0000000c161d7812 */ /* 0x000fe200078efcff */
[----:B------:R0:W-:Y:S04]  /*9aa0*/  STS.U16 [R39+UR76+0x11f00], R61 ;  /* 0x011f003d27007988 */ /* 0x0001e8000800044c */
[----:B------:R1:W-:Y:S01]  /*9ab0*/  STS.U16 [R39+UR76+0x2300], R43 ;  /* 0x0023002b27007988 */ /* 0x0003e2000800044c */
[----:B0-----:R-:W-:-:S05]  /*9ac0*/  IABS R61, R29 ;  /* 0x0000001d003d7213 */ /* 0x001fca0000000000 */
[----:B-1----:R-:W-:Y:S01]  /*9ad0*/  IMAD.HI.U32 R43, R60, R61, RZ ;  /* 0x0000003d3c2b7227 */ /* 0x002fe200078e00ff */
[----:B------:R-:W-:-:S03]  /*9ae0*/  LOP3.LUT R22, R22, 0xe, RZ, 0xfc, !PT ;  /* 0x0000000e16167812 */ /* 0x000fc600078efcff */
[----:B------:R-:W-:-:S04]  /*9af0*/  IMAD.MOV R43, RZ, RZ, -R43 ;  /* 0x000000ffff2b7224 */ /* 0x000fc800078e0a2b */
[----:B------:R-:W-:Y:S01]  /*9b00*/  IMAD R43, R35, R43, R61 ;  /* 0x0000002b232b7224 */ /* 0x000fe200078e023d */
[----:B------:R-:W-:-:S05]  /*9b10*/  IABS R61, R22 ;  /* 0x00000016003d7213 */ /* 0x000fca0000000000 */
[----:B------:R-:W-:-:S04]  /*9b20*/  IMAD.HI.U32 R60, R60, R61, RZ ;  /* 0x0000003d3c3c7227 */ /* 0x000fc800078e00ff */
[----:B------:R-:W-:-:S04]  /*9b30*/  IMAD.MOV R60, RZ, RZ, -R60 ;  /* 0x000000ffff3c7224 */ /* 0x000fc800078e0a3c */
[C---:B------:R-:W-:Y:S02]  /*9b40*/  IMAD R60, R35.reuse, R60, R61 ;  /* 0x0000003c233c7224 */ /* 0x040fe400078e023d */
[----:B------:R-:W3:Y:S01]  /*9b50*/  LDL.LU R61, [R1+0xfd4] ;  /* 0x000fd400013d7983 */ /* 0x000ee20000300800 */
[----:B------:R-:W-:Y:S01]  /*9b60*/  @!P6 IMAD.MOV R6, RZ, RZ, -R6 ;  /* 0x000000ffff06e224 */ /* 0x000fe200078e0a06 */
[----:B------:R-:W-:-:S13]  /*9b70*/  ISETP.GT.U32.AND P6, PT, R35, R7, PT ;  /* 0x000000072300720c */ /* 0x000fda0003fc4070 */
[----:B------:R-:W-:-:S05]  /*9b80*/  @!P6 IMAD.IADD R7, R7, 0x1, -R35 ;  /* 0x000000010707e824 */ /* 0x000fca00078e0a23 */
[----:B------:R-:W-:-:S13]  /*9b90*/  ISETP.GT.U32.AND P6, PT, R35, R7, PT ;  /* 0x000000072300720c */ /* 0x000fda0003fc4070 */
[----:B------:R-:W-:Y:S01]  /*9ba0*/  @!P6 IMAD.IADD R7, R7, 0x1, -R35 ;  /* 0x000000010707e824 */ /* 0x000fe200078e0a23 */
[----:B------:R-:W-:-:S13]  /*9bb0*/  ISETP.GT.U32.AND P6, PT, R35, R4, PT ;  /* 0x000000042300720c */ /* 0x000fda0003fc4070 */
[----:B------:R-:W-:-:S05]  /*9bc0*/  @!P6 IMAD.IADD R4, R4, 0x1, -R35 ;  /* 0x000000010404e824 */ /* 0x000fca00078e0a23 */
[----:B------:R-:W-:-:S13]  /*9bd0*/  ISETP.GT.U32.AND P6, PT, R35, R4, PT ;  /* 0x000000042300720c */ /* 0x000fda0003fc4070 */
[----:B------:R-:W-:Y:S01]  /*9be0*/  @!P6 IMAD.IADD R4, R4, 0x1, -R35 ;  /* 0x000000010404e824 */ /* 0x000fe200078e0a23 */
[----:B------:R-:W-:-:S13]  /*9bf0*/  ISETP.GT.U32.AND P6, PT, R35, R3, PT ;  /* 0x000000032300720c */ /* 0x000fda0003fc4070 */
[----:B------:R-:W-:Y:S01]  /*9c00*/  @!P6 IMAD.IADD R3, R3, 0x1, -R35 ;  /* 0x000000010303e824 */ /* 0x000fe200078e0a23 */
[----:B------:R-:W-:-:S13]  /*9c10*/  ISETP.GT.U32.AND P6, PT, R35, R43, PT ;  /* 0x0000002b2300720c */ /* 0x000fda0003fc4070 */
[----:B------:R-:W-:Y:S01]  /*9c20*/  @!P6 IMAD.IADD R43, R43, 0x1, -R35 ;  /* 0x000000012b2be824 */ /* 0x000fe200078e0a23 */
[C---:B------:R-:W-:Y:S01]  /*9c30*/  ISETP.GT.U32.AND P6, PT, R35.reuse, R60, PT ;  /* 0x0000003c2300720c */ /* 0x040fe20003fc4070 */
[----:B------:R-:W-:Y:S01]  /*9c40*/  @!P3 IMAD.MOV R36, RZ, RZ, -R36 ;  /* 0x000000ffff24b224 */ /* 0x000fe200078e0a24 */
[C---:B------:R-:W-:Y:S01]  /*9c50*/  ISETP.GT.U32.AND P3, PT, R35.reuse, R3, PT ;  /* 0x000000032300720c */ /* 0x040fe20003f64070 */
[----:B------:R-:W-:Y:S01]  /*9c60*/  @!P5 IMAD.MOV R7, RZ, RZ, -R7 ;  /* 0x000000ffff07d224 */ /* 0x000fe200078e0a07 */
[----:B------:R-:W-:-:S09]  /*9c70*/  ISETP.GT.U32.AND P5, PT, R35, R43, PT ;  /* 0x0000002b2300720c */ /* 0x000fd20003fa4070 */
[----:B------:R-:W-:-:S05]  /*9c80*/  @!P6 IMAD.IADD R60, R60, 0x1, -R35 ;  /* 0x000000013c3ce824 */ /* 0x000fca00078e0a23 */
[----:B------:R-:W-:Y:S01]  /*9c90*/  ISETP.GT.U32.AND P6, PT, R35, R60, PT ;  /* 0x0000003c2300720c */ /* 0x000fe20003fc4070 */
[--C-:B------:R-:W-:Y:S02]  /*9ca0*/  @!P3 IMAD.IADD R3, R3, 0x1, -R35.reuse ;  /* 0x000000010303b824 */ /* 0x100fe400078e0a23 */
[----:B------:R-:W-:-:S10]  /*9cb0*/  @!P5 IMAD.IADD R43, R43, 0x1, -R35 ;  /* 0x000000012b2bd824 */ /* 0x000fd400078e0a23 */
[----:B------:R-:W-:Y:S02]  /*9cc0*/  @!P6 IMAD.IADD R60, R60, 0x1, -R35 ;  /* 0x000000013c3ce824 */ /* 0x000fe400078e0a23 */
[----:B------:R-:W0:Y:S01]  /*9cd0*/  S2R R35, SR_TID.X ;  /* 0x0000000000237919 */ /* 0x000e220000002100 */
[----:B------:R-:W-:Y:S01]  /*9ce0*/  ISETP.GE.AND P3, PT, R29, RZ, PT ;  /* 0x000000ff1d00720c */ /* 0x000fe20003f66270 */
[----:B------:R-:W-:Y:S01]  /*9cf0*/  VIADD R29, R34, 0x7f ;  /* 0x0000007f221d7836 */ /* 0x000fe20000000000 */
[----:B------:R-:W-:Y:S01]  /*9d00*/  ISETP.GE.AND P5, PT, R22, RZ, PT ;  /* 0x000000ff1600720c */ /* 0x000fe20003fa6270 */
[----:B------:R-:W-:-:S03]  /*9d10*/  @!P0 IMAD.MOV R4, RZ, RZ, -R4 ;  /* 0x000000ffff048224 */ /* 0x000fc600078e0a04 */
[----:B------:R-:W-:Y:S02]  /*9d20*/  ISETP.GT.AND P0, PT, R29, 0x7f, PT ;  /* 0x0000007f1d00780c */ /* 0x000fe40003f04270 */
[----:B------:R-:W-:Y:S02]  /*9d30*/  ISETP.NE.AND P6, PT, R0, RZ, PT ;  /* 0x000000ff0000720c */ /* 0x000fe40003fc5270 */
[----:B------:R-:W-:Y:S01]  /*9d40*/  LOP3.LUT R0, RZ, R0, RZ, 0x33, !PT ;  /* 0x00000000ff007212 */ /* 0x000fe200078e33ff */
[----:B------:R-:W-:Y:S01]  /*9d50*/  @!P2 IMAD.MOV R3, RZ, RZ, -R3 ;  /* 0x000000ffff03a224 */ /* 0x000fe200078e0a03 */
[----:B0-----:R-:W-:Y:S02]  /*9d60*/  SHF.R.S32.HI R22, RZ, 0x7, R35 ;  /* 0x00000007ff167819 */ /* 0x001fe40000011423 */
[----:B------:R-:W-:-:S04]  /*9d70*/  LOP3.LUT R35, R35, 0x7f, RZ, 0xc0, !PT ;  /* 0x0000007f23237812 */ /* 0x000fc800078ec0ff */
[C---:B------:R-:W-:Y:S02]  /*9d80*/  ISETP.LT.AND P0, PT, R35.reuse, R34, P0 ;  /* 0x000000222300720c */ /* 0x040fe40000701270 */
[----:B------:R-:W-:Y:S01]  /*9d90*/  SGXT R34, R22, 0x1 ;  /* 0x000000011622781a */ /* 0x000fe20000000200 */
[----:B---3--:R-:W-:-:S03]  /*9da0*/  IMAD R22, R35, R61, RZ ;  /* 0x0000003d23167224 */ /* 0x008fc600078e02ff */
[----:B------:R-:W-:Y:S01]  /*9db0*/  LOP3.LUT R61, R34, 0x90, RZ, 0xc0, !PT ;  /* 0x00000090223d7812 */ /* 0x000fe200078ec0ff */
[----:B------:R-:W-:Y:S01]  /*9dc0*/  @!P5 IMAD.MOV R60, RZ, RZ, -R60 ;  /* 0x000000ffff3cd224 */ /* 0x000fe200078e0a3c */
[C---:B------:R-:W-:Y:S01]  /*9dd0*/  SEL R23, R0.reuse, R23, !P6 ;  /* 0x0000001700177207 */ /* 0x040fe20007000000 */
[----:B------:R-:W0:Y:S01]  /*9de0*/  LDC.64 R34, c[0x0][0x388] ;  /* 0x0000e200ff227b82 */ /* 0x000e220000000a00 */
[----:B------:R-:W-:Y:S01]  /*9df0*/  LOP3.LUT R61, R61, 0x7e, R14, 0x78, !PT ;  /* 0x0000007e3d3d7812 */ /* 0x000fe200078e780e */
[----:B------:R-:W-:Y:S01]  /*9e00*/  IMAD.MOV.U32 R61, RZ, RZ, R43 ;  /* 0x000000ffff3d7224 */ /* 0x000fe200078e002b */
[----:B------:R-:W-:-:S03]  /*9e10*/  SEL R43, R0, R36, !P6 ;  /* 0x00000024002b7207 */ /* 0x000fc60007000000 */
[----:B------:R-:W-:Y:S01]  /*9e20*/  @!P3 IMAD.MOV R61, RZ, RZ, -R61 ;  /* 0x000000ffff3db224 */ /* 0x000fe200078e0a3d */
[C---:B------:R-:W-:Y:S02]  /*9e30*/  SEL R36, R0.reuse, R7, !P6 ;  /* 0x0000000700247207 */ /* 0x040fe40007000000 */
[C---:B------:R-:W-:Y:S02]  /*9e40*/  SEL R7, R0.reuse, R4, !P6 ;  /* 0x0000000400077207 */ /* 0x040fe40007000000 */
[C---:B------:R-:W-:Y:S02]  /*9e50*/  SEL R4, R0.reuse, R3, !P6 ;  /* 0x0000000300047207 */ /* 0x040fe40007000000 */
[C---:B------:R-:W-:Y:S02]  /*9e60*/  SEL R3, R0.reuse, R61, !P6 ;  /* 0x0000003d00037207 */ /* 0x040fe40007000000 */
[----:B------:R-:W3:Y:S01]  /*9e70*/  LDL.LU R61, [R1+0x760] ;  /* 0x00076000013d7983 */ /* 0x000ee20000300800 */
[----:B------:R-:W-:-:S02]  /*9e80*/  SEL R6, R0, R6, !P6 ;  /* 0x0000000600067207 */ /* 0x000fc40007000000 */
[----:B------:R-:W-:Y:S02]  /*9e90*/  SEL R0, R0, R60, !P6 ;  /* 0x0000003c00007207 */ /* 0x000fe40007000000 */
[----:B------:R-:W1:Y:S01]  /*9ea0*/  LDC R60, c[0x0][0x3b0] ;  /* 0x0000ec00ff3c7b82 */ /* 0x000e620000000800 */
[----:B0-----:R-:W-:-:S04]  /*9eb0*/  LEA R34, P2, R22, R34, 0x1 ;  /* 0x0000002216227211 */ /* 0x001fc800078408ff */
[----:B------:R-:W-:Y:S01]  /*9ec0*/  LEA.HI.X.SX32 R35, R22, R35, 0x1, P2 ;  /* 0x0000002316237211 */ /* 0x000fe200010f0eff */
[----:B-1----:R-:W-:Y:S02]  /*9ed0*/  IMAD R60, R23, R60, RZ ;  /* 0x0000003c173c7224 */ /* 0x002fe400078e02ff */
[----:B------:R-:W4:Y:S04]  /*9ee0*/  LDL.LU R23, [R1+0xfd0] ;  /* 0x000fd00001177983 */ /* 0x000f280000300800 */
[----:B------:R-:W4:Y:S01]  /*9ef0*/  LDL.LU R22, [R1+0xfcc] ;  /* 0x000fcc0001167983 */ /* 0x000f220000300800 */
[----:B--2---:R-:W-:-:S03]  /*9f00*/  PRMT R21, RZ, 0x7610, R21 ;  /* 0x00007610ff157816 */ /* 0x004fc60000000015 */
[----:B---3--:R0:W-:Y:S02]  /*9f10*/  STS.U16 [R39+UR76+0x12300], R61 ;  /* 0x0123003d27007988 */ /* 0x0081e4000800044c */
[----:B0-----:R-:W-:-:S04]  /*9f20*/  LEA R61, P2, R60, R34, 0x1 ;  /* 0x000000223c3d7211 */ /* 0x001fc800078408ff */
[----:B------:R-:W-:Y:S01]  /*9f30*/  LEA.HI.X.SX32 R60, R60, R35, 0x1, P2 ;  /* 0x000000233c3c7211 */ /* 0x000fe200010f0eff */
[----:B------:R0:W-:Y:S04]  /*9f40*/  STL [R1+0x980], R61 ;  /* 0x0009803d01007387 */ /* 0x0001e80000100800 */
[----:B------:R1:W-:Y:S01]  /*9f50*/  STL [R1+0x97c], R60 ;  /* 0x00097c3c01007387 */ /* 0x0003e20000100800 */
[----:B0-----:R-:W-:-:S04]  /*9f60*/  @P0 LOP3.LUT R61, R61, R60, RZ, 0x3c, !PT ;  /* 0x0000003c3d3d0212 */ /* 0x001fc800078e3cff */
[----:B-1----:R-:W-:-:S04]  /*9f70*/  @P0 LOP3.LUT R60, R61, R60, RZ, 0x3c, !PT ;  /* 0x0000003c3d3c0212 */ /* 0x002fc800078e3cff */
[----:B------:R-:W-:-:S05]  /*9f80*/  @P0 LOP3.LUT R61, R61, R60, RZ, 0x3c, !PT ;  /* 0x0000003c3d3d0212 */ /* 0x000fca00078e3cff */
[----:B------:R0:W2:Y:S04]  /*9f90*/  @P0 LDG.E.U16 R21, desc[UR6][R60.64] ;  /* 0x000000063c150981 */ /* 0x0000a8000c1e1500 */
[----:B------:R-:W3:Y:S01]  /*9fa0*/  LDL.LU R61, [R1+0x768] ;  /* 0x00076800013d7983 */ /* 0x000ee20000300800 */
[----:B0-----:R-:W0:Y:S02]  /*9fb0*/  LDC R60, c[0x0][0x3b0] ;  /* 0x0000ec00ff3c7b82 */ /* 0x001e240000000800 */
[----:B0-----:R-:W-:Y:S02]  /*9fc0*/  IMAD R60, R7, R60, RZ ;  /* 0x0000003c073c7224 */ /* 0x001fe400078e02ff */
[----:B------:R-:W2:Y:S01]  /*9fd0*/  LDL.LU R7, [R1+0xfc8] ;  /* 0x000fc80001077983 */ /* 0x000ea20000300800 */
[----:B----4-:R-:W-:-:S03]  /*9fe0*/  PRMT R22, RZ, 0x7610, R22 ;  /* 0x00007610ff167816 */ /* 0x010fc60000000016 */
[----:B---3--:R-:W-:Y:S04]  /*9ff0*/  STS.U16 [R39+UR76+0x2700], R61 ;  /* 0x0027003d27007988 */ /* 0x008fe8000800044c */
[----:B------:R0:W-:Y:S04]  /*a000*/  STS.U16 [R39+UR76+0x12700], R23 ;  /* 0x0127001727007988 */ /* 0x0001e8000800044c */
[----:B0-----:R-:W3:Y:S01]  /*a010*/  LDL.LU R23, [R1+0xfc4] ;  /* 0x000fc40001177983 */ /* 0x001ee20000300800 */
[----:B------:R-:W-:-:S04]  /*a020*/  LEA R61, P2, R60, R34, 0x1 ;  /* 0x000000223c3d7211 */ /* 0x000fc800078408ff */
[----:B------:R-:W-:Y:S01]  /*a030*/  LEA.HI.X.SX32 R60, R60, R35, 0x1, P2 ;  /* 0x000000233c3c7211 */ /* 0x000fe200010f0eff */
[----:B------:R0:W-:Y:S04]  /*a040*/  STL [R1+0x9a0], R61 ;  /* 0x0009a03d01007387 */ /* 0x0001e80000100800 */
[----:B------:R1:W-:Y:S01]  /*a050*/  STL [R1+0x99c], R60 ;  /* 0x00099c3c01007387 */ /* 0x0003e20000100800 */
[----:B0-----:R-:W-:-:S04]  /*a060*/  @P0 LOP3.LUT R61, R61, R60, RZ, 0x3c, !PT ;  /* 0x0000003c3d3d0212 */ /* 0x001fc800078e3cff */
[----:B-1----:R-:W-:-:S04]  /*a070*/  @P0 LOP3.LUT R60, R61, R60, RZ, 0x3c, !PT ;  /* 0x0000003c3d3c0212 */ /* 0x002fc800078e3cff */
[----:B------:R-:W-:-:S05]  /*a080*/  @P0 LOP3.LUT R61, R61, R60, RZ, 0x3c, !PT ;  /* 0x0000003c3d3d0212 */ /* 0x000fca00078e3cff */
[----:B------:R0:W4:Y:S02]  /*a090*/  @P0 LDG.E.U16 R22, desc[UR6][R60.64] ;  /* 0x000000063c160981 */ /* 0x000124000c1e1500 */
[----:B0-----:R-:W0:Y:S02]  /*a0a0*/  LDC R61, c[0x0][0x3b0] ;  /* 0x0000ec00ff3d7b82 */ /* 0x001e240000000800 */
[----:B------:R1:W-:Y:S04]  /*a0b0*/  STS.U16 [R39+UR76+0x2b00], R5 ;  /* 0x002b000527007988 */ /* 0x0003e8000800044c */
[----:B------:R0:W-:Y:S02]  /*a0c0*/  STS.U16 [R39+UR76+0x12b00], R28 ;  /* 0x012b001c27007988 */ /* 0x0001e4000800044c */
[----:B0-----:R-:W-:-:S02]  /*a0d0*/  IMAD R60, R6, R61, RZ ;  /* 0x0000003d063c7224 */ /* 0x001fc400078e02ff */
[----:B------:R-:W2:Y:S03]  /*a0e0*/  LDL.LU R6, [R1+0xfc0] ;  /* 0x000fc00001067983 */ /* 0x000ea60000300800 */
[C---:B------:R-:W-:Y:S01]  /*a0f0*/  LEA R61, P2, R60.reuse, R34, 0x1 ;  /* 0x000000223c3d7211 */ /* 0x040fe200078408ff */
[----:B-1----:R-:W2:Y:S03]  /*a100*/  LDL.LU R5, [R1+0xfbc] ;  /* 0x000fbc0001057983 */ /* 0x002ea60000300800 */
[----:B------:R-:W-:Y:S01]  /*a110*/  LEA.HI.X.SX32 R60, R60, R35, 0x1, P2 ;  /* 0x000000233c3c7211 */ /* 0x000fe200010f0eff */
[----:B------:R-:W2:Y:S04]  /*a120*/  LDL.LU R28, [R1+0xfb8] ;  /* 0x000fb800011c7983 */ /* 0x000ea80000300800 */
[----:B------:R0:W-:Y:S04]  /*a130*/  STL [R1+0x988], R61 ;  /* 0x0009883d01007387 */ /* 0x0001e80000100800 */
[----:B------:R1:W-:Y:S01]  /*a140*/  STL [R1+0x984], R60 ;  /* 0x0009843c01007387 */ /* 0x0003e20000100800 */
[----:B0-----:R-:W-:-:S04]  /*a150*/  @P0 LOP3.LUT R61, R61, R60, RZ, 0x3c, !PT ;  /* 0x0000003c3d3d0212 */ /* 0x001fc800078e3cff */
[----:B-1----:R-:W-:-:S04]  /*a160*/  @P0 LOP3.LUT R60, R61, R60, RZ, 0x3c, !PT ;  /* 0x0000003c3d3c0212 */ /* 0x002fc800078e3cff */
[----:B------:R-:W-:Y:S01]  /*a170*/  @P0 LOP3.LUT R61, R61, R60, RZ, 0x3c, !PT ;  /* 0x0000003c3d3d0212 */ /* 0x000fe200078e3cff */
[----:B------:R0:W-:Y:S04]  /*a180*/  STS.U16 [R39+UR76+0x2f00], R25 ;  /* 0x002f001927007988 */ /* 0x0001e8000800044c */
[----:B------:R1:W-:Y:S01]  /*a190*/  STS.U16 [R39+UR76+0x12f00], R26 ;  /* 0x012f001a27007988 */ /* 0x0003e2000800044c */
[----:B---3--:R-:W-:-:S06]  /*a1a0*/  PRMT R23, RZ, 0x7610, R23 ;  /* 0x00007610ff177816 */ /* 0x008fcc0000000017 */
[----:B------:R3:W4:Y:S02]  /*a1b0*/  @P0 LDG.E.U16 R23, desc[UR6][R60.64] ;  /* 0x000000063c170981 */ /* 0x000724000c1e1500 */
[----:B---3--:R-:W3:Y:S02]  /*a1c0*/  LDC R61, c[0x0][0x3b0] ;  /* 0x0000ec00ff3d7b82 */ /* 0x008ee40000000800 */
[----:B---3--:R-:W-:Y:S02]  /*a1d0*/  IMAD R60, R4, R61, RZ ;  /* 0x0000003d043c7224 */ /* 0x008fe400078e02ff */
[----:B------:R-:W3:Y:S04]  /*a1e0*/  LDL.LU R4, [R1+0xfb4] ;  /* 0x000fb40001047983 */ /* 0x000ee80000300800 */
[----:B0-----:R-:W3:Y:S04]  /*a1f0*/  LDL.LU R25, [R1+0xfb0] ;  /* 0x000fb00001197983 */ /* 0x001ee80000300800 */
[----:B-1----:R-:W4:Y:S01]  /*a200*/  LDL.LU R26, [R1+0xfac] ;  /* 0x000fac00011a7983 */ /* 0x002f220000300800 */
[----:B------:R-:W-:-:S04]  /*a210*/  LEA R61, P2, R60, R34, 0x1 ;  /* 0x000000223c3d7211 */ /* 0x000fc800078408ff */
[----:B------:R-:W-:Y:S01]  /*a220*/  LEA.HI.X.SX32 R60, R60, R35, 0x1, P2 ;  /* 0x000000233c3c7211 */ /* 0x000fe200010f0eff */
[----:B------:R0:W-:Y:S04]  /*a230*/  STL [R1+0x9ac], R61 ;  /* 0x0009ac3d01007387 */ /* 0x0001e80000100800 */
[----:B------:R1:W-:Y:S01]  /*a240*/  STL [R1+0x9a4], R60 ;  /* 0x0009a43c01007387 */ /* 0x0003e20000100800 */
[----:B0-----:R-:W-:-:S04]  /*a250*/  @P0 LOP3.LUT R61, R61, R60, RZ, 0x3c, !PT ;  /* 0x0000003c3d3d0212 */ /* 0x001fc800078e3cff */
[C---:B-1----:R-:W-:Y:S02]  /*a260*/  @P0 LOP3.LUT R60, R61.reuse, R60, RZ, 0x3c, !PT ;  /* 0x0000003c3d3c0212 */ /* 0x042fe400078e3cff */
[----:B--2---:R-:W-:Y:S02]  /*a270*/  PRMT R28, RZ, 0x7610, R28 ;  /* 0x00007610ff1c7816 */ /* 0x004fe4000000001c */
[----:B------:R-:W-:-:S05]  /*a280*/  @P0 LOP3.LUT R61, R61, R60, RZ, 0x3c, !PT ;  /* 0x0000003c3d3d0212 */ /* 0x000fca00078e3cff */
[----:B------:R0:W2:Y:S02]  /*a290*/  @P0 LDG.E.U16 R28, desc[UR6][R60.64] ;  /* 0x000000063c1c0981 */ /* 0x0000a4000c1e1500 */
[----:B0-----:R-:W0:Y:S02]  /*a2a0*/  LDC R61, c[0x0][0x3b0] ;  /* 0x0000ec00ff3d7b82 */ /* 0x001e240000000800 */
[----:B------:R-:W-:Y:S04]  /*a2b0*/  STS.U16 [R39+UR76+0x3300], R42 ;  /* 0x0033002a27007988 */ /* 0x000fe8000800044c */
[----:B------:R1:W-:Y:S01]  /*a2c0*/  STS.U16 [R39+UR76+0x13300], R24 ;  /* 0x0133001827007988 */ /* 0x0003e2000800044c */
[----:B0-----:R-:W-:-:S05]  /*a2d0*/  IMAD R60, R43, R61, RZ ;  /* 0x0000003d2b3c7224 */ /* 0x001fca00078e02ff */
[----:B-1----:R-:W-:-:S04]  /*a2e0*/  LEA R24, P2, R60, R34, 0x1 ;  /* 0x000000223c187211 */ /* 0x002fc800078408ff */
[----:B------:R-:W-:Y:S01]  /*a2f0*/  LEA.HI.X.SX32 R42, R60, R35, 0x1, P2 ;  /* 0x000000233c2a7211 */ /* 0x000fe200010f0eff */
[----:B------:R-:W-:-:S04]  /*a300*/  @P0 IMAD.MOV.U32 R60, RZ, RZ, R24 ;  /* 0x000000ffff3c0224 */ /* 0x000fc800078e0018 */
[----:B------:R-:W-:Y:S01]  /*a310*/  @P0 IMAD.MOV.U32 R61, RZ, RZ, R42 ;  /* 0x000000ffff3d0224 */ /* 0x000fe200078e002a */
[----:B------:R-:W-:Y:S04]  /*a320*/  STL [R1+0x990], R24 ;  /* 0x0009901801007387 */ /* 0x000fe80000100800 */
[----:B------:R0:W-:Y:S04]  /*a330*/  STL [R1+0x98c], R42 ;  /* 0x00098c2a01007387 */ /* 0x0001e80000100800 */
[----:B------:R-:W2:Y:S04]  /*a340*/  LDL.LU R43, [R1+0x818] ;  /* 0x00081800012b7983 */ /* 0x000ea80000300800 */
[----:B------:R1:W-:Y:S04]  /*a350*/  STS.U16 [R39+UR76+0x3700], R2 ;  /* 0x0037000227007988 */ /* 0x0003e8000800044c */
[----:B0-----:R-:W2:Y:S04]  /*a360*/  LDL.LU R42, [R1+0x814] ;  /* 0x00081400012a7983 */ /* 0x001ea80000300800 */
[----:B------:R-:W2:Y:S04]  /*a370*/  LDL.LU R24, [R1+0x810] ;  /* 0x0008100001187983 */ /* 0x000ea80000300800 */
[----:B------:R0:W-:Y:S04]  /*a380*/  STS.U16 [R39+UR76+0x13700], R37 ;  /* 0x0137002527007988 */ /* 0x0001e8000800044c */
[----:B------:R-:W-:Y:S01]  /*a390*/  STS.U16 [R39+UR76+0x3b00], R27 ;  /* 0x003b001b27007988 */ /* 0x000fe2000800044c */
[----:B---3--:R-:W-:-:S06]  /*a3a0*/  PRMT R25, RZ, 0x7610, R25 ;  /* 0x00007610ff197816 */ /* 0x008fcc0000000019 */
[----:B------:R3:W2:Y:S02]  /*a3b0*/  @P0 LDG.E.U16 R25, desc[UR6][R60.64] ;  /* 0x000000063c190981 */ /* 0x0006a4000c1e1500 */
[----:B---3--:R-:W3:Y:S01]  /*a3c0*/  LDC R61, c[0x0][0x3b0] ;  /* 0x0000ec00ff3d7b82 */ /* 0x008ee20000000800 */
[----:B----4-:R-:W-:Y:S01]  /*a3d0*/  PRMT R26, RZ, 0x7610, R26 ;  /* 0x00007610ff1a7816 */ /* 0x010fe2000000001a */
[----:B---3--:R-:W-:Y:S02]  /*a3e0*/  IMAD R60, R3, R61, RZ ;  /* 0x0000003d033c7224 */ /* 0x008fe400078e02ff */
[----:B------:R-:W3:Y:S03]  /*a3f0*/  LDL.LU R3, [R1+0xfa8] ;  /* 0x000fa80001037983 */ /* 0x000ee60000300800 */
[C---:B------:R-:W-:Y:S01]  /*a400*/  LEA R61, P2, R60.reuse, R34, 0x1 ;  /* 0x000000223c3d7211 */ /* 0x040fe200078408ff */
[----:B-1----:R-:W4:Y:S03]  /*a410*/  LDL.LU R2, [R1+0xfa4] ;  /* 0x000fa40001027983 */ /* 0x002f260000300800 */
[----:B------:R-:W-:Y:S01]  /*a420*/  LEA.HI.X.SX32 R60, R60, R35, 0x1, P2 ;  /* 0x000000233c3c7211 */ /* 0x000fe200010f0eff */
[----:B0-----:R-:W2:Y:S04]  /*a430*/  LDL.LU R37, [R1+0xfa0] ;  /* 0x000fa00001257983 */ /* 0x001ea80000300800 */
[----:B------:R0:W-:Y:S04]  /*a440*/  STL [R1+0x9bc], R61 ;  /* 0x0009bc3d01007387 */ /* 0x0001e80000100800 */
[----:B------:R1:W-:Y:S01]  /*a450*/  STL [R1+0x9b4], R60 ;  /* 0x0009b43c01007387 */ /* 0x0003e20000100800 */
[----:B0-----:R-:W-:-:S04]  /*a460*/  @P0 LOP3.LUT R61, R61, R60, RZ, 0x3c, !PT ;  /* 0x0000003c3d3d0212 */ /* 0x001fc800078e3cff */
[----:B-1----:R-:W-:-:S04]  /*a470*/  @P0 LOP3.LUT R60, R61, R60, RZ, 0x3c, !PT ;  /* 0x0000003c3d3c0212 */ /* 0x002fc800078e3cff */
[----:B------:R-:W-:-:S05]  /*a480*/  @P0 LOP3.LUT R61, R61, R60, RZ, 0x3c, !PT ;  /* 0x0000003c3d3d0212 */ /* 0x000fca00078e3cff */
[----:B------:R0:W2:Y:S02]  /*a490*/  @P0 LDG.E.U16 R26, desc[UR6][R60.64] ;  /* 0x000000063c1a0981 */ /* 0x0000a4000c1e1500 */
[----:B0-----:R-:W0:Y:S02]  /*a4a0*/  LDC R61, c[0x0][0x3b0] ;  /* 0x0000ec00ff3d7b82 */ /* 0x001e240000000800 */
[-C--:B0-----:R-:W-:Y:S02]  /*a4b0*/  IMAD R60, R36, R61.reuse, RZ ;  /* 0x0000003d243c7224 */ /* 0x081fe400078e02ff */
[----:B------:R-:W2:Y:S04]  /*a4c0*/  LDL.LU R36, [R1+0xf9c] ;  /* 0x000f9c0001247983 */ /* 0x000ea80000300800 */
[----:B------:R-:W2:Y:S04]  /*a4d0*/  LDL.LU R39, [R1+0xf98] ;  /* 0x000f980001277983 */ /* 0x000ea80000300800 */
[----:B------:R-:W2:Y:S01]  /*a4e0*/  LDL.LU R27, [R1+0xf94] ;  /* 0x000f9400011b7983 */ /* 0x000ea20000300800 */
[----:B------:R-:W-:Y:S01]  /*a4f0*/  IMAD R0, R0, R61, RZ ;  /* 0x0000003d00007224 */ /* 0x000fe200078e02ff */
[----:B------:R-:W-:-:S04]  /*a500*/  LEA R61, P2, R60, R34, 0x1 ;  /* 0x000000223c3d7211 */ /* 0x000fc800078408ff */
[----:B------:R-:W-:Y:S01]  /*a510*/  LEA.HI.X.SX32 R60, R60, R35, 0x1, P2 ;  /* 0x000000233c3c7211 */ /* 0x000fe200010f0eff */
[----:B------:R0:W-:Y:S04]  /*a520*/  STL [R1+0x998], R61 ;  /* 0x0009983d01007387 */ /* 0x0001e80000100800 */
[----:B------:R1:W-:Y:S01]  /*a530*/  STL [R1+0x994], R60 ;  /* 0x0009943c01007387 */ /* 0x0003e20000100800 */
[----:B0-----:R-:W-:-:S04]  /*a540*/  @P0 LOP3.LUT R61, R61, R60, RZ, 0x3c, !PT ;  /* 0x0000003c3d3d0212 */ /* 0x001fc800078e3cff */
[C---:B-1----:R-:W-:Y:S02]  /*a550*/  @P0 LOP3.LUT R60, R61.reuse, R60, RZ, 0x3c, !PT ;  /* 0x0000003c3d3c0212 */ /* 0x042fe400078e3cff */
[C---:B------:R-:W-:Y:S02]  /*a560*/  LEA R34, P2, R0.reuse, R34, 0x1 ;  /* 0x0000002200227211 */ /* 0x040fe400078408ff */
[----:B------:R-:W-:Y:S02]  /*a570*/  @P0 LOP3.LUT R61, R61, R60, RZ, 0x3c, !PT ;  /* 0x0000003c3d3d0212 */ /* 0x000fe400078e3cff */
[----:B------:R-:W-:Y:S02]  /*a580*/  LEA.HI.X.SX32 R35, R0, R35, 0x1, P2 ;  /* 0x0000002300237211 */ /* 0x000fe400010f0eff */
[----:B--2---:R-:W-:-:S06]  /*a590*/  PRMT R27, RZ, 0x7610, R27 ;  /* 0x00007610ff1b7816 */ /* 0x004fcc000000001b */
[----:B------:R0:W2:Y:S04]  /*a5a0*/  @P0 LDG.E.U16 R27, desc[UR6][R60.64] ;  /* 0x000000063c1b0981 */ /* 0x0000a8000c1e1500 */
[----:B------:R-:W2:Y:S04]  /*a5b0*/  LDL.LU R61, [R1+0x808] ;  /* 0x00080800013d7983 */ /* 0x000ea80000300800 */
[----:B------:R-:W2:Y:S01]  /*a5c0*/  LDL.LU R0, [R1+0xf90] ;  /* 0x000f900001007983 */ /* 0x000ea20000300800 */
[----:B0-----:R-:W-:-:S03]  /*a5d0*/  PRMT R60, RZ, 0x7610, R60 ;  /* 0x00007610ff3c7816 */ /* 0x001fc6000000003c */
[----:B------:R0:W-:Y:S04]  /*a5e0*/  STL [R1+0x9cc], R34 ;  /* 0x0009cc2201007387 */ /* 0x0001e80000100800 */
[----:B------:R2:W-:Y:S04]  /*a5f0*/  STL [R1+0x9c4], R35 ;  /* 0x0009c42301007387 */ /* 0x0005e80000100800 */
[----:B------:R2:W3:Y:S04]  /*a600*/  @P0 LDG.E.U16 R60, desc[UR6][R34.64] ;  /* 0x00000006223c0981 */ /* 0x0004e8000c1e1500 */
[----:B0-----:R-:W3:Y:S01]  /*a610*/  LDL.LU R34, [R1+0x80c] ;  /* 0x00080c0001227983 */ /* 0x001ee20000300800 */
[----:B--2---:R-:W-:-:S05]  /*a620*/  LOP3.LUT R35, R0, 0x60, RZ, 0x3c, !PT ;  /* 0x0000006000237812 */ /* 0x004fca00078e3cff */
[----:B------:R0:W-:Y:S04]  /*a630*/  STS.U16 [R35+UR76+0x13b00], R38 ;  /* 0x013b002623007988 */ /* 0x0001e8000800044c */
[----:B------:R1:W-:Y:S04]  /*a640*/  STS.U16 [R35+UR76+0x3f00], R41 ;  /* 0x003f002923007988 */ /* 0x0003e8000800044c */
[----:B------:R2:W-:Y:S04]  /*a650*/  STS.U16 [R35+UR76+0x13f00], R40 ;  /* 0x013f002823007988 */ /* 0x0005e8000800044c */
[----:B0-----:R-:W4:Y:S04]  /*a660*/  LDL.LU R38, [R1+0xf8c] ;  /* 0x000f8c0001267983 */ /* 0x001f280000300800 */
[----:B-1----:R-:W4:Y:S01]  /*a670*/  LDL.LU R41, [R1+0xf88] ;  /* 0x000f880001297983 */ /* 0x002f220000300800 */
[----:B--2---:R-:W-:-:S03]  /*a680*/  LOP3.LUT R35, R0, 0x70, RZ, 0x3c, !PT ;  /* 0x0000007000237812 */ /* 0x004fc600078e3cff */
[----:B------:R-:W2:Y:S04]  /*a690*/  LDL.LU R40, [R1+0xf84] ;  /* 0x000f840001287983 */ /* 0x000ea80000300800 */
[----:B------:R0:W-:Y:S04]  /*a6a0*/  STS.U16 [R35+UR76+0x380], R43 ;  /* 0x0003802b23007988 */ /* 0x0001e8000800044c */
[----:B------:R1:W-:Y:S04]  /*a6b0*/  STS.U16 [R35+UR76+0x10380], R42 ;  /* 0x0103802a23007988 */ /* 0x0003e8000800044c */
[----:B------:R3:W-:Y:S04]  /*a6c0*/  STS.U16 [R35+UR76+0x780], R24 ;  /* 0x0007801823007988 */ /* 0x0007e8000800044c */
[----:B0-----:R-:W2:Y:S04]  /*a6d0*/  LDL.LU R43, [R1+0xf80] ;  /* 0x000f8000012b7983 */ /* 0x001ea80000300800 */
[----:B-1----:R-:W2:Y:S04]  /*a6e0*/  LDL.LU R42, [R1+0xf7c] ;  /* 0x000f7c00012a7983 */ /* 0x002ea80000300800 */
[----:B---3--:R-:W3:Y:S04]  /*a6f0*/  LDL.LU R24, [R1+0xf78] ;  /* 0x000f780001187983 */ /* 0x008ee80000300800 */
[----:B------:R-:W-:Y:S04]  /*a700*/  STS.U16 [R35+UR76+0x10780], R34 ;  /* 0x0107802223007988 */ /* 0x000fe8000800044c */
[----:B------:R0:W-:Y:S02]  /*a710*/  STS.U16 [R35+UR76+0xb80], R61 ;  /* 0x000b803d23007988 */ /* 0x0001e4000800044c */
[----:B0-----:R-:W0:Y:S01]  /*a720*/  S2R R61, SR_TID.X ;  /* 0x00000000003d7919 */ /* 0x001e220000002100 */
[----:B------:R-:W1:Y:S01]  /*a730*/  S2R R34, SR_TID.X ;  /* 0x0000000000227919 */ /* 0x000e620000002100 */
[----:B---3--:R3:W-:Y:S04]  /*a740*/  STS.U16 [R35+UR76+0x10b80], R24 ;  /* 0x010b801823007988 */ /* 0x0087e8000800044c */
[----:B---3--:R-:W3:Y:S01]  /*a750*/  LDL R24, [R1+0x82c] ;  /* 0x00082c0001187983 */ /* 0x008ee20000100800 */
[----:B0-----:R-:W-:-:S03]  /*a760*/  SHF.R.S32.HI R61, RZ, 0x7, R61 ;  /* 0x00000007ff3d7819 */ /* 0x001fc6000001143d */
[----:B--2---:R0:W-:Y:S04]  /*a770*/  STS.U16 [R35+UR76+0xf80], R42 ;  /* 0x000f802a23007988 */ /* 0x0041e8000800044c */
[----:B------:R2:W-:Y:S04]  /*a780*/  STS.U16 [R35+UR76+0x10f80], R43 ;  /* 0x010f802b23007988 */ /* 0x0005e8000800044c */
[----:B------:R-:W-:Y:S01]  /*a790*/  STS.U16 [R35+UR76+0x1380], R40 ;  /* 0x0013802823007988 */ /* 0x000fe2000800044c */
[----:B------:R-:W-:-:S03]  /*a7a0*/  SGXT R61, R61, 0x1 ;  /* 0x000000013d3d781a */ /* 0x000fc60000000200 */
[----:B----4-:R-:W-:Y:S04]  /*a7b0*/  STS.U16 [R35+UR76+0x11380], R41 ;  /* 0x0113802923007988 */ /* 0x010fe8000800044c */
[----:B------:R-:W-:Y:S04]  /*a7c0*/  STS.U16 [R35+UR76+0x1780], R38 ;  /* 0x0017802623007988 */ /* 0x000fe8000800044c */
[----:B------:R-:W-:Y:S04]  /*a7d0*/  STS.U16 [R35+UR76+0x11780], R39 ;  /* 0x0117802723007988 */ /* 0x000fe8000800044c */
[----:B------:R-:W-:Y:S01]  /*a7e0*/  STS.U16 [R35+UR76+0x1b80], R36 ;  /* 0x001b802423007988 */ /* 0x000fe2000800044c */
[----:B------:R-:W-:-:S03]  /*a7f0*/  LOP3.LUT R61, R61, 0x90, RZ, 0xc0, !PT ;  /* 0x000000903d3d7812 */ /* 0x000fc600078ec0ff */
[----:B------:R-:W-:Y:S04]  /*a800*/  STS.U16 [R35+UR76+0x11b80], R37 ;  /* 0x011b802523007988 */ /* 0x000fe8000800044c */
[----:B------:R-:W-:Y:S04]  /*a810*/  STS.U16 [R35+UR76+0x1f80], R2 ;  /* 0x001f800223007988 */ /* 0x000fe8000800044c */
[----:B------:R-:W-:Y:S01]  /*a820*/  STS.U16 [R35+UR76+0x11f80], R3 ;  /* 0x011f800323007988 */ /* 0x000fe2000800044c */
[----:B-1----:R-:W-:-:S03]  /*a830*/  IMAD.SHL.U32 R34, R34, 0x20, RZ ;  /* 0x0000002022227824 */ /* 0x002fc600078e00ff */
[----:B------:R-:W-:Y:S01]  /*a840*/  STS.U16 [R35+UR76+0x2380], R4 ;  /* 0x0023800423007988 */ /* 0x000fe2000800044c */
[----:B------:R-:W-:-:S03]  /*a850*/  LOP3.LUT R61, R61, 0x7e, R14, 0x78, !PT ;  /* 0x0000007e3d3d7812 */ /* 0x000fc600078e780e */
[----:B------:R-:W-:Y:S04]  /*a860*/  STS.U16 [R35+UR76+0x12380], R5 ;  /* 0x0123800523007988 */ /* 0x000fe8000800044c */
[----:B------:R-:W-:Y:S04]  /*a870*/  STS.U16 [R35+UR76+0x2780], R6 ;  /* 0x0027800623007988 */ /* 0x000fe8000800044c */
[----:B------:R-:W-:Y:S04]  /*a880*/  STS.U16 [R35+UR76+0x12780], R7 ;  /* 0x0127800723007988 */ /* 0x000fe8000800044c */
[----:B------:R-:W-:Y:S01]  /*a890*/  STS.U16 [R35+UR76+0x2b80], R8 ;  /* 0x002b800823007988 */ /* 0x000fe2000800044c */
[----:B------:R-:W-:-:S03]  /*a8a0*/  LOP3.LUT R34, R61, 0x800, R34, 0xf8, !PT ;  /* 0x000008003d227812 */ /* 0x000fc600078ef822 */
[----:B------:R-:W-:Y:S04]  /*a8b0*/  STS.U16 [R35+UR76+0x12b80], R9 ;  /* 0x012b800923007988 */ /* 0x000fe8000800044c */
[----:B------:R-:W-:Y:S04]  /*a8c0*/  STS.U16 [R35+UR76+0x2f80], R10 ;  /* 0x002f800a23007988 */ /* 0x000fe8000800044c */
[----:B------:R-:W-:Y:S04]  /*a8d0*/  STS.U16 [R35+UR76+0x12f80], R11 ;  /* 0x012f800b23007988 */ /* 0x000fe8000800044c */
[----:B------:R-:W-:Y:S01]  /*a8e0*/  STS.U16 [R35+UR76+0x3380], R12 ;  /* 0x0033800c23007988 */ /* 0x000fe2000800044c */
[----:B------:R-:W-:-:S03]  /*a8f0*/  LOP3.LUT R61, R34, 0x20, RZ, 0x3c, !PT ;  /* 0x00000020223d7812 */ /* 0x000fc600078e3cff */
        /* <DEDUP_REMOVED lines=11> */
[----:B0-----:R0:W5:Y:S04]  /*a9b0*/  LDL.LU R42, [R1+0xf74] ;  /* 0x000f7400012a7983 */ /* 0x0011680000300800 */
[----:B--2---:R0:W5:Y:S01]  /*a9c0*/  LDL.LU R43, [R1+0xf70] ;  /* 0x000f7000012b7983 */ /* 0x0041620000300800 */
[----:B-1----:R-:W1:Y:S03]  /*a9d0*/  S2R R61, SR_TID.X ;  /* 0x00000000003d7919 */ /* 0x002e660000002100 */
[----:B------:R0:W5:Y:S04]  /*a9e0*/  LDL.LU R40, [R1+0xf6c] ;  /* 0x000f6c0001287983 */ /* 0x0001680000300800 */
        /* <DEDUP_REMOVED lines=26> */
[----:B------:R0:W5:Y:S01]  /*ab90*/  LDL.LU R23, [R1+0xf00] ;  /* 0x000f000001177983 */ /* 0x0001620000300800 */
[----:B---3--:R-:W-:-:S05]  /*aba0*/  VIADD R35, R24, 0x20000 ;  /* 0x0002000018237836 */ /* 0x008fca0000000000 */
[----:B------:R-:W-:-:S04]  /*abb0*/  SHF.R.U32.HI R35, RZ, 0x4, R35 ;  /* 0x00000004ff237819 */ /* 0x000fc80000011623 */
[----:B------:R-:W-:Y:S02]  /*abc0*/  SGXT.U32 R28, R35, 0xe ;  /* 0x0000000e231c781a */ /* 0x000fe40000000000 */
[----:B-1----:R-:W-:Y:S01]  /*abd0*/  SHF.R.U32.HI R35, RZ, 0x5, R61 ;  /* 0x00000005ff237819 */ /* 0x002fe2000001163d */
[----:B------:R-:W-:Y:S02]  /*abe0*/  VIADD R61, R24, 0x41000 ;  /* 0x00041000183d7836 */ /* 0x000fe40000000000 */
[----:B------:R0:W5:Y:S01]  /*abf0*/  LDL.LU R24, [R1+0xefc] ;  /* 0x000efc0001187983 */ /* 0x0001620000300800 */
[----:B------:R-:W-:Y:S01]  /*ac00*/  ISETP.NE.U32.AND P0, PT, R35, RZ, PT ;  /* 0x000000ff2300720c */ /* 0x000fe20003f05070 */
[----:B------:R-:W-:Y:S02]  /*ac10*/  IMAD.MOV.U32 R35, RZ, RZ, RZ ;  /* 0x000000ffff237224 */ /* 0x000fe400078e00ff */
[----:B------:R1:W-:Y:S01]  /*ac20*/  STL [R1+0x72c], R28 ;  /* 0x00072c1c01007387 */ /* 0x0003e20000100800 */
[----:B------:R-:W-:-:S04]  /*ac30*/  SHF.R.U32.HI R61, RZ, 0x4, R61 ;  /* 0x00000004ff3d7819 */ /* 0x000fc8000001163d */
[----:B------:R-:W-:Y:S02]  /*ac40*/  SGXT.U32 R61, R61, 0xe ;  /* 0x0000000e3d3d781a */ /* 0x000fe40000000000 */
[----:B-1----:R-:W-:-:S04]  /*ac50*/  IADD3 R28, P2, PT, R28, 0x4000080, RZ ;  /* 0x040000801c1c7810 */ /* 0x002fc80007f5e0ff */
[----:B------:R-:W-:Y:S02]  /*ac60*/  IADD3.X R35, PT, PT, R35, 0x40004040, RZ, P2, !PT ;  /* 0x4000404023237810 */ /* 0x000fe400017fe4ff */
[----:B------:R-:W-:Y:S01]  /*ac70*/  R2UR UR8, R28 ;  /* 0x000000001c0872ca */ /* 0x000fe200000e0000 */
[----:B------:R-:W-:Y:S01]  /*ac80*/  IMAD.MOV.U32 R28, RZ, RZ, RZ ;  /* 0x000000ffff1c7224 */ /* 0x000fe200078e00ff */
[----:B------:R-:W-:Y:S02]  /*ac90*/  R2UR UR9, R35 ;  /* 0x00000000230972ca */ /* 0x000fe400000e0000 */
[----:B------:R-:W-:-:S04]  /*aca0*/  IADD3 R35, P2, PT, R61, 0x2, RZ ;  /* 0x000000023d237810 */ /* 0x000fc80007f5e0ff */
[----:B------:R-:W-:Y:S02]  /*acb0*/  R2UR UR10, R35 ;  /* 0x00000000230a72ca */ /* 0x000fe400000e0000 */
[----:B------:R-:W-:Y:S02]  /*acc0*/  IADD3.X R35, PT, PT, R28, 0x40004040, RZ, P2, !PT ;  /* 0x400040401c237810 */ /* 0x000fe400017fe4ff */
[----:B------:R-:W-:-:S04]  /*acd0*/  SHF.R.S32.HI R28, RZ, 0x1f, R29 ;  /* 0x0000001fff1c7819 */ /* 0x000fc8000001141d */
[----:B------:R-:W-:Y:S02]  /*ace0*/  LEA.HI R28, R28, R29, RZ, 0x7 ;  /* 0x0000001d1c1c7211 */ /* 0x000fe400078f38ff */
[----:B------:R-:W-:Y:S02]  /*acf0*/  R2UR UR11, R35 ;  /* 0x00000000230b72ca */ /* 0x000fe400000e0000 */
[----:B------:R-:W-:Y:S02]  /*ad00*/  SHF.R.S32.HI R28, RZ, 0x7, R28 ;  /* 0x00000007ff1c7819 */ /* 0x000fe4000001141c */
[C---:B------:R-:W-:Y:S02]  /*ad10*/  LOP3.LUT R35, R34.reuse, 0x40, RZ, 0x3c, !PT ;  /* 0x0000004022237812 */ /* 0x040fe400078e3cff */
[----:B------:R-:W-:Y:S02]  /*ad20*/  LOP3.LUT R34, R34, 0x60, RZ, 0x3c, !PT ;  /* 0x0000006022227812 */ /* 0x000fe400078e3cff */
[----:B------:R-:W-:Y:S01]  /*ad30*/  VIMNMX R28, PT, PT, R28, 0x1, !PT ;  /* 0x000000011c1c7848 */ /* 0x000fe20007fe0100 */
[----:B------:R1:W-:Y:S01]  /*ad40*/  STS.U16 [R35+UR76+0x40200], R25 ;  /* 0x0402001923007988 */ /* 0x0003e2000800044c */
[----:B------:R-:W-:-:S03]  /*ad50*/  ISETP.LT.OR P3, PT, R29, 0x80, P0 ;  /* 0x000000801d00780c */ /* 0x000fc60000761670 */
[----:B------:R2:W-:Y:S04]  /*ad60*/  STS.U16 [R35+UR76+0x40600], R26 ;  /* 0x0406001a23007988 */ /* 0x0005e8000800044c */
[----:B------:R3:W-:Y:S04]  /*ad70*/  STS.U16 [R34+UR76+0x40300], R27 ;  /* 0x0403001b22007988 */ /* 0x0007e8000800044c */
[----:B-1----:R0:W5:Y:S04]  /*ad80*/  LDL.LU R25, [R1+0xef8] ;  /* 0x000ef80001197983 */ /* 0x0021680000300800 */
[----:B--2---:R0:W5:Y:S04]  /*ad90*/  LDL.LU R26, [R1+0xef4] ;  /* 0x000ef400011a7983 */ /* 0x0041680000300800 */
[----:B------:R1:W-:Y:S04]  /*ada0*/  STS.U16 [R34+UR76+0x40700], R60 ;  /* 0x0407003c22007988 */ /* 0x0003e8000800044c */
[----:B---3--:R0:W5:Y:S01]  /*adb0*/  LDL.LU R27, [R1+0xef0] ;  /* 0x000ef000011b7983 */ /* 0x0081620000300800 */
[----:B------:R2:W-:Y:S06]  /*adc0*/  MEMBAR.ALL.CTA ;  /* 0x0000000000007992 */ /* 0x0005ec0000008000 */
[----:B--2---:R-:W2:Y:S01]  /*add0*/  FENCE.VIEW.ASYNC.S ;  /* 0x00000000000073c6 */ /* 0x004ea20000000000 */
[----:B-1----:R-:W-:-:S03]  /*ade0*/  VIADD R34, R28, 0xffffffff ;  /* 0xffffffff1c227836 */ /* 0x002fc60000000000 */
[----:B------:R0:W5:Y:S04]  /*adf0*/  LDL.LU R28, [R1+0xeec] ;  /* 0x000eec00011c7983 */ /* 0x0001680000300800 */
[----:B------:R0:W5:Y:S01]  /*ae00*/  LDL.LU R29, [R1+0xee8] ;  /* 0x000ee800011d7983 */ /* 0x0001620000300800 */
[----:B--2---:R-:W-:Y:S01]  /*ae10*/  BAR.SYNC.DEFER_BLOCKING 0x0 ;  /* 0x0000000000007b1d */ /* 0x004fe20000010000 */
[----:B------:R-:W-:-:S05]  /*ae20*/  ISETP.NE.U32.AND P2, PT, R34, RZ, PT ;  /* 0x000000ff2200720c */ /* 0x000fca0003f45070 */
[----:B------:R-:W-:Y:S08]  /*ae30*/  @P3 BRA `(.L_x_6) ;  /* 0x0000000800a43947 */ /* 0x000ff00003800000 */
[----:B------:R-:W-:Y:S01]  /*ae40*/  ELECT P3, URZ, PT ;  /* 0x0000000000ff782f */ /* 0x000fe20003860000 */
[----:B-----5:R1:W-:-:S12]  /*ae50*/  STL.64 [R1+0xee8], R2 ;  /* 0x000ee80201007387 */ /* 0x0203d80000100a00 */
[----:B------:R-:W-:Y:S01]  /*ae60*/  @P3 IMAD.MOV.U32 R35, RZ, RZ, 0x40004040 ;  /* 0x40004040ff233424 */ /* 0x000fe200078e00ff */
[----:B-1----:R-:W2:Y:S01]  /*ae70*/  LDL.LU.64 R2, [R1+0x720] ;  /* 0x0007200001027983 */ /* 0x002ea20000300a00 */
[----:B------:R-:W-:-:S03]  /*ae80*/  IMAD.U32 R60, RZ, RZ, UR76 ;  /* 0x0000004cff3c7e24 */ /* 0x000fc6000f8e00ff */
[----:B------:R-:W-:Y:S02]  /*ae90*/  @P3 R2UR UR73, R35 ;  /* 0x00000000234932ca */ /* 0x000fe400000e0000 */
[----:B------:R-:W3:Y:S01]  /*aea0*/  LDL.LU R35, [R1+0x82c] ;  /* 0x00082c0001237983 */ /* 0x000ee20000300800 */
[----:B------:R-:W-:-:S04]  /*aeb0*/  SHF.R.U32.HI R60, RZ, 0x4, R60 ;  /* 0x00000004ff3c7819 */ /* 0x000fc8000001163c */
[----:B------:R-:W-:-:S04]  /*aec0*/  SGXT.U32 R60, R60, 0xe ;  /* 0x0000000e3c3c781a */ /* 0x000fc80000000000 */
[----:B------:R-:W-:-:S04]  /*aed0*/  LOP3.LUT R34, R60, 0x4000000, RZ, 0xfc, !PT ;  /* 0x040000003c227812 */ /* 0x000fc800078efcff */
[----:B------:R-:W-:-:S13]  /*aee0*/  R2UR UR12, R34 ;  /* 0x00000000220c72ca */ /* 0x000fda00000e0000 */
[----:B------:R-:W-:-:S05]  /*aef0*/  IMAD.U32 R34, RZ, RZ, UR12 ;  /* 0x0000000cff227e24 */ /* 0x000fca000f8e00ff */
[----:B------:R-:W-:Y:S01]  /*af00*/  @P3 R2UR UR72, R34 ;  /* 0x00000000224832ca */ /* 0x000fe200000e0000 */
[----:B------:R-:W-:Y:S01]  /*af10*/  UMOV UR56, 0x0 ;  /* 0x0000000000387882 */ /* 0x000fe20000000000 */
        /* <DEDUP_REMOVED lines=8> */
[----:B------:R-:W-:Y:S01]  /*afa0*/  UIADD3 UR18, UPT, UPT, UR5, 0x10, URZ ;  /* 0x0000001005127890 */ /* 0x000fe2000fffe0ff */
        /* <DEDUP_REMOVED lines=11> */
[----:B------:R-:W-:Y:S01]  /*b060*/  UMOV UR74, 0x0 ;  /* 0x00000000004a7882 */ /* 0x000fe20000000000 */
[----:B--2---:R-:W-:-:S02]  /*b070*/  IMAD.MOV.U32 R3, RZ, RZ, RZ ;  /* 0x000000ffff037224 */ /* 0x004fc400078e00ff */
[----:B---3--:R-:W-:-:S03]  /*b080*/  VIADD R34, R35, 0x40000 ;  /* 0x0004000023227836 */ /* 0x008fc60000000000 */
[----:B------:R-:W-:Y:S02]  /*b090*/  @P3 MOV R35, R2 ;  /* 0x0000000200233202 */ /* 0x000fe40000000f00 */
[----:B------:R1:W5:Y:S01]  /*b0a0*/  LDL.LU.64 R2, [R1+0xee8] ;  /* 0x000ee80001027983 */ /* 0x0003620000300a00 */
[----:B------:R-:W-:-:S04]  /*b0b0*/  SHF.R.U32.HI R34, RZ, 0x4, R34 ;  /* 0x00000004ff227819 */ /* 0x000fc80000011622 */
[----:B------:R-:W-:-:S04]  /*b0c0*/  SGXT.U32 R34, R34, 0xe ;  /* 0x0000000e2222781a */ /* 0x000fc80000000000 */
[C---:B------:R-:W-:Y:S02]  /*b0d0*/  R2UR UR54, R34.reuse ;  /* 0x00000000223672ca */ /* 0x040fe400000e0000 */
[----:B------:R-:W-:Y:S02]  /*b0e0*/  IADD3 R34, P5, PT, R34, 0x2, RZ ;  /* 0x0000000222227810 */ /* 0x000fe40007fbe0ff */
[----:B------:R-:W-:Y:S02]  /*b0f0*/  @P3 R2UR UR12, R35 ;  /* 0x00000000230c32ca */ /* 0x000fe400000e0000 */
[----:B------:R-:W-:Y:S02]  /*b100*/  R2UR UR50, R34 ;  /* 0x00000000223272ca */ /* 0x000fe400000e0000 */
[----:B------:R-:W-:Y:S02]  /*b110*/  CS2R R34, SRZ ;  /* 0x0000000000227805 */ /* 0x000fe4000001ff00 */
[----:B------:R-:W-:-:S04]  /*b120*/  IADD3 R60, P3, PT, R60, 0x4000080, RZ ;  /* 0x040000803c3c7810 */ /* 0x000fc80007f7e0ff */
[----:B------:R-:W-:Y:S01]  /*b130*/  IADD3.X R35, PT, PT, R35, 0x40004040, RZ, P3, !PT ;  /* 0x4000404023237810 */ /* 0x000fe20001ffe4ff */
[----:B------:R2:W-:Y:S01]  /*b140*/  UTCHMMA gdesc[UR72], gdesc[UR54], tmem[UR5], tmem[UR56], idesc[UR57], !UPT ;  /* 0x00ff3836480075ea */ /* 0x0005e2000f800005 */
[----:B------:R-:W-:Y:S02]  /*b150*/  IADD3.X R34, PT, PT, R34, 0x40004040, RZ, P5, !PT ;  /* 0x4000404022227810 */ /* 0x000fe40002ffe4ff */
[----:B------:R-:W-:Y:S02]  /*b160*/  R2UR UR58, R60 ;  /* 0x000000003c3a72ca */ /* 0x000fe400000e0000 */
[----:B------:R-:W-:Y:S02]  /*b170*/  R2UR UR59, R35 ;  /* 0x00000000233b72ca */ /* 0x000fe400000e0000 */
[----:B------:R-:W-:-:S11]  /*b180*/  R2UR UR51, R34 ;  /* 0x00000000223372ca */ /* 0x000fd600000e0000 */
[----:B------:R-:W-:Y:S02]  /*b190*/  UIADD3.64 UR70, UPT, UPT, UR58, 0x80, URZ ;  /* 0x000000803a467897 */ /* 0x000fe4000fffe0ff */
[----:B------:R-:W-:Y:S02]  /*b1a0*/  UIADD3.64 UR46, UPT, UPT, UR50, 0x2, URZ ;  /* 0x00000002322e7897 */ /* 0x000fe4000fffe0ff */
[----:B------:R3:W-:Y:S01]  /*b1b0*/  UTCHMMA gdesc[UR58], gdesc[UR50], tmem[UR5], tmem[UR34], idesc[UR35], UPT ;  /* 0x00ff22323a0075ea */ /* 0x0007e2000b800005 */
[----:B------:R-:W-:Y:S02]  /*b1c0*/  UIADD3.64 UR42, UPT, UPT, UR50, 0x4, URZ ;  /* 0x00000004322a7897 */ /* 0x000fe4000fffe0ff */
[----:B------:R-:W-:Y:S02]  /*b1d0*/  UIADD3.64 UR66, UPT, UPT, UR58, 0x100, URZ ;  /* 0x000001003a427897 */ /* 0x000fe4000fffe0ff */
[----:B------:R-:W-:Y:S02]  /*b1e0*/  UIADD3.64 UR38, UPT, UPT, UR50, 0x7e, URZ ;  /* 0x0000007e32267897 */ /* 0x000fe4000fffe0ff */
[----:B------:R-:W-:Y:S01]  /*b1f0*/  UIADD3.64 UR64, UPT, UPT, UR58, 0x180, URZ ;  /* 0x000001803a407897 */ /* 0x000fe2000fffe0ff */
[----:B------:R-:W-:Y:S01]  /*b200*/  UTCHMMA gdesc[UR70], gdesc[UR46], tmem[UR5], tmem[UR68], idesc[UR69], UPT ;  /* 0x00ff442e460075ea */ /* 0x000fe2000b800005 */
[----:B------:R-:W-:-:S02]  /*b210*/  UIADD3.64 UR32, UPT, UPT, UR50, 0x80, URZ ;  /* 0x0000008032207897 */ /* 0x000fc4000fffe0ff */
[----:B------:R-:W-:Y:S01]  /*b220*/  UIADD3.64 UR62, UPT, UPT, UR58, 0x200, URZ ;  /* 0x000002003a3e7897 */ /* 0x000fe2000fffe0ff */
[----:B------:R4:W-:Y:S01]  /*b230*/  UTCHMMA gdesc[UR66], gdesc[UR42], tmem[UR5], tmem[UR30], idesc[UR31], UPT ;  /* 0x00ff1e2a420075ea */ /* 0x0009e2000b800005 */
[----:B------:R-:W-:Y:S02]  /*b240*/  UIADD3.64 UR26, UPT, UPT, UR50, 0x82, URZ ;  /* 0x00000082321a7897 */ /* 0x000fe4000fffe0ff */
[----:B------:R-:W-:Y:S01]  /*b250*/  UIADD3.64 UR60, UPT, UPT, UR58, 0x280, URZ ;  /* 0x000002803a3c7897 */ /* 0x000fe2000fffe0ff */
[----:B------:R0:W-:Y:S01]  /*b260*/  UTCHMMA gdesc[UR64], gdesc[UR38], tmem[UR5], tmem[UR48], idesc[UR49], UPT ;  /* 0x00ff3026400075ea */ /* 0x0001e2000b800005 */
[----:B------:R-:W-:Y:S02]  /*b270*/  UIADD3.64 UR20, UPT, UPT, UR50, 0x84, URZ ;  /* 0x0000008432147897 */ /* 0x000fe4000fffe0ff */
[----:B--2---:R-:W-:Y:S01]  /*b280*/  UIADD3.64 UR56, UPT, UPT, UR58, 0x300, URZ ;  /* 0x000003003a387897 */ /* 0x004fe2000fffe0ff */
[----:B------:R2:W-:Y:S01]  /*b290*/  UTCHMMA gdesc[UR62], gdesc[UR32], tmem[UR5], tmem[UR44], idesc[UR45], UPT ;  /* 0x00ff2c203e0075ea */ /* 0x0005e2000b800005 */
[----:B---3--:R-:W-:-:S02]  /*b2a0*/  UIADD3.64 UR34, UPT, UPT, UR58, 0x780, URZ ;  /* 0x000007803a227897 */ /* 0x008fc4000fffe0ff */
[----:B----4-:R-:W-:Y:S01]  /*b2b0*/  UIADD3.64 UR30, UPT, UPT, UR58, 0x800, URZ ;  /* 0x000008003a1e7897 */ /* 0x010fe2000fffe0ff */
[----:B------:R3:W-:Y:S01]  /*b2c0*/  UTCHMMA gdesc[UR60], gdesc[UR26], tmem[UR5], tmem[UR36], idesc[UR37], UPT ;  /* 0x00ff241a3c0075ea */ /* 0x0007e2000b800005 */
[----:B0-----:R-:W-:Y:S01]  /*b2d0*/  UIADD3.64 UR48, UPT, UPT, UR58, 0x880, URZ ;  /* 0x000008803a307897 */ /* 0x001fe2000fffe0ff */
[----:B------:R-:W-:Y:S01]  /*b2e0*/  UMOV UR75, 0x8048490 ;  /* 0x08048490004b7882 */ /* 0x000fe20000000000 */
[----:B------:R-:W-:Y:S02]  /*b2f0*/  UIADD3 UR14, UPT, UPT, UR5, 0x10, URZ ;  /* 0x00000010050e7890 */ /* 0x000fe4000fffe0ff */
[----:B------:R-:W-:Y:S01]  /*b300*/  UTCHMMA gdesc[UR56], gdesc[UR20], tmem[UR5], tmem[UR52], idesc[UR53], UPT ;  /* 0x00ff3414380075ea */ /* 0x000fe2000b800005 */
[----:B--2---:R-:W-:Y:S01]  /*b310*/  UIADD3.64 UR44, UPT, UPT, UR58, 0x900, URZ ;  /* 0x000009003a2c7897 */ /* 0x004fe2000fffe0ff */
[----:B------:R0:W-:Y:S01]  /*b320*/  UTCHMMA gdesc[UR34], gdesc[UR54], tmem[UR18], tmem[UR74], idesc[UR75], !UPT ;  /* 0x00ff4a36220075ea */ /* 0x0001e2000f800012 */
[----:B------:R-:W-:Y:S01]  /*b330*/  UMOV UR72, 0x0 ;  /* 0x0000000000487882 */ /* 0x000fe20000000000 */
[----:B------:R-:W-:Y:S01]  /*b340*/  UMOV UR73, 0x8048490 ;  /* 0x0804849000497882 */ /* 0x000fe20000000000 */
[----:B---3--:R-:W-:Y:S01]  /*b350*/  UIADD3.64 UR36, UPT, UPT, UR58, 0x980, URZ ;  /* 0x000009803a247897 */ /* 0x008fe2000fffe0ff */
[----:B------:R2:W-:Y:S01]  /*b360*/  UTCHMMA gdesc[UR30], gdesc[UR50], tmem[UR17], tmem[UR72], idesc[UR73], UPT ;  /* 0x00ff48321e0075ea */ /* 0x0005e2000b800011 */
[----:B------:R-:W-:Y:S01]  /*b370*/  UIADD3 UR19, UPT, UPT, UR5, 0x10, URZ ;  /* 0x0000001005137890 */ /* 0x000fe2000fffe0ff */
[----:B------:R3:W-:Y:S01]  /*b380*/  UTCHMMA gdesc[UR48], gdesc[UR46], tmem[UR16], tmem[UR72], idesc[UR73], UPT ;  /* 0x00ff482e300075ea */ /* 0x0007e2000b800010 */
[----:B------:R-:W-:Y:S01]  /*b390*/  UIADD3 UR28, UPT, UPT, UR5, 0x10, URZ ;  /* 0x00000010051c7890 */ /* 0x000fe2000fffe0ff */
[----:B------:R4:W-:Y:S01]  /*b3a0*/  UTCHMMA gdesc[UR44], gdesc[UR42], tmem[UR15], tmem[UR72], idesc[UR73], UPT ;  /* 0x00ff482a2c0075ea */ /* 0x0009e2000b80000f */
[----:B0-----:R-:W-:-:S02]  /*b3b0*/  UIADD3.64 UR34, UPT, UPT, UR58, 0xa00, URZ ;  /* 0x00000a003a227897 */ /* 0x001fc4000fffe0ff */
[----:B------:R-:W-:Y:S01]  /*b3c0*/  UIADD3 UR23, UPT, UPT, UR5, 0x10, URZ ;  /* 0x0000001005177890 */ /* 0x000fe2000fffe0ff */
[----:B------:R0:W-:Y:S01]  /*b3d0*/  UTCHMMA gdesc[UR36], gdesc[UR38], tmem[UR14], tmem[UR72], idesc[UR73], UPT ;  /* 0x00ff4826240075ea */ /* 0x0001e2000b80000e */
[----:B--2---:R-:W-:Y:S02]  /*b3e0*/  UIADD3.64 UR30, UPT, UPT, UR58, 0xa80, URZ ;  /* 0x00000a803a1e7897 */ /* 0x004fe4000fffe0ff */
[----:B------:R-:W-:Y:S02]  /*b3f0*/  UIADD3.64 UR52, UPT, UPT, UR58, 0xb00, URZ ;  /* 0x00000b003a347897 */ /* 0x000fe4000fffe0ff */
[----:B------:R-:W-:Y:S01]  /*b400*/  UIADD3 UR22, UPT, UPT, UR5, 0x20, URZ ;  /* 0x0000002005167890 */ /* 0x000fe2000fffe0ff */
[----:B------:R-:W-:Y:S01]  /*b410*/  UTCHMMA gdesc[UR34], gdesc[UR32], tmem[UR19], tmem[UR72], idesc[UR73], UPT ;  /* 0x00ff4820220075ea */ /* 0x000fe2000b800013 */
[----:B---3--:R-:W-:Y:S02]  /*b420*/  UIADD3.64 UR48, UPT, UPT, UR58, 0xf80, URZ ;  /* 0x00000f803a307897 */ /* 0x008fe4000fffe0ff */
[----:B------:R-:W-:Y:S01]  /*b430*/  UIADD3 UR40, UPT, UPT, UR5, 0x20, URZ ;  /* 0x0000002005287890 */ /* 0x000fe2000fffe0ff */
[----:B------:R2:W-:Y:S01]  /*b440*/  UTCHMMA gdesc[UR30], gdesc[UR26], tmem[UR28], tmem[UR72], idesc[UR73], UPT ;  /* 0x00ff481a1e0075ea */ /* 0x0005e2000b80001c */
[----:B----4-:R-:W-:Y:S01]  /*b450*/  UIADD3.64 UR44, UPT, UPT, UR58, 0x1000, URZ ;  /* 0x000010003a2c7897 */ /* 0x010fe2000fffe0ff */
[----:B------:R-:W-:Y:S01]  /*b460*/  UTCHMMA gdesc[UR52], gdesc[UR20], tmem[UR23], tmem[UR72], idesc[UR73], UPT ;  /* 0x00ff4814340075ea */ /* 0x000fe2000b800017 */
[----:B------:R-:W-:-:S02]  /*b470*/  UIADD3 UR25, UPT, UPT, UR5, 0x20, URZ ;  /* 0x0000002005197890 */ /* 0x000fc4000fffe0ff */
[----:B0-----:R-:W-:Y:S01]  /*b480*/  UIADD3.64 UR36, UPT, UPT, UR58, 0x1080, URZ ;  /* 0x000010803a247897 */ /* 0x001fe2000fffe0ff */
[----:B------:R-:W-:Y:S01]  /*b490*/  UTCHMMA gdesc[UR48], gdesc[UR54], tmem[UR22], tmem[UR68], idesc[UR69], !UPT ;  /* 0x00ff4436300075ea */ /* 0x000fe2000f800016 */
[----:B------:R-:W-:Y:S02]  /*b4a0*/  UIADD3 UR24, UPT, UPT, UR5, 0x20, URZ ;  /* 0x0000002005187890 */ /* 0x000fe4000fffe0ff */
[----:B--2---:R-:W-:Y:S01]  /*b4b0*/  UIADD3.64 UR30, UPT, UPT, UR58, 0x1100, URZ ;  /* 0x000011003a1e7897 */ /* 0x004fe2000fffe0ff */
[----:B------:R0:W-:Y:S01]  /*b4c0*/  UTCHMMA gdesc[UR44], gdesc[UR50], tmem[UR40], tmem[UR68], idesc[UR69], UPT ;  /* 0x00ff44322c0075ea */ /* 0x0001e2000b800028 */
[----:B------:R-:W-:Y:S01]  /*b4d0*/  UMOV UR64, 0x0 ;  /* 0x0000000000407882 */ /* 0x000fe20000000000 */
[----:B------:R-:W-:Y:S01]  /*b4e0*/  UMOV UR65, 0x8048490 ;  /* 0x0804849000417882 */ /* 0x000fe20000000000 */
[----:B------:R-:W-:Y:S01]  /*b4f0*/  UIADD3 UR67, UPT, UPT, UR5, 0x20, URZ ;  /* 0x0000002005437890 */ /* 0x000fe2000fffe0ff */
[----:B------:R2:W-:Y:S01]  /*b500*/  UTCHMMA gdesc[UR36], gdesc[UR46], tmem[UR25], tmem[UR64], idesc[UR65], UPT ;  /* 0x00ff402e240075ea */ /* 0x0005e2000b800019 */
[----:B------:R-:W-:Y:S01]  /*b510*/  UMOV UR62, 0x0 ;  /* 0x00000000003e7882 */ /* 0x000fe20000000000 */
[----:B------:R-:W-:Y:S01]  /*b520*/  UMOV UR63, 0x8048490 ;  /* 0x08048490003f7882 */ /* 0x000fe20000000000 */
[----:B------:R-:W-:Y:S01]  /*b530*/  UIADD3 UR66, UPT, UPT, UR5, 0x20, URZ ;  /* 0x0000002005427890 */ /* 0x000fe2000fffe0ff */
[----:B------:R3:W-:Y:S01]  /*b540*/  UTCHMMA gdesc[UR30], gdesc[UR42], tmem[UR24], tmem[UR62], idesc[UR63], UPT ;  /* 0x00ff3e2a1e0075ea */ /* 0x0007e2000b800018 */
[----:B0-----:R-:W-:-:S02]  /*b550*/  UIADD3.64 UR68, UPT, UPT, UR58, 0x1180, URZ ;  /* 0x000011803a447897 */ /* 0x001fc4000fffe0ff */
[----:B--2---:R-:W-:Y:S02]  /*b560*/  UIADD3.64 UR64, UPT, UPT, UR58, 0x1200, URZ ;  /* 0x000012003a407897 */ /* 0x004fe4000fffe0ff */
[----:B------:R-:W-:Y:S02]  /*b570*/  UIADD3 UR61, UPT, UPT, UR5, 0x20, URZ ;  /* 0x00000020053d7890 */ /* 0x000fe4000fffe0ff */
[----:B---3--:R-:W-:Y:S01]  /*b580*/  UIADD3.64 UR62, UPT, UPT, UR58, 0x1280, URZ ;  /* 0x000012803a3e7897 */ /* 0x008fe2000fffe0ff */
[----:B------:R-:W-:Y:S01]  /*b590*/  UMOV UR52, 0x0 ;  /* 0x0000000000347882 */ /* 0x000fe20000000000 */
[----:B------:R-:W-:Y:S01]  /*b5a0*/  UMOV UR53, 0x8048490 ;  /* 0x0804849000357882 */ /* 0x000fe20000000000 */
[----:B------:R-:W-:Y:S01]  /*b5b0*/  UIADD3 UR13, UPT, UPT, UR5, 0x20, URZ ;  /* 0x00000020050d7890 */ /* 0x000fe2000fffe0ff */
[----:B------:R0:W-:Y:S01]  /*b5c0*/  UTCHMMA gdesc[UR68], gdesc[UR38], tmem[UR67], tmem[UR52], idesc[UR53], UPT ;  /* 0x00ff3426440075ea */ /* 0x0001e2000b800043 */
[----:B------:R-:W-:Y:S02]  /*b5d0*/  UIADD3.64 UR56, UPT, UPT, UR58, 0x1300, URZ ;  /* 0x000013003a387897 */ /* 0x000fe4000fffe0ff */
[----:B------:R-:W-:Y:S01]  /*b5e0*/  UIADD3 UR18, UPT, UPT, UR5, 0x30, URZ ;  /* 0x0000003005127890 */ /* 0x000fe2000fffe0ff */
[----:B------:R-:W-:Y:S01]  /*b5f0*/  UMOV UR40, 0x0 ;  /* 0x0000000000287882 */ /* 0x000fe20000000000 */
[----:B------:R-:W-:Y:S01]  /*b600*/  UMOV UR41, 0x8048490 ;  /* 0x0804849000297882 */ /* 0x000fe20000000000 */
[----:B------:R-:W-:Y:S01]  /*b610*/  UIADD3 UR17, UPT, UPT, UR5, 0x30, URZ ;  /* 0x0000003005117890 */ /* 0x000fe2000fffe0ff */
[----:B------:R2:W-:Y:S01]  /*b620*/  UTCHMMA gdesc[UR64], gdesc[UR32], tmem[UR66], tmem[UR40], idesc[UR41], UPT ;  /* 0x00ff2820400075ea */ /* 0x0005e2000b800042 */
[----:B------:R-:W-:-:S02]  /*b630*/  UIADD3.64 UR48, UPT, UPT, UR58, 0x1800, URZ ;  /* 0x000018003a307897 */ /* 0x000fc4000fffe0ff */
[----:B0-----:R-:W-:Y:S02]  /*b640*/  UIADD3.64 UR52, UPT, UPT, UR58, 0x1780, URZ ;  /* 0x000017803a347897 */ /* 0x001fe4000fffe0ff */
[----:B------:R-:W-:Y:S02]  /*b650*/  UIADD3 UR16, UPT, UPT, UR5, 0x30, URZ ;  /* 0x0000003005107890 */ /* 0x000fe4000fffe0ff */
[----:B------:R-:W-:Y:S02]  /*b660*/  UIADD3.64 UR44, UPT, UPT, UR58, 0x1880, URZ ;  /* 0x000018803a2c7897 */ /* 0x000fe4000fffe0ff */
[----:B------:R-:W-:Y:S01]  /*b670*/  UIADD3 UR15, UPT, UPT, UR5, 0x30, URZ ;  /* 0x00000030050f7890 */ /* 0x000fe2000fffe0ff */
[----:B------:R-:W-:Y:S01]  /*b680*/  UMOV UR24, 0x0 ;  /* 0x0000000000187882 */ /* 0x000fe20000000000 */
[----:B------:R-:W-:Y:S01]  /*b690*/  UMOV UR25, 0x8048490 ;  /* 0x0804849000197882 */ /* 0x000fe20000000000 */
[----:B--2---:R-:W-:Y:S01]  /*b6a0*/  UIADD3.64 UR40, UPT, UPT, UR58, 0x1900, URZ ;  /* 0x000019003a287897 */ /* 0x004fe2000fffe0ff */
[----:B------:R0:W-:Y:S01]  /*b6b0*/  UTCHMMA gdesc[UR62], gdesc[UR26], tmem[UR61], tmem[UR24], idesc[UR25], UPT ;  /* 0x00ff181a3e0075ea */ /* 0x0001e2000b80003d */
[----:B------:R-:W-:-:S02]  /*b6c0*/  UIADD3 UR14, UPT, UPT, UR5, 0x30, URZ ;  /* 0x00000030050e7890 */ /* 0x000fc4000fffe0ff */
[----:B------:R-:W-:Y:S02]  /*b6d0*/  UIADD3.64 UR36, UPT, UPT, UR58, 0x1980, URZ ;  /* 0x000019803a247897 */ /* 0x000fe4000fffe0ff */
[----:B------:R-:W-:Y:S02]  /*b6e0*/  UIADD3 UR19, UPT, UPT, UR5, 0x30, URZ ;  /* 0x0000003005137890 */ /* 0x000fe4000fffe0ff */
[----:B------:R-:W-:Y:S02]  /*b6f0*/  UIADD3.64 UR30, UPT, UPT, UR58, 0x1a00, URZ ;  /* 0x00001a003a1e7897 */ /* 0x000fe4000fffe0ff */
[----:B------:R-:W-:Y:S02]  /*b700*/  UIADD3 UR60, UPT, UPT, UR5, 0x30, URZ ;  /* 0x00000030053c7890 */ /* 0x000fe4000fffe0ff */
[----:B0-----:R-:W-:Y:S01]  /*b710*/  UIADD3.64 UR24, UPT, UPT, UR58, 0x1a80, URZ ;  /* 0x00001a803a187897 */ /* 0x001fe2000fffe0ff */
[----:B------:R-:W-:Y:S01]  /*b720*/  UMOV UR62, 0x0 ;  /* 0x00000000003e7882 */ /* 0x000fe20000000000 */
[----:B------:R-:W-:Y:S01]  /*b730*/  UMOV UR63, 0x8048490 ;  /* 0x08048490003f7882 */ /* 0x000fe20000000000 */
[----:B------:R-:W-:Y:S01]  /*b740*/  UIADD3 UR70, UPT, UPT, UR5, 0x30, URZ ;  /* 0x0000003005467890 */ /* 0x000fe2000fffe0ff */
[----:B------:R1:W-:Y:S01]  /*b750*/  UTCHMMA gdesc[UR56], gdesc[UR20], tmem[UR13], tmem[UR62], idesc[UR63], UPT ;  /* 0x00ff3e14380075ea */ /* 0x0003e2000b80000d */
[----:B------:R-:W-:Y:S01]  /*b760*/  UIADD3.64 UR58, UPT, UPT, UR58, 0x1b00, URZ ;  /* 0x00001b003a3a7897 */ /* 0x000fe2000fffe0ff */
[----:B------:R-:W-:Y:S01]  /*b770*/  UMOV UR64, 0x0 ;  /* 0x0000000000407882 */ /* 0x000fe20000000000 */
[----:B------:R-:W-:Y:S01]  /*b780*/  UMOV UR65, 0x8048490 ;  /* 0x0804849000417882 */ /* 0x000fe20000000000 */
[----:B------:R-:W-:Y:S01]  /*b790*/  UMOV UR66, 0x0 ;  /* 0x0000000000427882 */ /* 0x000fe20000000000 */
[----:B------:R-:W-:Y:S01]  /*b7a0*/  UMOV UR67, 0x8048490 ;  /* 0x0804849000437882 */ /* 0x000fe20000000000 */
[----:B------:R-:W-:Y:S01]  /*b7b0*/  UMOV UR68, 0x0 ;  /* 0x0000000000447882 */ /* 0x000fe20000000000 */
[----:B------:R-:W-:Y:S01]  /*b7c0*/  UMOV UR69, 0x8048490 ;  /* 0x0804849000457882 */ /* 0x000fe20000000000 */
[----:B------:R1:W-:Y:S01]  /*b7d0*/  UTCHMMA gdesc[UR52], gdesc[UR54], tmem[UR18], tmem[UR64], idesc[UR65], !UPT ;  /* 0x00ff4036340075ea */ /* 0x0003e2000f800012 */
[----:B------:R1:W-:Y:S01]  /*b7e0*/  UTCHMMA gdesc[UR48], gdesc[UR50], tmem[UR17], tmem[UR66], idesc[UR67], UPT ;  /* 0x00ff4232300075ea */ /* 0x0003e2000b800011 */
[----:B------:R1:W-:Y:S01]  /*b7f0*/  UTCHMMA gdesc[UR44], gdesc[UR46], tmem[UR16], tmem[UR68], idesc[UR69], UPT ;  /* 0x00ff442e2c0075ea */ /* 0x0003e2000b800010 */
[----:B------:R-:W-:Y:S01]  /*b800*/  UMOV UR34, 0x0 ;  /* 0x0000000000227882 */ /* 0x000fe20000000000 */
[----:B------:R-:W-:Y:S01]  /*b810*/  UMOV UR35, 0x8048490 ;  /* 0x0804849000237882 */ /* 0x000fe20000000000 */
[----:B------:R1:W-:Y:S01]  /*b820*/  UTCHMMA gdesc[UR40], gdesc[UR42], tmem[UR15], tmem[UR74], idesc[UR75], UPT ;  /* 0x00ff4a2a280075ea */ /* 0x0003e2000b80000f */
[----:B------:R-:W-:Y:S01]  /*b830*/  UMOV UR28, 0x0 ;  /* 0x00000000001c7882 */ /* 0x000fe20000000000 */
[----:B------:R-:W-:Y:S01]  /*b840*/  UMOV UR29, 0x8048490 ;  /* 0x08048490001d7882 */ /* 0x000fe20000000000 */
[----:B------:R1:W-:Y:S01]  /*b850*/  UTCHMMA gdesc[UR36], gdesc[UR38], tmem[UR14], tmem[UR72], idesc[UR73], UPT ;  /* 0x00ff4826240075ea */ /* 0x0003e2000b80000e */
[----:B------:R-:W-:Y:S01]  /*b860*/  UMOV UR22, 0x0 ;  /* 0x0000000000167882 */ /* 0x000fe20000000000 */
[----:B------:R-:W-:Y:S01]  /*b870*/  UMOV UR23, 0x8048490 ;  /* 0x0804849000177882 */ /* 0x000fe20000000000 */
[----:B------:R1:W-:Y:S01]  /*b880*/  UTCHMMA gdesc[UR30], gdesc[UR32], tmem[UR19], tmem[UR34], idesc[UR35], UPT ;  /* 0x00ff22201e0075ea */ /* 0x0003e2000b800013 */
[----:B------:R1:W-:Y:S01]  /*b890*/  UTCHMMA gdesc[UR24], gdesc[UR26], tmem[UR60], tmem[UR28], idesc[UR29], UPT ;  /* 0x00ff1c1a180075ea */ /* 0x0003e2000b80003c */
[----:B------:R1:W-:Y:S01]  /*b8a0*/  UTCHMMA gdesc[UR58], gdesc[UR20], tmem[UR70], tmem[UR22], idesc[UR23], UPT ;  /* 0x00ff16143a0075ea */ /* 0x0003e2000b800046 */
[----:B------:R1:W-:Y:S01]  /*b8b0*/  UTCBAR [UR12], URZ ;  /* 0x000000ff0c0073e9 */ /* 0x0003e200080000ff */
[----:B------:R-:W-:Y:S01]  /*b8c0*/  NOP ;  /* 0x0000000000007918 */ /* 0x000fe20000000000 */
.L_x_6:
[----:B------:R2:W-:Y:S04]  /*b8d0*/  STL [R1+0x76c], RZ ;  /* 0x00076cff01007387 */ /* 0x0005e80000100800 */
[----:B------:R2:W-:Y:S01]  /*b8e0*/  STL [R1+0x728], RZ ;  /* 0x000728ff01007387 */ /* 0x0005e20000100800 */
[----:B------:R-:W-:Y:S05]  /*b8f0*/  @!P2 BRA `(.L_x_7) ;  /* 0x000001300040a947 */ /* 0x000fea0003800000 */
[----:B------:R-:W3:Y:S01]  /*b900*/  LDL.LU R60, [R1+0x72c] ;  /* 0x00072c00013c7983 */ /* 0x000ee20000300800 */
[----:B-1----:R-:W-:Y:S01]  /*b910*/  R2UR UR12, R61 ;  /* 0x000000003d0c72ca */ /* 0x002fe200000e0000 */
[----:B------:R-:W-:Y:S02]  /*b920*/  UIADD3.64 UR16, UPT, UPT, UR8, 0x80, URZ ;  /* 0x0000008008107897 */ /* 0x000fe4000fffe0ff */
[----:B------:R-:W-:Y:S02]  /*b930*/  UIADD3.64 UR18, UPT, UPT, UR8, 0x100, URZ ;  /* 0x0000010008127897 */ /* 0x000fe4000fffe0ff */
[----:B------:R-:W-:Y:S02]  /*b940*/  UIADD3.64 UR20, UPT, UPT, UR8, 0x180, URZ ;  /* 0x0000018008147897 */ /* 0x000fe4000fffe0ff */
[----:B------:R-:W-:Y:S02]  /*b950*/  UIADD3.64 UR22, UPT, UPT, UR8, 0x200, URZ ;  /* 0x0000020008167897 */ /* 0x000fe4000fffe0ff */
[----:B------:R-:W-:-:S02]  /*b960*/  UIADD3.64 UR24, UPT, UPT, UR8, 0x280, URZ ;  /* 0x0000028008187897 */ /* 0x000fc4000fffe0ff */
[----:B------:R-:W-:Y:S02]  /*b970*/  UIADD3.64 UR28, UPT, UPT, UR8, 0x300, URZ ;  /* 0x00000300081c7897 */ /* 0x000fe4000fffe0ff */
        /* <DEDUP_REMOVED lines=24> */
[----:B------:R-:W-:Y:S01]  /*bb00*/  UIADD3.64 UR62, UPT, UPT, UR8, 0x1880, URZ ;  /* 0x00001880083e7897 */ /* 0x000fe2000fffe0ff */
[----:B------:R-:W-:Y:S01]  /*bb10*/  UMOV UR13, 0x40004040 ;  /* 0x40004040000d7882 */ /* 0x000fe20000000000 */
[----:B------:R-:W-:Y:S02]  /*bb20*/  UIADD3.64 UR64, UPT, UPT, UR8, 0x1900, URZ ;  /* 0x0000190008407897 */ /* 0x000fe4000fffe0ff */
[----:B------:R-:W-:Y:S02]  /*bb30*/  UIADD3.64 UR66, UPT, UPT, UR8, 0x1980, URZ ;  /* 0x0000198008427897 */ /* 0x000fe4000fffe0ff */
[----:B------:R-:W-:Y:S02]  /*bb40*/  UIADD3.64 UR68, UPT, UPT, UR8, 0x1a00, URZ ;  /* 0x00001a0008447897 */ /* 0x000fe4000fffe0ff */
[----:B------:R-:W-:-:S02]  /*bb50*/  UIADD3.64 UR70, UPT, UPT, UR8, 0x1a80, URZ ;  /* 0x00001a8008467897 */ /* 0x000fc4000fffe0ff */
[----:B------:R-:W-:Y:S01]  /*bb60*/  UIADD3.64 UR72, UPT, UPT, UR8, 0x1b00, URZ ;  /* 0x00001b0008487897 */ /* 0x000fe2000fffe0ff */
[----:B---3--:R-:W-:-:S05]  /*bb70*/  LOP3.LUT R34, R60, 0x4000000, RZ, 0xfc, !PT ;  /* 0x040000003c227812 */ /* 0x008fca00078efcff */
[----:B------:R1:W-:Y:S04]  /*bb80*/  STL [R1+0xeb8], R34 ;  /* 0x000eb82201007387 */ /* 0x0003e80000100800 */
[----:B------:R3:W-:Y:S01]  /*bb90*/  STL [R1+0xb60], RZ ;  /* 0x000b60ff01007387 */ /* 0x0007e20000100800 */
[----:B-1----:R-:W-:-:S05]  /*bba0*/  IMAD.MOV.U32 R34, RZ, RZ, 0x1 ;  /* 0x00000001ff227424 */ /* 0x002fca00078e00ff */
[----:B------:R3:W-:Y:S02]  /*bbb0*/  STL [R1+0xae8], R34 ;  /* 0x000ae82201007387 */ /* 0x0007e40000100800 */
.L_x_10:
[----:B-1-3--:R-:W1:Y:S01]  /*bbc0*/  LDC.64 R34, c[0x0][0x3a8] ;  /* 0x0000ea00ff227b82 */ /* 0x00ae620000000a00 */
[----:B-----5:R-:W-:Y:S04]  /*bbd0*/  STL [R1+0xef8], R30 ;  /* 0x000ef81e01007387 */ /* 0x020fe80000100800 */
[----:B------:R-:W-:Y:S04]  /*bbe0*/  STL [R1+0xef4], R31 ;  /* 0x000ef41f01007387 */ /* 0x000fe80000100800 */
[----:B------:R1:W-:Y:S02]  /*bbf0*/  STL [R1+0xee8], R0 ;  /* 0x000ee80001007387 */ /* 0x0003e40000100800 */
[----:B-1----:R-:W-:-:S02]  /*bc00*/  IMAD.MOV.U32 R0, RZ, RZ, R34 ;  /* 0x000000ffff007224 */ /* 0x002fc400078e0022 */
[----:B------:R1:W-:Y:S03]  /*bc10*/  STL [R1+0x724], R35 ;  /* 0x0007242301007387 */ /* 0x0003e60000100800 */
[----:B-1----:R-:W-:-:S04]  /*bc20*/  SHF.L.U32 R35, R0, 0x7, RZ ;  /* 0x0000000700237819 */ /* 0x002fc800000006ff */
[----:B------:R-:W-:Y:S01]  /*bc30*/  SHF.R.S32.HI R60, RZ, 0x1f, R35 ;  /* 0x0000001fff3c7819 */ /* 0x000fe20000011423 */
[----:B------:R-:W-:-:S03]  /*bc40*/  IMAD.SHL.U32 R34, R35, 0x2, RZ ;  /* 0x0000000223227824 */ /* 0x000fc600078e00ff */
[----:B------:R-:W-:Y:S02]  /*bc50*/  SHF.L.U64.HI R35, R35, 0x1, R60 ;  /* 0x0000000123237819 */ /* 0x000fe4000001023c */
[-C--:B------:R-:W-:Y:S02]  /*bc60*/  IADD3 R0, P5, PT, R32, R34.reuse, RZ ;  /* 0x0000002220007210 */ /* 0x080fe40007fbe0ff */
[-C--:B------:R-:W-:Y:S02]  /*bc70*/  IADD3 R30, P3, PT, R58, R34.reuse, RZ ;  /* 0x000000223a1e7210 */ /* 0x080fe40007f7e0ff */
[----:B------:R-:W-:Y:S01]  /*bc80*/  IADD3 R31, P2, PT, R56, R34, RZ ;  /* 0x00000022381f7210 */ /* 0x000fe20007f5e0ff */
[----:B------:R1:W-:Y:S04]  /*bc90*/  STL [R1+0xe20], R0 ;  /* 0x000e200001007387 */ /* 0x0003e80000100800 */
[----:B------:R3:W-:Y:S04]  /*bca0*/  STL [R1+0xea8], R30 ;  /* 0x000ea81e01007387 */ /* 0x0007e80000100800 */
[----:B------:R4:W-:Y:S01]  /*bcb0*/  STL [R1+0xeac], R31 ;  /* 0x000eac1f01007387 */ /* 0x0009e20000100800 */
[----:B-1----:R-:W-:-:S02]  /*bcc0*/  IMAD.X R0, R33, 0x1, R35, P5 ;  /* 0x0000000121007824 */ /* 0x002fc400028e0623 */
[----:B---3--:R-:W-:-:S03]  /*bcd0*/  IMAD.X R30, R59, 0x1, R35, P3 ;  /* 0x000000013b1e7824 */ /* 0x008fc600018e0623 */
[----:B------:R1:W-:Y:S01]  /*bce0*/  STL [R1+0xe14], R0 ;  /* 0x000e140001007387 */ /* 0x0003e20000100800 */
[----:B----4-:R-:W-:-:S03]  /*bcf0*/  IADD3 R31, P3, PT, R54, R34, RZ ;  /* 0x00000022361f7210 */ /* 0x010fc60007f7e0ff */
[----:B------:R3:W-:Y:S04]  /*bd00*/  STL [R1+0xe98], R30 ;  /* 0x000e981e01007387 */ /* 0x0007e80000100800 */
[----:B------:R4:W-:Y:S01]  /*bd10*/  STL [R1+0xeb0], R31 ;  /* 0x000eb01f01007387 */ /* 0x0009e20000100800 */
[-C--:B-1----:R-:W-:Y:S02]  /*bd20*/  IADD3 R0, P5, PT, R52, R34.reuse, RZ ;  /* 0x0000002234007210 */ /* 0x082fe40007fbe0ff */
[----:B---3-5:R-:W-:-:S03]  /*bd30*/  IADD3 R30, P6, PT, R42, R34, RZ ;  /* 0x000000222a1e7210 */ /* 0x028fc60007fde0ff */
[----:B------:R1:W-:Y:S01]  /*bd40*/  STL [R1+0xeb4], R0 ;  /* 0x000eb40001007387 */ /* 0x0003e20000100800 */
[----:B----4-:R-:W-:-:S03]  /*bd50*/  IMAD.X R31, R57, 0x1, R35, P2 ;  /* 0x00000001391f7824 */ /* 0x010fc600010e0623 */
[----:B------:R3:W-:Y:S04]  /*bd60*/  STL [R1+0xe5c], R30 ;  /* 0x000e5c1e01007387 */ /* 0x0007e80000100800 */
[----:B------:R4:W-:Y:S01]  /*bd70*/  STL [R1+0xe9c], R31 ;  /* 0x000e9c1f01007387 */ /* 0x0009e20000100800 */
[--C-:B-1----:R-:W-:Y:S02]  /*bd80*/  IMAD.X R0, R55, 0x1, R35.reuse, P3 ;  /* 0x0000000137007824 */ /* 0x102fe400018e0623 */
[----:B---3--:R-:W-:-:S03]  /*bd90*/  IMAD.X R30, R53, 0x1, R35, P5 ;  /* 0x00000001351e7824 */ /* 0x008fc600028e0623 */
[----:B------:R1:W-:Y:S01]  /*bda0*/  STL [R1+0xea0], R0 ;  /* 0x000ea00001007387 */ /* 0x0003e20000100800 */
[----:B----4-:R-:W-:-:S03]  /*bdb0*/  IMAD.X R31, R43, 0x1, R35, P6 ;  /* 0x000000012b1f7824 */ /* 0x010fc600030e0623 */
[----:B------:R3:W-:Y:S04]  /*bdc0*/  STL [R1+0xea4], R30 ;  /* 0x000ea41e01007387 */ /* 0x0007e80000100800 */
[----:B------:R4:W-:Y:S01]  /*bdd0*/  STL [R1+0xe38], R31 ;  /* 0x000e381f01007387 */ /* 0x0009e20000100800 */
[-C--:B-1----:R-:W-:Y:S02]  /*bde0*/  IADD3 R0, P2, PT, R40, R34.reuse, RZ ;  /* 0x0000002228007210 */ /* 0x082fe40007f5e0ff */
[----:B---3--:R-:W-:-:S03]  /*bdf0*/  IADD3 R30, P3, PT, R2, R34, RZ ;  /* 0x00000022021e7210 */ /* 0x008fc60007f7e0ff */
[----:B------:R1:W-:Y:S01]  /*be00*/  STL [R1+0xe48], R0 ;  /* 0x000e480001007387 */ /* 0x0003e20000100800 */
[----:B----4-:R-:W-:-:S03]  /*be10*/  IADD3 R31, P5, PT, R4, R34, RZ ;  /* 0x00000022041f7210 */ /* 0x010fc60007fbe0ff */
[----:B------:R3:W-:Y:S01]  /*be20*/  STL [R1+0xe18], R30 ;  /* 0x000e181e01007387 */ /* 0x0007e20000100800 */
[----:B------:R-:W-:-:S03]  /*be30*/  IMAD.X R2, R3, 0x1, R35, P3 ;  /* 0x0000000103027824 */ /* 0x000fc600018e0623 */
[----:B------:R-:W-:Y:S01]  /*be40*/  STL [R1+0xe1c], R31 ;  /* 0x000e1c1f01007387 */ /* 0x000fe20000100800 */
[----:B-1----:R-:W-:Y:S01]  /*be50*/  IADD3 R0, P6, PT, R10, R34, RZ ;  /* 0x000000220a007210 */ /* 0x002fe20007fde0ff */
[----:B---3--:R-:W-:-:S04]  /*be60*/  IMAD.X R30, R41, 0x1, R35, P2 ;  /* 0x00000001291e7824 */ /* 0x008fc800010e0623 */
[----:B------:R1:W-:Y:S01]  /*be70*/  STL [R1+0xde4], R0 ;  /* 0x000de40001007387 */ /* 0x0003e20000100800 */
[----:B------:R-:W-:-:S03]  /*be80*/  IMAD.X R3, R11, 0x1, R35, P6 ;  /* 0x000000010b037824 */ /* 0x000fc600030e0623 */
[----:B------:R-:W-:Y:S04]  /*be90*/  STL [R1+0xe3c], R30 ;  /* 0x000e3c1e01007387 */ /* 0x000fe80000100800 */
[----:B------:R3:W-:Y:S01]  /*bea0*/  STL [R1+0xdf8], R2 ;  /* 0x000df80201007387 */ /* 0x0007e20000100800 */
[----:B-1----:R-:W-:-:S05]  /*beb0*/  IMAD.X R0, R5, 0x1, R35, P5 ;  /* 0x0000000105007824 */ /* 0x002fca00028e0623 */
[----:B------:R1:W-:Y:S01]  /*bec0*/  STL [R1+0xdfc], R0 ;  /* 0x000dfc0001007387 */ /* 0x0003e20000100800 */
[----:B---3--:R-:W-:-:S03]  /*bed0*/  IADD3 R2, P2, PT, R12, R34, RZ ;  /* 0x000000220c027210 */ /* 0x008fc60007f5e0ff */
[----:B------:R3:W-:Y:S04]  /*bee0*/  STL [R1+0xdbc], R3 ;  /* 0x000dbc0301007387 */ /* 0x0007e80000100800 */
[----:B------:R4:W-:Y:S01]  /*bef0*/  STL [R1+0xdcc], R2 ;  /* 0x000dcc0201007387 */ /* 0x0009e20000100800 */
[-C--:B-1----:R-:W-:Y:S02]  /*bf00*/  IADD3 R0, P3, PT, R18, R34.reuse, RZ ;  /* 0x0000002212007210 */ /* 0x082fe40007f7e0ff */
[----:B---3--:R-:W-:-:S03]  /*bf10*/  IADD3 R3, P5, PT, R20, R34, RZ ;  /* 0x0000002214037210 */ /* 0x008fc60007fbe0ff */
[----:B------:R1:W-:Y:S01]  /*bf20*/  STL [R1+0xd9c], R0 ;  /* 0x000d9c0001007387 */ /* 0x0003e20000100800 */
[----:B----4-:R-:W-:-:S03]  /*bf30*/  IADD3 R2, P6, PT, R22, R34, RZ ;  /* 0x0000002216027210 */ /* 0x010fc60007fde0ff */
        /* <DEDUP_REMOVED lines=8> */
[----:B-1----:R-:W-:Y:S01]  /*bfc0*/  IMAD.X R0, R23, 0x1, R35, P6 ;  /* 0x0000000117007824 */ /* 0x002fe200030e0623 */
[----:B---3--:R-:W-:-:S04]  /*bfd0*/  IADD3 R3, P2, PT, R24, R34, RZ ;  /* 0x0000002218037210 */ /* 0x008fc80007f5e0ff */
[----:B------:R1:W-:Y:S01]  /*bfe0*/  STL [R1+0xd5c], R0 ;  /* 0x000d5c0001007387 */ /* 0x0003e20000100800 */
[----:B----4-:R-:W-:-:S03]  /*bff0*/  IADD3 R2, P3, PT, R26, R34, RZ ;  /* 0x000000221a027210 */ /* 0x010fc60007f7e0ff */
[----:B------:R3:W-:Y:S04]  /*c000*/  STL [R1+0xd78], R3 ;  /* 0x000d780301007387 */ /* 0x0007e80000100800 */
[----:B------:R4:W-:Y:S01]  /*c010*/  STL [R1+0xd64], R2 ;  /* 0x000d640201007387 */ /* 0x0009e20000100800 */
[-C--:B-1----:R-:W-:Y:S02]  /*c020*/  IADD3 R0, P5, PT, R28, R34.reuse, RZ ;  /* 0x000000221c007210 */ /* 0x082fe40007fbe0ff */
[----:B---3--:R-:W-:-:S03]  /*c030*/  IADD3 R3, P6, PT, R50, R34, RZ ;  /* 0x0000002232037210 */ /* 0x008fc60007fde0ff */
[----:B------:R1:W-:Y:S01]  /*c040*/  STL [R1+0xd68], R0 ;  /* 0x000d680001007387 */ /* 0x0003e20000100800 */
[----:B----4-:R-:W-:-:S03]  /*c050*/  IMAD.X R2, R25, 0x1, R35, P2 ;  /* 0x0000000119027824 */ /* 0x010fc600010e0623 */
[----:B------:R-:W-:Y:S04]  /*c060*/  STL [R1+0xe90], R3 ;  /* 0x000e900301007387 */ /* 0x000fe80000100800 */
[----:B------:R-:W3:Y:S01]  /*c070*/  LDL.LU.64 R22, [R1] ;  /* 0x0000000001167983 */ /* 0x000ee20000300a00 */
[----:B-1----:R-:W-:-:S03]  /*c080*/  IMAD.X R0, R27, 0x1, R35, P3 ;  /* 0x000000011b007824 */ /* 0x002fc600018e0623 */
[----:B------:R1:W-:Y:S04]  /*c090*/  STL [R1+0xd60], R2 ;  /* 0x000d600201007387 */ /* 0x0003e80000100800 */
[----:B------:R-:W4:Y:S04]  /*c0a0*/  LDL.LU.64 R12, [R1+0x8] ;  /* 0x00000800010c7983 */ /* 0x000f280000300a00 */
[----:B0-----:R0:W-:Y:S01]  /*c0b0*/  STL [R1+0xd40], R0 ;  /* 0x000d400001007387 */ /* 0x0011e20000100800 */
[----:B-1----:R-:W-:-:S03]  /*c0c0*/  IMAD.X R2, R29, 0x1, R35, P5 ;  /* 0x000000011d027824 */ /* 0x002fc600028e0623 */
[----:B--2---:R-:W2:Y:S01]  /*c0d0*/  LDL.LU.64 R4, [R1+0x10] ;  /* 0x0000100001047983 */ /* 0x004ea20000300a00 */
[----:B------:R-:W-:-:S03]  /*c0e0*/  IADD3 R3, P2, PT, R48, R34, RZ ;  /* 0x0000002230037210 */ /* 0x000fc60007f5e0ff */
[----:B------:R1:W-:Y:S01]  /*c0f0*/  STL [R1+0xd44], R2 ;  /* 0x000d440201007387 */ /* 0x0003e20000100800 */
[----:B0-----:R-:W-:-:S05]  /*c100*/  IMAD.X R0, R51, 0x1, R35, P6 ;  /* 0x0000000133007824 */ /* 0x001fca00030e0623 */
[----:B------:R0:W-:Y:S01]  /*c110*/  STL [R1+0xe88], R0 ;  /* 0x000e880001007387 */ /* 0x0001e20000100800 */
[----:B-1----:R-:W-:-:S03]  /*c120*/  IADD3 R2, P3, PT, R46, R34, RZ ;  /* 0x000000222e027210 */ /* 0x002fc60007f7e0ff */
[----:B------:R-:W-:Y:S04]  /*c130*/  STL [R1+0xe94], R3 ;  /* 0x000e940301007387 */ /* 0x000fe80000100800 */
[----:B------:R-:W2:Y:S01]  /*c140*/  LDL.LU.64 R20, [R1+0x18] ;  /* 0x0000180001147983 */ /* 0x000ea20000300a00 */
[----:B0-----:R-:W-:-:S03]  /*c150*/  IADD3 R0, P5, PT, R44, R34, RZ ;  /* 0x000000222c007210 */ /* 0x001fc60007fbe0ff */
[----:B------:R0:W-:Y:S04]  /*c160*/  STL [R1+0xe80], R2 ;  /* 0x000e800201007387 */ /* 0x0001e80000100800 */
[----:B------:R-:W-:Y:S04]  /*c170*/  STL [R1+0xe84], R0 ;  /* 0x000e840001007387 */ /* 0x000fe80000100800 */
[----:B------:R-:W2:Y:S01]  /*c180*/  LDL.LU.64 R18, [R1+0x20] ;  /* 0x0000200001127983 */ /* 0x000ea20000300a00 */
[----:B0-----:R-:W-:-:S05]  /*c190*/  IADD3 R2, P6, PT, R38, R34, RZ ;  /* 0x0000002226027210 */ /* 0x001fca0007fde0ff */
[----:B------:R0:W-:Y:S04]  /*c1a0*/  STL [R1+0xe24], R2 ;  /* 0x000e240201007387 */ /* 0x0001e80000100800 */
[----:B------:R-:W2:Y:S04]  /*c1b0*/  LDL.LU.64 R10, [R1+0x28] ;  /* 0x00002800010a7983 */ /* 0x000ea80000300a00 */
[----:B0-----:R-:W2:Y:S01]  /*c1c0*/  LDL.LU.64 R2, [R1+0x30] ;  /* 0x0000300001027983 */ /* 0x001ea20000300a00 */
[--C-:B------:R-:W-:Y:S02]  /*c1d0*/  IMAD.X R0, R49, 0x1, R35.reuse, P2 ;  /* 0x0000000131007824 */ /* 0x100fe400010e0623 */
[----:B------:R-:W-:-:S03]  /*c1e0*/  IMAD.X R24, R45, 0x1, R35, P5 ;  /* 0x000000012d187824 */ /* 0x000fc600028e0623 */
[----:B------:R0:W-:Y:S01]  /*c1f0*/  STL [R1+0xe8c], R0 ;  /* 0x000e8c0001007387 */ /* 0x0001e20000100800 */
[--C-:B------:R-:W-:Y:S02]  /*c200*/  IMAD.X R25, R39, 0x1, R35.reuse, P6 ;  /* 0x0000000127197824 */ /* 0x100fe400030e0623 */
[----:B0-----:R-:W-:-:S05]  /*c210*/  IMAD.X R0, R47, 0x1, R35, P3 ;  /* 0x000000012f007824 */ /* 0x001fca00018e0623 */
[----:B------:R0:W-:Y:S04]  /*c220*/  STL [R1+0xe78], R0 ;  /* 0x000e780001007387 */ /* 0x0001e80000100800 */
[----:B------:R1:W-:Y:S01]  /*c230*/  STL [R1+0xe7c], R24 ;  /* 0x000e7c1801007387 */ /* 0x0003e20000100800 */
[----:B0-----:R-:W-:-:S03]  /*c240*/  IADD3 R0, P2, PT, R36, R34, RZ ;  /* 0x0000002224007210 */ /* 0x001fc60007f5e0ff */
[----:B------:R0:W-:Y:S01]  /*c250*/  STL [R1+0xde8], R25 ;  /* 0x000de81901007387 */ /* 0x0001e20000100800 */
[----:B-1----:R-:W-:-:S03]  /*c260*/  IADD3 R24, P3, PT, R6, R34, RZ ;  /* 0x0000002206187210 */ /* 0x002fc60007f7e0ff */
[----:B------:R1:W-:Y:S04]  /*c270*/  STL [R1+0xe00], R0 ;  /* 0x000e000001007387 */ /* 0x0003e80000100800 */
[----:B------:R1:W-:Y:S01]  /*c280*/  STL [R1+0xda8], R24 ;  /* 0x000da81801007387 */ /* 0x0003e20000100800 */
[-C--:B0-----:R-:W-:Y:S01]  /*c290*/  IADD3 R25, P5, PT, R8, R34.reuse, RZ ;  /* 0x0000002208197210 */ /* 0x081fe20007fbe0ff */
[----:B------:R-:W-:Y:S01]  /*c2a0*/  IMAD.X R6, R7, 0x1, R35, P3 ;  /* 0x0000000107067824 */ /* 0x000fe200018e0623 */
[----:B-1----:R-:W-:-:S03]  /*c2b0*/  IADD3 R0, P6, PT, R14, R34, RZ ;  /* 0x000000220e007210 */ /* 0x002fc60007fde0ff */
[----:B------:R-:W-:Y:S01]  /*c2c0*/  STL [R1+0xdac], R25 ;  /* 0x000dac1901007387 */ /* 0x000fe20000100800 */
[----:B------:R-:W-:-:S03]  /*c2d0*/  IMAD.X R24, R37, 0x1, R35, P2 ;  /* 0x0000000125187824 */ /* 0x000fc600010e0623 */
[----:B------:R0:W-:Y:S01]  /*c2e0*/  STL [R1+0xd48], R0 ;  /* 0x000d480001007387 */ /* 0x0001e20000100800 */
[----:B------:R-:W-:-:S03]  /*c2f0*/  IMAD.X R7, R15, 0x1, R35, P6 ;  /* 0x000000010f077824 */ /* 0x000fc600030e0623 */
[----:B------:R-:W-:Y:S04]  /*c300*/  STL [R1+0xdec], R24 ;  /* 0x000dec1801007387 */ /* 0x000fe80000100800 */
[----:B------:R1:W-:Y:S01]  /*c310*/  STL [R1+0xd84], R6 ;  /* 0x000d840601007387 */ /* 0x0003e20000100800 */
[----:B0-----:R-:W-:-:S05]  /*c320*/  IMAD.X R0, R9, 0x1, R35, P5 ;  /* 0x0000000109007824 */ /* 0x001fca00028e0623 */
[----:B------:R3:W-:Y:S01]  /*c330*/  STL [R1+0xd88], R0 ;  /* 0x000d880001007387 */ /* 0x0007e20000100800 */
[----:B-1----:R-:W-:-:S03]  /*c340*/  IADD3 R6, P2, PT, R16, R34, RZ ;  /* 0x0000002210067210 */ /* 0x002fc60007f5e0ff */
[----:B------:R4:W-:Y:S04]  /*c350*/  STL [R1+0xd18], R7 ;  /* 0x000d180701007387 */ /* 0x0009e80000100800 */
[----:B------:R2:W-:Y:S01]  /*c360*/  STL [R1+0xd20], R6 ;  /* 0x000d200601007387 */ /* 0x0005e20000100800 */
[-C--:B---3--:R-:W-:Y:S02]  /*c370*/  IADD3 R0, P3, PT, R22, R34.reuse, RZ ;  /* 0x0000002216007210 */ /* 0x088fe40007f7e0ff */
[----:B----4-:R-:W-:-:S03]  /*c380*/  IADD3 R7, P5, PT, R12, R34, RZ ;  /* 0x000000220c077210 */ /* 0x010fc60007fbe0ff */
[----:B------:R0:W-:Y:S04]  /*c390*/  STL [R1+0xd08], R0 ;  /* 0x000d080001007387 */ /* 0x0001e80000100800 */
[----:B------:R1:W-:Y:S01]  /*c3a0*/  STL [R1+0xd0c], R7 ;  /* 0x000d0c0701007387 */ /* 0x0003e20000100800 */
[----:B--2---:R-:W-:Y:S01]  /*c3b0*/  IADD3 R6, P6, PT, R4, R34, RZ ;  /* 0x0000002204067210 */ /* 0x004fe20007fde0ff */
[----:B0-----:R-:W-:-:S04]  /*c3c0*/  IMAD.X R0, R17, 0x1, R35, P2 ;  /* 0x0000000111007824 */ /* 0x001fc800010e0623 */
[----:B------:R0:W-:Y:S01]  /*c3d0*/  STL [R1+0xd04], R6 ;  /* 0x000d040601007387 */ /* 0x0001e20000100800 */
[----:B-1----:R-:W-:-:S03]  /*c3e0*/  IMAD.X R7, R23, 0x1, R35, P3 ;  /* 0x0000000117077824 */ /* 0x002fc600018e0623 */
[----:B------:R1:W-:Y:S01]  /*c3f0*/  STL [R1+0xd1c], R0 ;  /* 0x000d1c0001007387 */ /* 0x0003e20000100800 */
[----:B0-----:R-:W-:-:S03]  /*c400*/  IMAD.X R6, R13, 0x1, R35, P5 ;  /* 0x000000010d067824 */ /* 0x001fc600028e0623 */
[----:B------:R-:W-:Y:S01]  /*c410*/  STL [R1+0xcfc], R7 ;  /* 0x000cfc0701007387 */ /* 0x000fe20000100800 */
[----:B-1----:R-:W-:-:S03]  /*c420*/  IMAD.X R0, R5, 0x1, R35, P6 ;  /* 0x0000000105007824 */ /* 0x002fc600030e0623 */
[----:B------:R-:W2:Y:S01]  /*c430*/  LDL.LU.64 R14, [R1+0x38] ;  /* 0x00003800010e7983 */ /* 0x000ea20000300a00 */
[----:B------:R-:W-:-:S03]  /*c440*/  IADD3 R8, P2, PT, R20, R34, RZ ;  /* 0x0000002214087210 */ /* 0x000fc60007f5e0ff */
[----:B------:R0:W-:Y:S04]  /*c450*/  STL [R1+0xd00], R6 ;  /* 0x000d000601007387 */ /* 0x0001e80000100800 */
[----:B------:R-:W3:Y:S04]  /*c460*/  LDL.LU.64 R12, [R1+0x40] ;  /* 0x00004000010c7983 */ /* 0x000ee80000300a00 */
[----:B------:R1:W-:Y:S04]  /*c470*/  STL [R1+0xce4], R0 ;  /* 0x000ce40001007387 */ /* 0x0003e80000100800 */
[----:B0-----:R-:W4:Y:S04]  /*c480*/  LDL.LU.64 R6, [R1+0x48] ;  /* 0x0000480001067983 */ /* 0x001f280000300a00 */
[----:B------:R-:W4:Y:S01]  /*c490*/  LDL.LU.64 R4, [R1+0x50] ;  /* 0x0000500001047983 */ /* 0x000f220000300a00 */
[----:B-1----:R-:W-:-:S02]  /*c4a0*/  IADD3 R0, P3, PT, R18, R34, RZ ;  /* 0x0000002212007210 */ /* 0x002fc40007f7e0ff */
[-C--:B------:R-:W-:Y:S01]  /*c4b0*/  IADD3 R9, P5, PT, R10, R34.reuse, RZ ;  /* 0x000000220a097210 */ /* 0x080fe20007fbe0ff */
[----:B------:R0:W-:Y:S04]  /*c4c0*/  STL [R1+0xcf4], R8 ;  /* 0x000cf40801007387 */ /* 0x0001e80000100800 */
[----:B------:R1:W-:Y:S01]  /*c4d0*/  STL [R1+0xcc8], R0 ;  /* 0x000cc80001007387 */ /* 0x0003e20000100800 */
[----:B0-----:R-:W-:-:S03]  /*c4e0*/  IADD3 R8, P6, PT, R2, R34, RZ ;  /* 0x0000002202087210 */ /* 0x001fc60007fde0ff */
[----:B------:R0:W-:Y:S01]  /*c4f0*/  STL [R1+0xccc], R9 ;  /* 0x000ccc0901007387 */ /* 0x0001e20000100800 */
[----:B-1----:R-:W-:-:S03]  /*c500*/  IMAD.X R0, R21, 0x1, R35, P2 ;  /* 0x0000000115007824 */ /* 0x002fc600010e0623 */
[----:B------:R1:W-:Y:S01]  /*c510*/  STL [R1+0xe70], R8 ;  /* 0x000e700801007387 */ /* 0x0003e20000100800 */
[----:B0-----:R-:W-:-:S03]  /*c520*/  IMAD.X R9, R19, 0x1, R35, P3 ;  /* 0x0000000113097824 */ /* 0x001fc600018e0623 */
[----:B------:R0:W-:Y:S01]  /*c530*/  STL [R1+0xce8], R0 ;  /* 0x000ce80001007387 */ /* 0x0001e20000100800 */
[----:B-1----:R-:W-:-:S03]  /*c540*/  IMAD.X R8, R11, 0x1, R35, P5 ;  /* 0x000000010b087824 */ /* 0x002fc600028e0623 */
[----:B------:R-:W-:Y:S04]  /*c550*/  STL [R1+0xcc0], R9 ;  /* 0x000cc00901007387 */ /* 0x000fe80000100800 */
[----:B------:R-:W4:Y:S01]  /*c560*/  LDL.LU.64 R16, [R1+0x58] ;  /* 0x0000580001107983 */ /* 0x000f220000300a00 */
[----:B0-----:R-:W-:-:S03]  /*c570*/  IMAD.X R0, R3, 0x1, R35, P6 ;  /* 0x0000000103007824 */ /* 0x001fc600030e0623 */
[----:B------:R0:W-:Y:S04]  /*c580*/  STL [R1+0xcc4], R8 ;  /* 0x000cc40801007387 */ /* 0x0001e80000100800 */
[----:B------:R-:W4:Y:S04]  /*c590*/  LDL.LU.64 R10, [R1+0x60] ;  /* 0x00006000010a7983 */ /* 0x000f280000300a00 */
[----:B------:R3:W-:Y:S04]  /*c5a0*/  STL [R1+0xe68], R0 ;  /* 0x000e680001007387 */ /* 0x0007e80000100800 */
[----:B0-----:R-:W4:Y:S04]  /*c5b0*/  LDL.LU.64 R8, [R1+0x68] ;  /* 0x0000680001087983 */ /* 0x001f280000300a00 */
[----:B------:R-:W4:Y:S01]  /*c5c0*/  LDL.LU.64 R2, [R1+0x70] ;  /* 0x0000700001027983 */ /* 0x000f220000300a00 */
[----:B--2---:R-:W-:-:S02]  /*c5d0*/  IADD3 R18, P2, PT, R14, R34, RZ ;  /* 0x000000220e127210 */ /* 0x004fc40007f5e0ff */
[----:B---3--:R-:W-:-:S03]  /*c5e0*/  IADD3 R0, P3, PT, R12, R34, RZ ;  /* 0x000000220c007210 */ /* 0x008fc60007f7e0ff */
[----:B------:R0:W-:Y:S04]  /*c5f0*/  STL [R1+0xe74], R18 ;  /* 0x000e741201007387 */ /* 0x0001e80000100800 */
[----:B------:R1:W-:Y:S01]  /*c600*/  STL [R1+0xe60], R0 ;  /* 0x000e600001007387 */ /* 0x0003e20000100800 */
[-C--:B----4-:R-:W-:Y:S01]  /*c610*/  IADD3 R19, P5, PT, R6, R34.reuse, RZ ;  /* 0x0000002206137210 */ /* 0x090fe20007fbe0ff */
[--C-:B------:R-:W-:Y:S01]  /*c620*/  IMAD.X R12, R13, 0x1, R35.reuse, P3 ;  /* 0x000000010d0c7824 */ /* 0x100fe200018e0623 */
[----:B0-----:R-:W-:Y:S02]  /*c630*/  IADD3 R18, P6, PT, R4, R34, RZ ;  /* 0x0000002204127210 */ /* 0x001fe40007fde0ff */
[----:B-1----:R-:W-:Y:S01]  /*c640*/  IADD3.X R0, PT, PT, R15, R35, RZ, P2, !PT ;  /* 0x000000230f007210 */ /* 0x002fe200017fe4ff */
[----:B------:R-:W-:Y:S01]  /*c650*/  STL [R1+0xe64], R19 ;  /* 0x000e641301007387 */ /* 0x000fe20000100800 */
[----:B------:R-:W-:-:S03]  /*c660*/  IMAD.X R6, R7, 0x1, R35, P5 ;  /* 0x0000000107067824 */ /* 0x000fc600028e0623 */
[----:B------:R-:W-:Y:S04]  /*c670*/  STL [R1+0xdd8], R18 ;  /* 0x000dd81201007387 */ /* 0x000fe80000100800 */
[----:B------:R0:W-:Y:S04]  /*c680*/  STL [R1+0xe6c], R0 ;  /* 0x000e6c0001007387 */ /* 0x0001e80000100800 */
[----:B------:R1:W-:Y:S04]  /*c690*/  STL [R1+0xe54], R12 ;  /* 0x000e540c01007387 */ /* 0x0003e80000100800 */
[----:B------:R-:W2:Y:S01]  /*c6a0*/  LDL.LU.64 R14, [R1+0x78] ;  /* 0x00007800010e7983 */ /* 0x000ea20000300a00 */
[----:B0-----:R-:W-:-:S03]  /*c6b0*/  IMAD.X R0, R5, 0x1, R35, P6 ;  /* 0x0000000105007824 */ /* 0x001fc600030e0623 */
[----:B------:R0:W-:Y:S04]  /*c6c0*/  STL [R1+0xe58], R6 ;  /* 0x000e580601007387 */ /* 0x0001e80000100800 */
[----:B-1----:R-:W3:Y:S04]  /*c6d0*/  LDL.LU.64 R12, [R1+0x80] ;  /* 0x00008000010c7983 */ /* 0x002ee80000300a00 */
[----:B------:R1:W-:Y:S01]  /*c6e0*/  STL [R1+0xd94], R0 ;  /* 0x000d940001007387 */ /* 0x0003e20000100800 */
[----:B------:R-:W-:-:S03]  /*c6f0*/  IADD3 R18, P2, PT, R16, R34, RZ ;  /* 0x0000002210127210 */ /* 0x000fc60007f5e0ff */
[----:B0-----:R-:W4:Y:S04]  /*c700*/  LDL.LU.64 R6, [R1+0x88] ;  /* 0x0000880001067983 */ /* 0x001f280000300a00 */
[----:B------:R-:W4:Y:S01]  /*c710*/  LDL.LU.64 R4, [R1+0x90] ;  /* 0x0000900001047983 */ /* 0x000f220000300a00 */
[----:B-1----:R-:W-:-:S03]  /*c720*/  IADD3 R0, P3, PT, R10, R34, RZ ;  /* 0x000000220a007210 */ /* 0x002fc60007f7e0ff */
[----:B------:R0:W-:Y:S04]  /*c730*/  STL [R1+0xdb0], R18 ;  /* 0x000db01201007387 */ /* 0x0001e80000100800 */
[----:B------:R1:W-:Y:S01]  /*c740*/  STL [R1+0xd24], R0 ;  /* 0x000d240001007387 */ /* 0x0003e20000100800 */
[-C--:B------:R-:W-:Y:S01]  /*c750*/  IADD3 R19, P5, PT, R8, R34.reuse, RZ ;  /* 0x0000002208137210 */ /* 0x080fe20007fbe0ff */
[--C-:B------:R-:W-:Y:S01]  /*c760*/  IMAD.X R10, R11, 0x1, R35.reuse, P3 ;  /* 0x000000010b0a7824 */ /* 0x100fe200018e0623 */
[----:B0-----:R-:W-:Y:S01]  /*c770*/  IADD3 R18, P6, PT, R2, R34, RZ ;  /* 0x0000002202127210 */ /* 0x001fe20007fde0ff */
[--C-:B-1----:R-:W-:Y:S02]  /*c780*/  IMAD.X R0, R17, 0x1, R35.reuse, P2 ;  /* 0x0000000111007824 */ /* 0x102fe400010e0623 */
[----:B------:R-:W-:Y:S01]  /*c790*/  STL [R1+0xd28], R19 ;  /* 0x000d281301007387 */ /* 0x000fe20000100800 */
[----:B------:R-:W-:-:S03]  /*c7a0*/  IMAD.X R8, R9, 0x1, R35, P5 ;  /* 0x0000000109087824 */ /* 0x000fc600028e0623 */
[----:B------:R-:W-:Y:S04]  /*c7b0*/  STL [R1+0xcf8], R18 ;  /* 0x000cf81201007387 */ /* 0x000fe80000100800 */
[----:B------:R0:W-:Y:S04]  /*c7c0*/  STL [R1+0xd98], R0 ;  /* 0x000d980001007387 */ /* 0x0001e80000100800 */
[----:B------:R1:W-:Y:S04]  /*c7d0*/  STL [R1+0xd10], R10 ;  /* 0x000d100a01007387 */ /* 0x0003e80000100800 */
[----:B------:R-:W4:Y:S01]  /*c7e0*/  LDL.LU.64 R16, [R1+0x98] ;  /* 0x0000980001107983 */ /* 0x000f220000300a00 */
[----:B0-----:R-:W-:-:S03]  /*c7f0*/  IMAD.X R0, R3, 0x1, R35, P6 ;  /* 0x0000000103007824 */ /* 0x001fc600030e0623 */
[----:B------:R0:W-:Y:S04]  /*c800*/  STL [R1+0xd14], R8 ;  /* 0x000d140801007387 */ /* 0x0001e80000100800 */
[----:B-1----:R-:W4:Y:S04]  /*c810*/  LDL.LU.64 R10, [R1+0xa0] ;  /* 0x0000a000010a7983 */ /* 0x002f280000300a00 */
        /* <DEDUP_REMOVED lines=795> */
[----:B------:R1:W-:Y:S01]  /*f9d0*/  STL [R1+0xd8], R10 ;  /* 0x0000d80a01007387 */ /* 0x0003e20000100800 */
[----:B0-----:R-:W-:-:S03]  /*f9e0*/  IMAD.X R0, R3, 0x1, R35, P6 ;  /* 0x0000000103007824 */ /* 0x001fc600030e0623 */
[----:B-1----:R-:W4:Y:S04]  /*f9f0*/  LDL.LU.64 R10, [R1+0x598] ;  /* 0x00059800010a7983 */ /* 0x002f280000300a00 */
[----:B------:R0:W-:Y:S04]  /*fa00*/  STL [R1+0xdc], R8 ;  /* 0x0000dc0801007387 */ /* 0x0001e80000100800 */
[----:B0-----:R-:W4:Y:S04]  /*fa10*/  LDL.LU.64 R8, [R1+0x5a0] ;  /* 0x0005a00001087983 */ /* 0x001f280000300a00 */
[----:B------:R3:W-:Y:S04]  /*fa20*/  STL [R1+0xc0], R0 ;  /* 0x0000c00001007387 */ /* 0x0007e80000100800 */
[----:B------:R-:W4:Y:S04]  /*fa30*/  LDL.LU.64 R2, [R1+0x5a8] ;  /* 0x0005a80001027983 */ /* 0x000f280000300a00 */
        /* <DEDUP_REMOVED lines=11> */
[----:B------:R0:W-:Y:S04]  /*faf0*/  STL [R1+0xd0], R16 ;  /* 0x0000d01001007387 */ /* 0x0001e80000100800 */
[----:B------:R1:W-:Y:S04]  /*fb00*/  STL [R1+0xc4], R0 ;  /* 0x0000c40001007387 */ /* 0x0003e80000100800 */
[----:B------:R-:W-:Y:S04]  /*fb10*/  STL [R1+0xb8], R12 ;  /* 0x0000b80c01007387 */ /* 0x000fe80000100800 */
[----:B0-----:R-:W2:Y:S01]  /*fb20*/  LDL.LU.64 R16, [R1+0x5b8] ;  /* 0x0005b80001107983 */ /* 0x001ea20000300a00 */
[----:B-1----:R-:W-:-:S03]  /*fb30*/  IMAD.X R0, R5, 0x1, R35, P6 ;  /* 0x0000000105007824 */ /* 0x002fc600030e0623 */
[----:B------:R0:W-:Y:S04]  /*fb40*/  STL [R1+0xbc], R6 ;  /* 0x0000bc0601007387 */ /* 0x0001e80000100800 */
[----:B------:R-:W3:Y:S04]  /*fb50*/  LDL.LU.64 R14, [R1+0x5c0] ;  /* 0x0005c000010e7983 */ /* 0x000ee80000300a00 */
[----:B------:R1:W-:Y:S04]  /*fb60*/  STL [R1+0xa0], R0 ;  /* 0x0000a00001007387 */ /* 0x0003e80000100800 */
[----:B0-----:R-:W4:Y:S04]  /*fb70*/  LDL.LU.64 R6, [R1+0x5c8] ;  /* 0x0005c80001067983 */ /* 0x001f280000300a00 */
[----:B------:R-:W4:Y:S01]  /*fb80*/  LDL.LU.64 R4, [R1+0x5d0] ;  /* 0x0005d00001047983 */ /* 0x000f220000300a00 */
[----:B-1----:R-:W-:-:S05]  /*fb90*/  IADD3 R0, P2, PT, R10, R34, RZ ;  /* 0x000000220a007210 */ /* 0x002fca0007f5e0ff */
[----:B------:R0:W-:Y:S01]  /*fba0*/  STL [R1+0xb4], R0 ;  /* 0x0000b40001007387 */ /* 0x0001e20000100800 */
[----:B------:R-:W-:Y:S01]  /*fbb0*/  IMAD.X R10, R11, 0x1, R35, P2 ;  /* 0x000000010b0a7824 */ /* 0x000fe200010e0623 */
[-C--:B------:R-:W-:Y:S02]  /*fbc0*/  IADD3 R13, P3, PT, R8, R34.reuse, RZ ;  /* 0x00000022080d7210 */ /* 0x080fe40007f7e0ff */
[----:B------:R-:W-:-:S03]  /*fbd0*/  IADD3 R12, P5, PT, R2, R34, RZ ;  /* 0x00000022020c7210 */ /* 0x000fc60007fbe0ff */
[----:B------:R-:W-:Y:S01]  /*fbe0*/  STL [R1+0xa8], R13 ;  /* 0x0000a80d01007387 */ /* 0x000fe20000100800 */
[----:B0-----:R-:W-:-:S03]  /*fbf0*/  IADD3 R0, P6, PT, R18, R34, RZ ;  /* 0x0000002212007210 */ /* 0x001fc60007fde0ff */
[----:B------:R0:W-:Y:S01]  /*fc00*/  STL [R1+0xac], R12 ;  /* 0x0000ac0c01007387 */ /* 0x0001e20000100800 */
[----:B------:R-:W-:-:S03]  /*fc10*/  IMAD.X R8, R9, 0x1, R35, P3 ;  /* 0x0000000109087824 */ /* 0x000fc600018e0623 */
[----:B------:R1:W-:Y:S04]  /*fc20*/  STL [R1+0xb0], R0 ;  /* 0x0000b00001007387 */ /* 0x0003e80000100800 */
[----:B------:R1:W-:Y:S04]  /*fc30*/  STL [R1+0xa4], R10 ;  /* 0x0000a40a01007387 */ /* 0x0003e80000100800 */
[----:B0-----:R-:W4:Y:S01]  /*fc40*/  LDL.LU.64 R12, [R1+0x5d8] ;  /* 0x0005d800010c7983 */ /* 0x001f220000300a00 */
[----:B-1----:R-:W-:-:S03]  /*fc50*/  IMAD.X R0, R3, 0x1, R35, P5 ;  /* 0x0000000103007824 */ /* 0x002fc600028e0623 */
[----:B------:R0:W-:Y:S04]  /*fc60*/  STL [R1+0x98], R8 ;  /* 0x0000980801007387 */ /* 0x0001e80000100800 */
[----:B------:R-:W4:Y:S04]  /*fc70*/  LDL.LU.64 R10, [R1+0x5e0] ;  /* 0x0005e000010a7983 */ /* 0x000f280000300a00 */
[----:B------:R3:W-:Y:S04]  /*fc80*/  STL [R1+0x9c], R0 ;  /* 0x00009c0001007387 */ /* 0x0007e80000100800 */
[----:B0-----:R-:W4:Y:S04]  /*fc90*/  LDL.LU.64 R8, [R1+0x5e8] ;  /* 0x0005e80001087983 */ /* 0x001f280000300a00 */
[----:B------:R-:W4:Y:S01]  /*fca0*/  LDL.LU.64 R2, [R1+0x5f0] ;  /* 0x0005f00001027983 */ /* 0x000f220000300a00 */
[----:B------:R-:W-:-:S05]  /*fcb0*/  IMAD.X R19, R19, 0x1, R35, P6 ;  /* 0x0000000113137824 */ /* 0x000fca00030e0623 */
[----:B------:R4:W-:Y:S01]  /*fcc0*/  STL [R1+0x80], R19 ;  /* 0x0000801301007387 */ /* 0x0009e20000100800 */
[-C--:B--2---:R-:W-:Y:S02]  /*fcd0*/  IADD3 R18, P2, PT, R16, R34.reuse, RZ ;  /* 0x0000002210127210 */ /* 0x084fe40007f5e0ff */
        /* <DEDUP_REMOVED lines=13> */
[----:B-1----:R-:W2:Y:S04]  /*fdb0*/  LDL.LU.64 R14, [R1+0x5f8] ;  /* 0x0005f800010e7983 */ /* 0x002ea80000300a00 */
[----:B------:R0:W-:Y:S01]  /*fdc0*/  STL [R1+0x7c], R6 ;  /* 0x00007c0601007387 */ /* 0x0001e20000100800 */
[----:B------:R-:W-:-:S03]  /*fdd0*/  IADD3 R16, P2, PT, R12, R34, RZ ;  /* 0x000000220c107210 */ /* 0x000fc60007f5e0ff */
[----:B0-----:R-:W3:Y:S04]  /*fde0*/  LDL.LU.64 R6, [R1+0x600] ;  /* 0x0006000001067983 */ /* 0x001ee80000300a00 */
[----:B------:R0:W-:Y:S04]  /*fdf0*/  STL [R1+0x60], R0 ;  /* 0x0000600001007387 */ /* 0x0001e80000100800 */
[----:B------:R-:W4:Y:S04]  /*fe00*/  LDL.LU.64 R4, [R1+0x608] ;  /* 0x0006080001047983 */ /* 0x000f280000300a00 */
[----:B------:R1:W-:Y:S01]  /*fe10*/  STL [R1+0x74], R16 ;  /* 0x0000741001007387 */ /* 0x0003e20000100800 */
[----:B0-----:R-:W-:-:S02]  /*fe20*/  IADD3 R0, P3, PT, R10, R34, RZ ;  /* 0x000000220a007210 */ /* 0x001fc40007f7e0ff */
[----:B------:R-:W-:-:S03]  /*fe30*/  IADD3 R17, P5, PT, R8, R34, RZ ;  /* 0x0000002208117210 */ /* 0x000fc60007fbe0ff */
[----:B------:R0:W-:Y:S01]  /*fe40*/  STL [R1+0x68], R0 ;  /* 0x0000680001007387 */ /* 0x0001e20000100800 */
[----:B-1----:R-:W-:-:S03]  /*fe50*/  IADD3 R16, P6, PT, R2, R34, RZ ;  /* 0x0000002202107210 */ /* 0x002fc60007fde0ff */
[----:B------:R-:W-:Y:S01]  /*fe60*/  STL [R1+0x6c], R17 ;  /* 0x00006c1101007387 */ /* 0x000fe20000100800 */
[----:B------:R-:W-:-:S03]  /*fe70*/  IMAD.X R10, R11, 0x1, R35, P3 ;  /* 0x000000010b0a7824 */ /* 0x000fc600018e0623 */
[----:B------:R-:W-:Y:S01]  /*fe80*/  STL [R1+0x70], R16 ;  /* 0x0000701001007387 */ /* 0x000fe20000100800 */
[----:B0-----:R-:W-:-:S03]  /*fe90*/  IADD3.X R0, PT, PT, R13, R35, RZ, P2, !PT ;  /* 0x000000230d007210 */ /* 0x001fc600017fe4ff */
[----:B------:R-:W4:Y:S04]  /*fea0*/  LDL.LU.64 R26, [R1+0x610] ;  /* 0x00061000011a7983 */ /* 0x000f280000300a00 */
[----:B------:R0:W-:Y:S04]  /*feb0*/  STL [R1+0x64], R0 ;  /* 0x0000640001007387 */ /* 0x0001e80000100800 */
[----:B------:R1:W-:Y:S04]  /*fec0*/  STL [R1+0x58], R10 ;  /* 0x0000580a01007387 */ /* 0x0003e80000100800 */
[----:B------:R-:W4:Y:S01]  /*fed0*/  LDL.LU.64 R24, [R1+0x618] ;  /* 0x0006180001187983 */ /* 0x000f220000300a00 */
[----:B0-----:R-:W-:-:S03]  /*fee0*/  IMAD.X R0, R9, 0x1, R35, P5 ;  /* 0x0000000109007824 */ /* 0x001fc600028e0623 */
[----:B------:R-:W4:Y:S04]  /*fef0*/  LDL.LU.64 R22, [R1+0x620] ;  /* 0x0006200001167983 */ /* 0x000f280000300a00 */
[----:B------:R-:W-:Y:S01]  /*ff00*/  STL [R1+0x5c], R0 ;  /* 0x00005c0001007387 */ /* 0x000fe20000100800 */
[----:B------:R-:W-:-:S03]  /*ff10*/  IMAD.X R59, R3, 0x1, R35, P6 ;  /* 0x00000001033b7824 */ /* 0x000fc600030e0623 */
[----:B------:R-:W4:Y:S04]  /*ff20*/  LDL.LU.64 R12, [R1+0x628] ;  /* 0x00062800010c7983 */ /* 0x000f280000300a00 */
[----:B-1----:R-:W4:Y:S04]  /*ff30*/  LDL.LU.64 R10, [R1+0x630] ;  /* 0x00063000010a7983 */ /* 0x002f280000300a00 */
[----:B------:R-:W4:Y:S04]  /*ff40*/  LDL.LU.64 R2, [R1+0x638] ;  /* 0x0006380001027983 */ /* 0x000f280000300a00 */
[----:B------:R-:W4:Y:S04]  /*ff50*/  LDL.LU.64 R20, [R1+0x640] ;  /* 0x0006400001147983 */ /* 0x000f280000300a00 */
[----:B------:R-:W4:Y:S04]  /*ff60*/  LDL.LU.64 R18, [R1+0x648] ;  /* 0x0006480001127983 */ /* 0x000f280000300a00 */
[----:B------:R-:W4:Y:S04]  /*ff70*/  LDL.LU.64 R8, [R1+0x650] ;  /* 0x0006500001087983 */ /* 0x000f280000300a00 */
[----:B------:R-:W-:Y:S01]  /*ff80*/  STL [R1+0xeec], R59 ;  /* 0x000eec3b01007387 */ /* 0x000fe20000100800 */
[----:B--2---:R-:W-:-:S05]  /*ff90*/  IADD3 R58, P2, PT, R14, R34, RZ ;  /* 0x000000220e3a7210 */ /* 0x004fca0007f5e0ff */
[----:B------:R-:W-:Y:S01]  /*ffa0*/  IMAD.X R54, R15, 0x1, R35, P2 ;  /* 0x000000010f367824 */ /* 0x000fe200010e0623 */
[----:B------:R-:W-:Y:S01]  /*ffb0*/  STL [R1+0xef0], R58 ;  /* 0x000ef03a01007387 */ /* 0x000fe20000100800 */
[----:B---3--:R-:W-:-:S05]  /*ffc0*/  IADD3 R57, P3, PT, R6, R34, RZ ;  /* 0x0000002206397210 */ /* 0x008fca0007f7e0ff */
[----:B------:R-:W-:Y:S01]  /*ffd0*/  IMAD.X R53, R7, 0x1, R35, P3 ;  /* 0x0000000107357824 */ /* 0x000fe200018e0623 */
[----:B----4-:R-:W-:-:S05]  /*ffe0*/  IADD3 R56, P5, PT, R4, R34, RZ ;  /* 0x0000002204387210 */ /* 0x010fca0007fbe0ff */
[----:B------:R-:W-:Y:S01]  /*fff0*/  STL.64 [R1+0xf00], R56 ;  /* 0x000f003801007387 */ /* 0x000fe20000100a00 */
[----:B------:R-:W-:Y:S01]  /*10000*/  IMAD.X R52, R5, 0x1, R35, P5 ;  /* 0x0000000105347824 */ /* 0x000fe200028e0623 */
[----:B------:R-:W-:-:S05]  /*10010*/  IADD3 R55, P6, PT, R26, R34, RZ ;  /* 0x000000221a377210 */ /* 0x000fca0007fde0ff */
[----:B------:R-:W-:Y:S01]  /*10020*/  STL [R1+0xf08], R55 ;  /* 0x000f083701007387 */ /* 0x000fe20000100800 */
[----:B------:R-:W-:-:S03]  /*10030*/  IMAD.X R51, R27, 0x1, R35, P6 ;  /* 0x000000011b337824 */ /* 0x000fc600030e0623 */
[----:B------:R-:W-:Y:S01]  /*10040*/  STL [R1+0xf0c], R54 ;  /* 0x000f0c3601007387 */ /* 0x000fe20000100800 */
[----:B------:R-:W-:-:S03]  /*10050*/  IADD3 R50, P2, PT, R24, R34, RZ ;  /* 0x0000002218327210 */ /* 0x000fc60007f5e0ff */
[----:B------:R-:W-:Y:S04]  /*10060*/  STL [R1+0xf10], R53 ;  /* 0x000f103501007387 */ /* 0x000fe80000100800 */
[----:B------:R-:W2:Y:S01]  /*10070*/  LDL.LU.64 R16, [R1+0x658] ;  /* 0x0006580001107983 */ /* 0x000ea20000300a00 */
[----:B------:R-:W-:-:S03]  /*10080*/  IADD3 R49, P3, PT, R22, R34, RZ ;  /* 0x0000002216317210 */ /* 0x000fc60007f7e0ff */
[----:B------:R-:W3:Y:S01]  /*10090*/  LDL.LU.64 R14, [R1+0x660] ;  /* 0x00066000010e7983 */ /* 0x000ee20000300a00 */
[----:B------:R-:W-:Y:S01]  /*100a0*/  IMAD.X R46, R25, 0x1, R35, P2 ;  /* 0x00000001192e7824 */ /* 0x000fe200010e0623 */
[-C--:B------:R-:W-:Y:S02]  /*100b0*/  IADD3 R48, P5, PT, R12, R34.reuse, RZ ;  /* 0x000000220c307210 */ /* 0x080fe40007fbe0ff */
[----:B------:R-:W4:Y:S01]  /*100c0*/  LDL.LU.64 R6, [R1+0x668] ;  /* 0x0006680001067983 */ /* 0x000f220000300a00 */
[----:B------:R-:W-:-:S03]  /*100d0*/  IADD3 R47, P6, PT, R10, R34, RZ ;  /* 0x000000220a2f7210 */ /* 0x000fc60007fde0ff */
[----:B------:R-:W2:Y:S04]  /*100e0*/  LDL.LU.64 R4, [R1+0x670] ;  /* 0x0006700001047983 */ /* 0x000ea80000300a00 */
[----:B------:R-:W-:Y:S01]  /*100f0*/  STL [R1+0xf14], R52 ;  /* 0x000f143401007387 */ /* 0x000fe20000100800 */
[----:B------:R-:W-:-:S03]  /*10100*/  IADD3 R42, P2, PT, R2, R34, RZ ;  /* 0x00000022022a7210 */ /* 0x000fc60007f5e0ff */
[----:B------:R-:W-:Y:S01]  /*10110*/  STL [R1+0xf18], R51 ;  /* 0x000f183301007387 */ /* 0x000fe20000100800 */
[----:B------:R-:W-:-:S03]  /*10120*/  IMAD.X R44, R13, 0x1, R35, P5 ;  /* 0x000000010d2c7824 */ /* 0x000fc600028e0623 */
[----:B------:R-:W-:Y:S01]  /*10130*/  STL [R1+0xf1c], R50 ;  /* 0x000f1c3201007387 */ /* 0x000fe20000100800 */
[----:B------:R-:W-:-:S03]  /*10140*/  IMAD.X R43, R11, 0x1, R35, P6 ;  /* 0x000000010b2b7824 */ /* 0x000fc600030e0623 */
[----:B------:R0:W-:Y:S01]  /*10150*/  STL.64 [R1+0xf20], R48 ;  /* 0x000f203001007387 */ /* 0x0001e20000100a00 */
[----:B------:R-:W-:-:S03]  /*10160*/  IMAD.X R38, R3, 0x1, R35, P2 ;  /* 0x0000000103267824 */ /* 0x000fc600010e0623 */
[----:B------:R-:W-:Y:S04]  /*10170*/  STL [R1+0xf28], R47 ;  /* 0x000f282f01007387 */ /* 0x000fe80000100800 */
[----:B------:R1:W-:Y:S04]  /*10180*/  STL [R1+0xf2c], R46 ;  /* 0x000f2c2e01007387 */ /* 0x0003e80000100800 */
[----:B------:R-:W3:Y:S04]  /*10190*/  LDL.LU.64 R12, [R1+0x678] ;  /* 0x00067800010c7983 */ /* 0x000ee80000300a00 */
[----:B------:R-:W3:Y:S04]  /*101a0*/  LDL.LU.64 R10, [R1+0x680] ;  /* 0x00068000010a7983 */ /* 0x000ee80000300a00 */
[----:B------:R-:W3:Y:S01]  /*101b0*/  LDL.LU.64 R2, [R1+0x688] ;  /* 0x0006880001027983 */ /* 0x000ee20000300a00 */
[----:B------:R-:W-:-:S05]  /*101c0*/  IADD3 R39, P6, PT, R8, R34, RZ ;  /* 0x0000002208277210 */ /* 0x000fca0007fde0ff */
[--C-:B------:R-:W-:Y:S02]  /*101d0*/  IMAD.X R29, R9, 0x1, R35.reuse, P6 ;  /* 0x00000001091d7824 */ /* 0x100fe400030e0623 */
[----:B------:R-:W3:Y:S04]  /*101e0*/  LDL.LU.64 R8, [R1+0x690] ;  /* 0x0006900001087983 */ /* 0x000ee80000300a00 */
[----:B------:R-:W3:Y:S01]  /*101f0*/  LDL.LU.64 R30, [R1+0x698] ;  /* 0x00069800011e7983 */ /* 0x000ee20000300a00 */
[----:B------:R-:W-:Y:S01]  /*10200*/  IADD3 R40, P5, PT, R18, R34, RZ ;  /* 0x0000002212287210 */ /* 0x000fe20007fbe0ff */
[----:B------:R-:W-:-:S04]  /*10210*/  IMAD.X R45, R23, 0x1, R35, P3 ;  /* 0x00000001172d7824 */ /* 0x000fc800018e0623 */
[----:B------:R-:W-:Y:S01]  /*10220*/  IMAD.X R36, R19, 0x1, R35, P5 ;  /* 0x0000000113247824 */ /* 0x000fe200028e0623 */
[----:B------:R-:W-:-:S05]  /*10230*/  IADD3 R41, P3, PT, R20, R34, RZ ;  /* 0x0000002214297210 */ /* 0x000fca0007f7e0ff */
[----:B------:R-:W-:Y:S01]  /*10240*/  IMAD.X R37, R21, 0x1, R35, P3 ;  /* 0x0000000115257824 */ /* 0x000fe200018e0623 */
[-C--:B----4-:R-:W-:Y:S02]  /*10250*/  IADD3 R26, P5, PT, R6, R34.reuse, RZ ;  /* 0x00000022061a7210 */ /* 0x090fe40007fbe0ff */
[----:B--2---:R-:W-:-:S03]  /*10260*/  IADD3 R25, P6, PT, R4, R34, RZ ;  /* 0x0000002204197210 */ /* 0x004fc60007fde0ff */
[--C-:B------:R-:W-:Y:S02]  /*10270*/  IMAD.X R22, R7, 0x1, R35.reuse, P5 ;  /* 0x0000000107167824 */ /* 0x100fe400028e0623 */
[----:B------:R-:W2:Y:S01]  /*10280*/  LDL.LU.64 R6, [R1+0x6a0] ;  /* 0x0006a00001067983 */ /* 0x000ea20000300a00 */
[-C--:B---3--:R-:W-:Y:S01]  /*10290*/  IADD3 R27, P3, PT, R14, R34.reuse, RZ ;  /* 0x000000220e1b7210 */ /* 0x088fe20007f7e0ff */
[----:B------:R-:W-:Y:S02]  /*102a0*/  IMAD.X R21, R5, 0x1, R35, P6 ;  /* 0x0000000105157824 */ /* 0x000fe400030e0623 */
[----:B0-----:R-:W3:Y:S01]  /*102b0*/  LDL.LU.64 R48, [R1+0x6a8] ;  /* 0x0006a80001307983 */ /* 0x001ee20000300a00 */
[----:B------:R-:W-:-:S03]  /*102c0*/  IADD3 R28, P2, PT, R16, R34, RZ ;  /* 0x00000022101c7210 */ /* 0x000fc60007f5e0ff */
[----:B------:R-:W4:Y:S04]  /*102d0*/  LDL.LU.64 R4, [R1+0x6b0] ;  /* 0x0006b00001047983 */ /* 0x000f280000300a00 */
[----:B------:R-:W4:Y:S01]  /*102e0*/  LDL.LU R60, [R1+0x724] ;  /* 0x00072400013c7983 */ /* 0x000f220000300800 */
[----:B------:R-:W-:Y:S01]  /*102f0*/  IMAD.X R24, R17, 0x1, R35, P2 ;  /* 0x0000000111187824 */ /* 0x000fe200010e0623 */
[----:B------:R-:W-:-:S05]  /*10300*/  IADD3 R18, P5, PT, R2, R34, RZ ;  /* 0x0000002202127210 */ /* 0x000fca0007fbe0ff */
[----:B------:R-:W-:Y:S02]  /*10310*/  IMAD.X R14, R3, 0x1, R35, P5 ;  /* 0x00000001030e7824 */ /* 0x000fe400028e0623 */
[----:B------:R-:W4:Y:S04]  /*10320*/  LDL.LU.64 R2, [R1+0x6b8] ;  /* 0x0006b80001027983 */ /* 0x000f280000300a00 */
[----:B------:R-:W4:Y:S04]  /*10330*/  LDL.LU.64 R52, [R1+0x6c0] ;  /* 0x0006c00001347983 */ /* 0x000f280000300a00 */
[----:B------:R-:W4:Y:S01]  /*10340*/  LDL.LU.64 R50, [R1+0x6c8] ;  /* 0x0006c80001327983 */ /* 0x000f220000300a00 */
[----:B------:R-:W-:-:S03]  /*10350*/  IADD3 R20, P2, PT, R12, R34, RZ ;  /* 0x000000220c147210 */ /* 0x000fc60007f5e0ff */
[----:B------:R-:W4:Y:S02]  /*10360*/  LDL.LU.64 R32, [R1+0x6d0] ;  /* 0x0006d00001207983 */ /* 0x000f240000300a00 */
[----:B------:R-:W-:Y:S01]  /*10370*/  IMAD.X R16, R13, 0x1, R35, P2 ;  /* 0x000000010d107824 */ /* 0x000fe200010e0623 */
[-C--:B------:R-:W-:Y:S01]  /*10380*/  IADD3 R12, P2, PT, R30, R34.reuse, RZ ;  /* 0x000000221e0c7210 */ /* 0x080fe20007f5e0ff */
[----:B-1----:R-:W4:Y:S01]  /*10390*/  LDL.LU.64 R46, [R1+0x6d8] ;  /* 0x0006d800012e7983 */ /* 0x002f220000300a00 */
[----:B------:R-:W-:-:S03]  /*103a0*/  IADD3 R17, P6, PT, R8, R34, RZ ;  /* 0x0000002208117210 */ /* 0x000fc60007fde0ff */
[--C-:B------:R-:W-:Y:S01]  /*103b0*/  IMAD.X R8, R31, 0x1, R35.reuse, P2 ;  /* 0x000000011f087824 */ /* 0x100fe200010e0623 */
[----:B------:R-:W4:Y:S04]  /*103c0*/  LDL.LU R0, [R1+0x728] ;  /* 0x0007280001007983 */ /* 0x000f280000300800 */
[----:B------:R-:W4:Y:S01]  /*103d0*/  LDL.LU.64 R30, [R1+0x6e0] ;  /* 0x0006e000011e7983 */ /* 0x000f220000300a00 */
[--C-:B------:R-:W-:Y:S01]  /*103e0*/  IMAD.X R23, R15, 0x1, R35.reuse, P3 ;  /* 0x000000010f177824 */ /* 0x100fe200018e0623 */
[----:B------:R-:W-:Y:S01]  /*103f0*/  IADD3 R19, P3, PT, R10, R34, RZ ;  /* 0x000000220a137210 */ /* 0x000fe20007f7e0ff */
[----:B------:R-:W-:-:S04]  /*10400*/  IMAD.X R13, R9, 0x1, R35, P6 ;  /* 0x00000001090d7824 */ /* 0x000fc800030e0623 */
[----:B------:R-:W-:Y:S01]  /*10410*/  IMAD.X R15, R11, 0x1, R35, P3 ;  /* 0x000000010b0f7824 */ /* 0x000fe200018e0623 */
[-C--:B--2---:R-:W-:Y:S02]  /*10420*/  IADD3 R11, P3, PT, R6, R34.reuse, RZ ;  /* 0x00000022060b7210 */ /* 0x084fe40007f7e0ff */
[-C--:B---3--:R-:W-:Y:S02]  /*10430*/  IADD3 R10, P5, PT, R48, R34.reuse, RZ ;  /* 0x00000022300a7210 */ /* 0x088fe40007fbe0ff */
[----:B----4-:R-:W-:-:S03]  /*10440*/  IADD3 R9, P6, PT, R4, R34, RZ ;  /* 0x0000002204097210 */ /* 0x010fc60007fde0ff */
[--C-:B------:R-:W-:Y:S02]  /*10450*/  IMAD.X R6, R49, 0x1, R35.reuse, P5 ;  /* 0x0000000131067824 */ /* 0x100fe400028e0623 */
[--C-:B------:R-:W-:Y:S02]  /*10460*/  IMAD.X R5, R5, 0x1, R35.reuse, P6 ;  /* 0x0000000105057824 */ /* 0x100fe400030e0623 */
[----:B------:R-:W-:Y:S01]  /*10470*/  IMAD.X R7, R7, 0x1, R35, P3 ;  /* 0x0000000107077824 */ /* 0x000fe200018e0623 */
[-C--:B------:R-:W-:Y:S02]  /*10480*/  IADD3 R4, P2, PT, R2, R34.reuse, RZ ;  /* 0x0000002202047210 */ /* 0x080fe40007f5e0ff */
[-C--:B------:R-:W-:Y:S02]  /*10490*/  IADD3 R48, P5, PT, R50, R34.reuse, RZ ;  /* 0x0000002232307210 */ /* 0x080fe40007fbe0ff */
[----:B------:R-:W-:-:S03]  /*104a0*/  IADD3 R54, P6, PT, R32, R34, RZ ;  /* 0x0000002220367210 */ /* 0x000fc60007fde0ff */
[----:B------:R0:W-:Y:S01]  /*104b0*/  STL [R1+0x38], R48 ;  /* 0x0000383001007387 */ /* 0x0001e20000100800 */
[--C-:B------:R-:W-:Y:S01]  /*104c0*/  IMAD.X R50, R51, 0x1, R35.reuse, P5 ;  /* 0x0000000133327824 */ /* 0x100fe200028e0623 */
[-C--:B------:R-:W-:Y:S01]  /*104d0*/  IADD3 R61, P3, PT, R52, R34.reuse, RZ ;  /* 0x00000022343d7210 */ /* 0x080fe20007f7e0ff */
[--C-:B------:R-:W-:Y:S02]  /*104e0*/  IMAD.X R3, R3, 0x1, R35.reuse, P2 ;  /* 0x0000000103037824 */ /* 0x100fe400010e0623 */
[--C-:B------:R-:W-:Y:S01]  /*104f0*/  IMAD.X R33, R33, 0x1, R35.reuse, P6 ;  /* 0x0000000121217824 */ /* 0x100fe200030e0623 */
[----:B------:R-:W-:Y:S01]  /*10500*/  IADD3 R32, P2, PT, R46, R34, RZ ;  /* 0x000000222e207210 */ /* 0x000fe20007f5e0ff */
[----:B0-----:R-:W2:Y:S04]  /*10510*/  LDL.LU.64 R48, [R1+0x6e8] ;  /* 0x0006e80001307983 */ /* 0x001ea80000300a00 */
[----:B------:R0:W-:Y:S01]  /*10520*/  STL [R1+0x40], R54 ;  /* 0x0000403601007387 */ /* 0x0001e20000100800 */
[----:B------:R-:W-:-:S03]  /*10530*/  IMAD.X R2, R53, 0x1, R35, P3 ;  /* 0x0000000135027824 */ /* 0x000fc600018e0623 */
[----:B0-----:R-:W3:Y:S04]  /*10540*/  LDL.LU.64 R54, [R1+0x6f0] ;  /* 0x0006f00001367983 */ /* 0x001ee80000300a00 */
[----:B------:R0:W-:Y:S04]  /*10550*/  STL [R1+0x34], R50 ;  /* 0x0000343201007387 */ /* 0x0001e80000100800 */
[----:B------:R1:W-:Y:S04]  /*10560*/  STL [R1+0x3c], R33 ;  /* 0x00003c2101007387 */ /* 0x0003e80000100800 */
[----:B0-----:R-:W4:Y:S04]  /*10570*/  LDL.LU.64 R50, [R1+0x6f8] ;  /* 0x0006f80001327983 */ /* 0x001f280000300a00 */
[----:B------:R0:W-:Y:S01]  /*10580*/  STL [R1+0x48], R32 ;  /* 0x0000482001007387 */ /* 0x0001e20000100800 */
[----:B-1----:R-:W-:-:S03]  /*10590*/  IADD3 R33, P3, PT, R30, R34, RZ ;  /* 0x000000221e217210 */ /* 0x002fc60007f7e0ff */
[----:B------:R-:W4:Y:S04]  /*105a0*/  LDL.LU R53, [R1+0x9cc] ;  /* 0x0009cc0001357983 */ /* 0x000f280000300800 */
[----:B------:R-:W-:Y:S04]  /*105b0*/  STL [R1+0x50], R33 ;  /* 0x0000502101007387 */ /* 0x000fe80000100800 */
[----:B------:R-:W4:Y:S01]  /*105c0*/  LDL.LU R52, [R1+0x9bc] ;  /* 0x0009bc0001347983 */ /* 0x000f220000300800 */
[----:B0-----:R-:W-:Y:S02]  /*105d0*/  IMAD.U32 R32, R0, -0x80000000, RZ ;  /* 0x8000000000207824 */ /* 0x001fe400078e00ff */
[----:B------:R-:W-:-:S02]  /*105e0*/  IMAD.X R0, R47, 0x1, R35, P2 ;  /* 0x000000012f007824 */ /* 0x000fc400010e0623 */
[----:B------:R-:W-:Y:S01]  /*105f0*/  IMAD.X R30, R31, 0x1, R35, P3 ;  /* 0x000000011f1e7824 */ /* 0x000fe200018e0623 */
[----:B------:R-:W0:Y:S02]  /*10600*/  SYNCS.PHASECHK.TRANS64.TRYWAIT P2, [UR4], R32 ;  /* 0x00000020ff0075a7 */ /* 0x000e240008041104 */
[----:B------:R-:W-:Y:S04]  /*10610*/  STL [R1+0x44], R0 ;  /* 0x0000440001007387 */ /* 0x000fe80000100800 */
[----:B------:R1:W-:Y:S04]  /*10620*/  STL [R1+0x4c], R30 ;  /* 0x00004c1e01007387 */ /* 0x0003e80000100800 */
[----:B-1----:R-:W4:Y:S01]  /*10630*/  LDL.LU R30, [R1+0x9c4] ;  /* 0x0009c400011e7983 */ /* 0x002f220000300800 */
[----:B------:R-:W-:-:S03]  /*10640*/  IMAD.SHL.U32 R60, R60, 0x80, RZ ;  /* 0x000000803c3c7824 */ /* 0x000fc600078e00ff */
[----:B------:R-:W4:Y:S02]  /*10650*/  LDL.LU.64 R46, [R1+0x700] ;  /* 0x00070000012e7983 */ /* 0x000f240000300a00 */
[----:B------:R-:W-:-:S04]  /*10660*/  SHF.R.S32.HI R33, RZ, 0x1f, R60 ;  /* 0x0000001fff217819 */ /* 0x000fc8000001143c */
[C---:B------:R-:W-:Y:S02]  /*10670*/  SHF.L.U64.HI R33, R60.reuse, 0x1, R33 ;  /* 0x000000013c217819 */ /* 0x040fe40000010221 */
[----:B------:R-:W-:Y:S02]  /*10680*/  SHF.L.U32 R60, R60, 0x1, RZ ;  /* 0x000000013c3c7819 */ /* 0x000fe400000006ff */
[----:B--2---:R-:W-:-:S05]  /*10690*/  IADD3 R0, P3, PT, R48, R34, RZ ;  /* 0x0000002230007210 */ /* 0x004fca0007f7e0ff */
[----:B------:R1:W-:Y:S04]  /*106a0*/  STL [R1+0x54], R0 ;  /* 0x0000540001007387 */ /* 0x0003e80000100800 */
[----:B------:R-:W2:Y:S01]  /*106b0*/  LDL.LU R31, [R1+0x9b4] ;  /* 0x0009b400011f7983 */ /* 0x000ea20000300800 */
[----:B---3--:R-:W-:Y:S01]  /*106c0*/  IADD3 R56, P5, PT, R54, R34, RZ ;  /* 0x0000002236387210 */ /* 0x008fe20007fbe0ff */
[----:B-1----:R-:W-:-:S04]  /*106d0*/  IMAD.X R0, R49, 0x1, R35, P3 ;  /* 0x0000000131007824 */ /* 0x002fc800018e0623 */
[----:B------:R4:W-:Y:S04]  /*106e0*/  STL [R1+0x8], R56 ;  /* 0x0000083801007387 */ /* 0x0009e80000100800 */
[----:B------:R-:W3:Y:S01]  /*106f0*/  LDL.LU.64 R48, [R1+0x708] ;  /* 0x0007080001307983 */ /* 0x000ee20000300a00 */
[----:B----4-:R-:W-:-:S03]  /*10700*/  IADD3 R56, P3, PT, R50, R34, RZ ;  /* 0x0000002232387210 */ /* 0x010fc60007f7e0ff */
[----:B------:R1:W-:Y:S01]  /*10710*/  STL [R1], R0 ;  /* 0x0000000001007387 */ /* 0x0003e20000100800 */
[----:B------:R-:W-:-:S03]  /*10720*/  IADD3 R53, P6, PT, R53, R60, RZ ;  /* 0x0000003c35357210 */ /* 0x000fc60007fde0ff */
[----:B-1----:R-:W4:Y:S04]  /*10730*/  LDL.LU R0, [R1+0x9ac] ;  /* 0x0009ac0001007983 */ /* 0x002f280000300800 */
[----:B------:R-:W-:Y:S04]  /*10740*/  STL [R1+0x10], R56 ;  /* 0x0000103801007387 */ /* 0x000fe80000100800 */
[----:B------:R1:W-:Y:S02]  /*10750*/  STL [R1+0x9cc], R53 ;  /* 0x0009cc3501007387 */ /* 0x0003e40000100800 */
[----:B-1----:R-:W-:Y:S01]  /*10760*/  IMAD.X R53, R55, 0x1, R35, P5 ;  /* 0x0000000137357824 */ /* 0x002fe200028e0623 */
[----:B------:R-:W-:-:S05]  /*10770*/  IADD3 R52, P5, PT, R52, R60, RZ ;  /* 0x0000003c34347210 */ /* 0x000fca0007fbe0ff */
[----:B------:R1:W-:Y:S04]  /*10780*/  STL [R1+0x9bc], R52 ;  /* 0x0009bc3401007387 */ /* 0x0003e80000100800 */
[----:B------:R-:W-:Y:S04]  /*10790*/  STL [R1+0x4], R53 ;  /* 0x0000043501007387 */ /* 0x000fe80000100800 */
[----:B------:R-:W4:Y:S01]  /*107a0*/  LDL.LU R50, [R1+0x9a0] ;  /* 0x0009a00001327983 */ /* 0x000f220000300800 */
[----:B-1----:R-:W-:-:S03]  /*107b0*/  IMAD.X R52, R51, 0x1, R35, P3 ;  /* 0x0000000133347824 */ /* 0x002fc600018e0623 */
[----:B------:R-:W4:Y:S04]  /*107c0*/  LDL.LU R51, [R1+0x9a4] ;  /* 0x0009a40001337983 */ /* 0x000f280000300800 */
[----:B------:R1:W-:Y:S04]  /*107d0*/  STL [R1+0xc], R52 ;  /* 0x00000c3401007387 */ /* 0x0003e80000100800 */
[----:B-1----:R-:W4:Y:S04]  /*107e0*/  LDL.LU R52, [R1+0x99c] ;  /* 0x00099c0001347983 */ /* 0x002f280000300800 */
[----:B------:R-:W4:Y:S01]  /*107f0*/  LDL.LU.64 R54, [R1+0x710] ;  /* 0x0007100001367983 */ /* 0x000f220000300a00 */
[----:B------:R-:W-:-:S03]  /*10800*/  IMAD.X R30, R30, 0x1, R33, P6 ;  /* 0x000000011e1e7824 */ /* 0x000fc600030e0621 */
[----:B------:R-:W4:Y:S04]  /*10810*/  LDL.LU.64 R56, [R1+0x718] ;  /* 0x0007180001387983 */ /* 0x000f280000300a00 */
[----:B------:R-:W4:Y:S04]  /*10820*/  LDL.LU R53, [R1+0x998] ;  /* 0x0009980001357983 */ /* 0x000f280000300800 */
[----:B------:R1:W-:Y:S04]  /*10830*/  STL [R1+0x9c4], R30 ;  /* 0x0009c41e01007387 */ /* 0x0003e80000100800 */
[----:B-1----:R-:W4:Y:S01]  /*10840*/  LDL.LU R30, [R1+0x990] ;  /* 0x00099000011e7983 */ /* 0x002f220000300800 */
[----:B------:R-:W-:-:S05]  /*10850*/  IADD3 R58, P3, PT, R46, R34, RZ ;  /* 0x000000222e3a7210 */ /* 0x000fca0007f7e0ff */
[----:B------:R-:W-:Y:S01]  /*10860*/  STL [R1+0x18], R58 ;  /* 0x0000183a01007387 */ /* 0x000fe20000100800 */
[----:B------:R-:W-:Y:S02]  /*10870*/  IMAD.X R47, R47, 0x1, R35, P3 ;  /* 0x000000012f2f7824 */ /* 0x000fe400018e0623 */
[----:B--2---:R-:W-:-:S05]  /*10880*/  IMAD.X R31, R31, 0x1, R33, P5 ;  /* 0x000000011f1f7824 */ /* 0x004fca00028e0621 */
[----:B------:R1:W-:Y:S01]  /*10890*/  STL [R1+0x9b4], R31 ;  /* 0x0009b41f01007387 */ /* 0x0003e20000100800 */
[----:B---3--:R-:W-:-:S03]  /*108a0*/  IADD3 R59, P5, PT, R48, R34, RZ ;  /* 0x00000022303b7210 */ /* 0x008fc60007fbe0ff */
[----:B-1----:R-:W2:Y:S04]  /*108b0*/  LDL.LU R31, [R1+0x994] ;  /* 0x00099400011f7983 */ /* 0x002ea80000300800 */
[----:B------:R-:W3:Y:S04]  /*108c0*/  LDL.LU R58, [R1+0x98c] ;  /* 0x00098c00013a7983 */ /* 0x000ee80000300800 */
[----:B------:R1:W-:Y:S01]  /*108d0*/  STL [R1+0x20], R59 ;  /* 0x0000203b01007387 */ /* 0x0003e20000100800 */
[----:B----4-:R-:W-:-:S03]  /*108e0*/  IADD3 R0, P6, PT, R0, R60, RZ ;  /* 0x0000003c00007210 */ /* 0x010fc60007fde0ff */
[----:B-1----:R-:W4:Y:S04]  /*108f0*/  LDL.LU R59, [R1+0x988] ;  /* 0x00098800013b7983 */ /* 0x002f280000300800 */
[----:B------:R1:W-:Y:S04]  /*10900*/  STL [R1+0x9ac], R0 ;  /* 0x0009ac0001007387 */ /* 0x0003e80000100800 */
[----:B-1----:R-:W4:Y:S04]  /*10910*/  LDL.LU R0, [R1+0x980] ;  /* 0x0009800001007983 */ /* 0x002f280000300800 */
[----:B------:R1:W5:Y:S04]  /*10920*/  LDL.LU R46, [R1+0xf2c] ;  /* 0x000f2c00012e7983 */ /* 0x0003680000300800 */
[----:B------:R0:W-:Y:S01]  /*10930*/  STL [R1+0x14], R47 ;  /* 0x0000142f01007387 */ /* 0x0001e20000100800 */
[----:B------:R-:W-:-:S03]  /*10940*/  IADD3 R50, P3, PT, R50, R60, RZ ;  /* 0x0000003c32327210 */ /* 0x000fc60007f7e0ff */
[----:B0-----:R1:W5:Y:S04]  /*10950*/  LDL.LU R47, [R1+0xf28] ;  /* 0x000f2800012f7983 */ /* 0x0013680000300800 */
[----:B------:R0:W-:Y:S01]  /*10960*/  STL [R1+0x9a0], R50 ;  /* 0x0009a03201007387 */ /* 0x0001e20000100800 */
[----:B------:R-:W-:Y:S02]  /*10970*/  IMAD.X R51, R51, 0x1, R33, P6 ;  /* 0x0000000133337824 */ /* 0x000fe400030e0621 */
[----:B0-----:R-:W-:Y:S02]  /*10980*/  IMAD.X R50, R49, 0x1, R35, P5 ;  /* 0x0000000131327824 */ /* 0x001fe400028e0623 */
[----:B------:R1:W5:Y:S04]  /*10990*/  LDL.LU.64 R48, [R1+0xf20] ;  /* 0x000f200001307983 */ /* 0x0003680000300a00 */
[----:B------:R0:W-:Y:S01]  /*109a0*/  STL [R1+0x1c], R50 ;  /* 0x00001c3201007387 */ /* 0x0001e20000100800 */
[----:B------:R-:W-:-:S03]  /*109b0*/  IMAD.X R52, R52, 0x1, R33, P3 ;  /* 0x0000000134347824 */ /* 0x000fc600018e0621 */
[----:B0-----:R1:W5:Y:S04]  /*109c0*/  LDL.LU R50, [R1+0xf1c] ;  /* 0x000f1c0001327983 */ /* 0x0013680000300800 */
[----:B------:R0:W-:Y:S02]  /*109d0*/  STL [R1+0x9a4], R51 ;  /* 0x0009a43301007387 */ /* 0x0001e40000100800 */
[----:B0-----:R-:W-:-:S05]  /*109e0*/  IADD3 R51, P5, PT, R54, R34, RZ ;  /* 0x0000002236337210 */ /* 0x001fca0007fbe0ff */
[----:B------:R0:W-:Y:S01]  /*109f0*/  STL [R1+0x28], R51 ;  /* 0x0000283301007387 */ /* 0x0001e20000100800 */
[-C--:B------:R-:W-:Y:S01]  /*10a00*/  IADD3 R53, P3, PT, R53, R60.reuse, RZ ;  /* 0x0000003c35357210 */ /* 0x080fe20007f7e0ff */
[----:B------:R-:W-:Y:S02]  /*10a10*/  IMAD.X R55, R55, 0x1, R35, P5 ;  /* 0x0000000137377824 */ /* 0x000fe400028e0623 */
[----:B0-----:R1:W5:Y:S04]  /*10a20*/  LDL.LU R51, [R1+0xf18] ;  /* 0x000f180001337983 */ /* 0x0013680000300800 */
[----:B------:R0:W-:Y:S01]  /*10a30*/  STL [R1+0x99c], R52 ;  /* 0x00099c3401007387 */ /* 0x0001e20000100800 */
[----:B------:R-:W-:Y:S02]  /*10a40*/  IADD3 R30, P5, PT, R30, R60, RZ ;  /* 0x0000003c1e1e7210 */ /* 0x000fe40007fbe0ff */
[----:B0-----:R-:W-:-:S05]  /*10a50*/  IADD3 R52, P6, PT, R56, R34, RZ ;  /* 0x0000002238347210 */ /* 0x001fca0007fde0ff */
[----:B------:R0:W-:Y:S04]  /*10a60*/  STL [R1+0x30], R52 ;  /* 0x0000303401007387 */ /* 0x0001e80000100800 */
[----:B0-----:R1:W5:Y:S04]  /*10a70*/  LDL.LU R52, [R1+0xf14] ;  /* 0x000f140001347983 */ /* 0x0013680000300800 */
[----:B------:R0:W-:Y:S04]  /*10a80*/  STL [R1+0x998], R53 ;  /* 0x0009983501007387 */ /* 0x0001e80000100800 */
[----:B0-----:R1:W5:Y:S04]  /*10a90*/  LDL.LU R53, [R1+0xf10] ;  /* 0x000f100001357983 */ /* 0x0013680000300800 */
[----:B------:R1:W5:Y:S04]  /*10aa0*/  LDL.LU R54, [R1+0xf0c] ;  /* 0x000f0c0001367983 */ /* 0x0003680000300800 */
[----:B------:R0:W-:Y:S04]  /*10ab0*/  STL [R1+0x24], R55 ;  /* 0x0000243701007387 */ /* 0x0001e80000100800 */
[----:B0-----:R1:W5:Y:S04]  /*10ac0*/  LDL.LU R55, [R1+0xf08] ;  /* 0x000f080001377983 */ /* 0x0013680000300800 */
[----:B------:R0:W-:Y:S02]  /*10ad0*/  STL [R1+0x990], R30 ;  /* 0x0009901e01007387 */ /* 0x0001e40000100800 */
[----:B0-----:R-:W-:-:S02]  /*10ae0*/  IMAD.X R30, R57, 0x1, R35, P6 ;  /* 0x00000001391e7824 */ /* 0x001fc400030e0623 */
[----:B------:R1:W5:Y:S04]  /*10af0*/  LDL.LU.64 R56, [R1+0xf00] ;  /* 0x000f000001387983 */ /* 0x0003680000300a00 */
[----:B------:R0:W-:Y:S04]  /*10b00*/  STL [R1+0x2c], R30 ;  /* 0x00002c1e01007387 */ /* 0x0001e80000100800 */
[----:B0-----:R-:W4:Y:S01]  /*10b10*/  LDL.LU R30, [R1+0xef8] ;  /* 0x000ef800011e7983 */ /* 0x001f220000300800 */
[--C-:B--2---:R-:W-:Y:S02]  /*10b20*/  IMAD.X R31, R31, 0x1, R33.reuse, P3 ;  /* 0x000000011f1f7824 */ /* 0x104fe400018e0621 */
[----:B---3--:R-:W-:-:S03]  /*10b30*/  IMAD.X R58, R58, 0x1, R33, P5 ;  /* 0x000000013a3a7824 */ /* 0x008fc600028e0621 */
[----:B------:R0:W-:Y:S04]  /*10b40*/  STL [R1+0x994], R31 ;  /* 0x0009941f01007387 */ /* 0x0001e80000100800 */
[----:B0-----:R-:W2:Y:S01]  /*10b50*/  LDL.LU R31, [R1+0xef4] ;  /* 0x000ef400011f7983 */ /* 0x001ea20000300800 */
[-C--:B----4-:R-:W-:Y:S02]  /*10b60*/  IADD3 R59, P5, PT, R59, R60.reuse, RZ ;  /* 0x0000003c3b3b7210 */ /* 0x090fe40007fbe0ff */
[----:B------:R-:W-:Y:S02]  /*10b70*/  IADD3 R0, P6, PT, R0, R60, RZ ;  /* 0x0000003c00007210 */ /* 0x000fe40007fde0ff */
[----:B------:R-:W-:Y:S02]  /*10b80*/  IADD3 R30, P3, PT, R30, R34, RZ ;  /* 0x000000221e1e7210 */ /* 0x000fe40007f7e0ff */
[----:B------:R-:W3:Y:S04]  /*10b90*/  LDL.LU R34, [R1+0x97c] ;  /* 0x00097c0001227983 */ /* 0x000ee80000300800 */
[----:B------:R0:W-:Y:S04]  /*10ba0*/  STL [R1+0x98c], R58 ;  /* 0x00098c3a01007387 */ /* 0x0001e80000100800 */
[----:B0-----:R1:W5:Y:S04]  /*10bb0*/  LDL.LU R58, [R1+0xef0] ;  /* 0x000ef000013a7983 */ /* 0x0013680000300800 */
[----:B------:R0:W-:Y:S04]  /*10bc0*/  STL [R1+0x988], R59 ;  /* 0x0009883b01007387 */ /* 0x0001e80000100800 */
[----:B0-----:R1:W5:Y:S04]  /*10bd0*/  LDL.LU R59, [R1+0xeec] ;  /* 0x000eec00013b7983 */ /* 0x0013680000300800 */
[----:B------:R0:W-:Y:S04]  /*10be0*/  STL [R1+0x980], R0 ;  /* 0x0009800001007387 */ /* 0x0001e80000100800 */
[----:B0-----:R1:W5:Y:S04]  /*10bf0*/  LDL.LU R0, [R1+0xee8] ;  /* 0x000ee80001007983 */ /* 0x0013680000300800 */
[----:B------:R-:W4:Y:S01]  /*10c00*/  LDL.LU R60, [R1+0x984] ;  /* 0x00098400013c7983 */ /* 0x000f220000300800 */
[----:B--2---:R-:W-:-:S02]  /*10c10*/  IMAD.X R31, R31, 0x1, R35, P3 ;  /* 0x000000011f1f7824 */ /* 0x004fc400018e0623 */
[----:B---3--:R-:W-:-:S05]  /*10c20*/  IMAD.X R34, R34, 0x1, R33, P6 ;  /* 0x0000000122227824 */ /* 0x008fca00030e0621 */
[----:B------:R1:W-:Y:S01]  /*10c30*/  STL [R1+0x97c], R34 ;  /* 0x00097c2201007387 */ /* 0x0003e20000100800 */
[----:B----4-:R-:W-:-:S05]  /*10c40*/  IMAD.X R60, R60, 0x1, R33, P5 ;  /* 0x000000013c3c7824 */ /* 0x010fca00028e0621 */
[----:B------:R1:W-:Y:S01]  /*10c50*/  STL [R1+0x984], R60 ;  /* 0x0009843c01007387 */ /* 0x0003e20000100800 */
[----:B------:R-:W-:Y:S05]  /*10c60*/  @!P2 BRA `(.L_x_8) ;  /* 0x000000ec0090a947 */ /* 0x000fea0003800000 */
.L_x_16:
[----:B------:R-:W-:Y:S04]  /*10c70*/  STL [R1+0x1128], R34 ;  /* 0x0011282201007387 */ /* 0x000fe80000100800 */
        /* <DEDUP_REMOVED lines=143> */
[----:B------:R0:W-:Y:S04]  /*11570*/  STL [R1+0x1368], R34 ;  /* 0x0013682201007387 */ /* 0x0001e80000100800 */
        /* <DEDUP_REMOVED lines=12> */
[----:B------:R-:W4:Y:S01]  /*11640*/  LDL.LU R33, [R1+0x76c] ;  /* 0x00076c0001217983 */ /* 0x000f220000300800 */
[----:B01----:R-:W-:-:S03]  /*11650*/  PRMT R34, RZ, 0x7610, R34 ;  /* 0x00007610ff227816 */ /* 0x003fc60000000022 */
[----:B------:R-:W-:Y:S04]  /*11660*/  STL.64 [R1+0x10f0], R6 ;  /* 0x0010f00601007387 */ /* 0x000fe80000100a00 */
[----:B------:R-:W-:Y:S04]  /*11670*/  STL [R1+0x10ec], R8 ;  /* 0x0010ec0801007387 */ /* 0x000fe80000100800 */
[----:B------:R-:W-:Y:S04]  /*11680*/  STL [R1+0x10e8], R19 ;  /* 0x0010e81301007387 */ /* 0x000fe80000100800 */
[----:B------:R-:W-:Y:S01]  /*11690*/  STL.64 [R1+0x10e0], R12 ;  /* 0x0010e00c01007387 */ /* 0x000fe20000100a00 */
[----:B--2---:R-:W-:-:S02]  /*116a0*/  PRMT R32, RZ, 0x7610, R32 ;  /* 0x00007610ff207816 */ /* 0x004fc40000000020 */
[----:B---3--:R-:W-:Y:S01]  /*116b0*/  PRMT R30, RZ, 0x7610, R30 ;  /* 0x00007610ff1e7816 */ /* 0x008fe2000000001e */
[----:B------:R-:W-:Y:S01]  /*116c0*/  STL [R1+0x10d8], R18 ;  /* 0x0010d81201007387 */ /* 0x000fe20000100800 */
[----:B----4-:R-:W-:Y:S02]  /*116d0*/  PRMT R31, RZ, 0x7610, R31 ;  /* 0x00007610ff1f7816 */ /* 0x010fe4000000001f */
[----:B------:R-:W-:Y:S01]  /*116e0*/  PRMT R61, RZ, 0x7610, R61 ;  /* 0x00007610ff3d7816 */ /* 0x000fe2000000003d */
[----:B------:R0:W-:Y:S01]  /*116f0*/  STL.64 [R1+0x10d0], R14 ;  /* 0x0010d00e01007387 */ /* 0x0001e20000100a00 */
[----:B------:R-:W-:Y:S02]  /*11700*/  PRMT R2, RZ, 0x7610, R2 ;  /* 0x00007610ff027816 */ /* 0x000fe40000000002 */
[----:B------:R-:W-:Y:S01]  /*11710*/  PRMT R9, RZ, 0x7610, R9 ;  /* 0x00007610ff097816 */ /* 0x000fe20000000009 */
[----:B------:R-:W-:Y:S01]  /*11720*/  STL [R1+0x10c8], R25 ;  /* 0x0010c81901007387 */ /* 0x000fe20000100800 */
[----:B------:R-:W-:-:S02]  /*11730*/  PRMT R5, RZ, 0x7610, R5 ;  /* 0x00007610ff057816 */ /* 0x000fc40000000005 */
[----:B------:R-:W-:Y:S01]  /*11740*/  PRMT R3, RZ, 0x7610, R3 ;  /* 0x00007610ff037816 */ /* 0x000fe20000000003 */
[----:B------:R1:W-:Y:S01]  /*11750*/  STL.64 [R1+0x10c0], R20 ;  /* 0x0010c01401007387 */ /* 0x0003e20000100a00 */
[----:B------:R-:W-:Y:S02]  /*11760*/  PRMT R4, RZ, 0x7610, R4 ;  /* 0x00007610ff047816 */ /* 0x000fe40000000004 */
[----:B------:R-:W-:Y:S01]  /*11770*/  PRMT R11, RZ, 0x7610, R11 ;  /* 0x00007610ff0b7816 */ /* 0x000fe2000000000b */
[----:B------:R-:W-:Y:S01]  /*11780*/  STL [R1+0x10b8], R16 ;  /* 0x0010b81001007387 */ /* 0x000fe20000100800 */
[----:B------:R-:W-:-:S03]  /*11790*/  VIADD R33, R33, 0x1 ;  /* 0x0000000121217836 */ /* 0x000fc60000000000 */
[----:B------:R2:W-:Y:S01]  /*117a0*/  STL.64 [R1+0x10b0], R26 ;  /* 0x0010b01a01007387 */ /* 0x0005e20000100a00 */
[----:B------:R-:W-:Y:S02]  /*117b0*/  PRMT R10, RZ, 0x7610, R10 ;  /* 0x00007610ff0a7816 */ /* 0x000fe4000000000a */
[----:B------:R-:W-:Y:S01]  /*117c0*/  PRMT R17, RZ, 0x7610, R17 ;  /* 0x00007610ff117816 */ /* 0x000fe20000000011 */
[----:B------:R-:W-:Y:S01]  /*117d0*/  STL [R1+0x10a8], R39 ;  /* 0x0010a82701007387 */ /* 0x000fe20000100800 */
[----:B0-----:R-:W-:Y:S02]  /*117e0*/  PRMT R14, RZ, 0x7610, R14 ;  /* 0x00007610ff0e7816 */ /* 0x001fe4000000000e */
[----:B------:R-:W-:Y:S01]  /*117f0*/  PRMT R15, RZ, 0x7610, R15 ;  /* 0x00007610ff0f7816 */ /* 0x000fe2000000000f */
[----:B------:R0:W-:Y:S01]  /*11800*/  STL.64 [R1+0x10a0], R22 ;  /* 0x0010a01601007387 */ /* 0x0001e20000100a00 */
[----:B-1----:R-:W-:Y:S02]  /*11810*/  PRMT R21, RZ, 0x7610, R21 ;  /* 0x00007610ff157816 */ /* 0x002fe40000000015 */
[----:B------:R-:W-:Y:S01]  /*11820*/  PRMT R20, RZ, 0x7610, R20 ;  /* 0x00007610ff147816 */ /* 0x000fe20000000014 */
[----:B------:R1:W-:Y:S01]  /*11830*/  STL [R1+0x109c], R29 ;  /* 0x00109c1d01007387 */ /* 0x0003e20000100800 */
[----:B--2---:R-:W-:-:S02]  /*11840*/  PRMT R27, RZ, 0x7610, R27 ;  /* 0x00007610ff1b7816 */ /* 0x004fc4000000001b */
[----:B------:R-:W-:Y:S01]  /*11850*/  PRMT R26, RZ, 0x7610, R26 ;  /* 0x00007610ff1a7816 */ /* 0x000fe2000000001a */
[----:B------:R2:W-:Y:S01]  /*11860*/  STL [R1+0x1098], R28 ;  /* 0x0010981c01007387 */ /* 0x0005e20000100800 */
[----:B------:R-:W-:Y:S02]  /*11870*/  PRMT R7, RZ, 0x7610, R7 ;  /* 0x00007610ff077816 */ /* 0x000fe40000000007 */
[----:B------:R-:W-:Y:S01]  /*11880*/  PRMT R6, RZ, 0x7610, R6 ;  /* 0x00007610ff067816 */ /* 0x000fe20000000006 */
[----:B------:R3:W-:Y:S01]  /*11890*/  STL [R1+0x1094], R24 ;  /* 0x0010941801007387 */ /* 0x0007e20000100800 */
[----:B0-----:R-:W-:Y:S02]  /*118a0*/  PRMT R23, RZ, 0x7610, R23 ;  /* 0x00007610ff177816 */ /* 0x001fe40000000017 */
[----:B------:R-:W-:Y:S01]  /*118b0*/  PRMT R22, RZ, 0x7610, R22 ;  /* 0x00007610ff167816 */ /* 0x000fe20000000016 */
[----:B------:R0:W-:Y:S01]  /*118c0*/  STL [R1+0x1090], R41 ;  /* 0x0010902901007387 */ /* 0x0001e20000100800 */
[----:B------:R-:W-:-:S02]  /*118d0*/  PRMT R13, RZ, 0x7610, R13 ;  /* 0x00007610ff0d7816 */ /* 0x000fc4000000000d */
[----:B------:R-:W-:Y:S01]  /*118e0*/  PRMT R12, RZ, 0x7610, R12 ;  /* 0x00007610ff0c7816 */ /* 0x000fe2000000000c */
[----:B------:R4:W-:Y:S01]  /*118f0*/  STL [R1+0x108c], R37 ;  /* 0x00108c2501007387 */ /* 0x0009e20000100800 */
[----:B------:R-:W-:Y:S02]  /*11900*/  PRMT R8, RZ, 0x7610, R8 ;  /* 0x00007610ff087816 */ /* 0x000fe40000000008 */
[----:B------:R-:W-:Y:S01]  /*11910*/  PRMT R19, RZ, 0x7610, R19 ;  /* 0x00007610ff137816 */ /* 0x000fe20000000013 */
[----:B------:R0:W-:Y:S01]  /*11920*/  STL [R1+0x1088], R40 ;  /* 0x0010882801007387 */ /* 0x0001e20000100800 */
[----:B------:R-:W-:Y:S02]  /*11930*/  PRMT R18, RZ, 0x7610, R18 ;  /* 0x00007610ff127816 */ /* 0x000fe40000000012 */
[----:B------:R-:W-:Y:S01]  /*11940*/  PRMT R25, RZ, 0x7610, R25 ;  /* 0x00007610ff197816 */ /* 0x000fe20000000019 */
[----:B------:R0:W-:Y:S01]  /*11950*/  STL [R1+0x1084], R36 ;  /* 0x0010842401007387 */ /* 0x0001e20000100800 */
[----:B------:R-:W-:-:S02]  /*11960*/  PRMT R16, RZ, 0x7610, R16 ;  /* 0x00007610ff107816 */ /* 0x000fc40000000010 */
[----:B------:R-:W-:Y:S01]  /*11970*/  PRMT R39, RZ, 0x7610, R39 ;  /* 0x00007610ff277816 */ /* 0x000fe20000000027 */
[----:B-----5:R4:W-:Y:S01]  /*11980*/  STL [R1+0x1080], R47 ;  /* 0x0010802f01007387 */ /* 0x0209e20000100800 */
[----:B-1----:R-:W-:Y:S02]  /*11990*/  PRMT R29, RZ, 0x7610, R29 ;  /* 0x00007610ff1d7816 */ /* 0x002fe4000000001d */
[----:B--2---:R-:W-:Y:S01]  /*119a0*/  PRMT R28, RZ, 0x7610, R28 ;  /* 0x00007610ff1c7816 */ /* 0x004fe2000000001c */
[----:B------:R1:W-:Y:S01]  /*119b0*/  STL [R1+0x107c], R43 ;  /* 0x00107c2b01007387 */ /* 0x0003e20000100800 */
[----:B---3--:R-:W-:Y:S02]  /*119c0*/  PRMT R24, RZ, 0x7610, R24 ;  /* 0x00007610ff187816 */ /* 0x008fe40000000018 */
[----:B0-----:R-:W-:Y:S01]  /*119d0*/  PRMT R41, RZ, 0x7610, R41 ;  /* 0x00007610ff297816 */ /* 0x001fe20000000029 */
[----:B------:R0:W-:Y:S01]  /*119e0*/  STL [R1+0x1078], R42 ;  /* 0x0010782a01007387 */ /* 0x0001e20000100800 */
[----:B----4-:R-:W-:-:S02]  /*119f0*/  PRMT R37, RZ, 0x7610, R37 ;  /* 0x00007610ff257816 */ /* 0x010fc40000000025 */
[----:B------:R-:W-:Y:S01]  /*11a00*/  PRMT R40, RZ, 0x7610, R40 ;  /* 0x00007610ff287816 */ /* 0x000fe20000000028 */
[----:B------:R2:W-:Y:S01]  /*11a10*/  STL [R1+0x1074], R38 ;  /* 0x0010742601007387 */ /* 0x0005e20000100800 */
[----:B------:R-:W-:Y:S02]  /*11a20*/  PRMT R36, RZ, 0x7610, R36 ;  /* 0x00007610ff247816 */ /* 0x000fe40000000024 */
[----:B------:R-:W-:Y:S01]  /*11a30*/  PRMT R47, RZ, 0x7610, R47 ;  /* 0x00007610ff2f7816 */ /* 0x000fe2000000002f */
[----:B------:R3:W-:Y:S01]  /*11a40*/  STL [R1+0x1070], R49 ;  /* 0x0010703101007387 */ /* 0x0007e20000100800 */
[----:B-1----:R-:W-:Y:S02]  /*11a50*/  PRMT R43, RZ, 0x7610, R43 ;  /* 0x00007610ff2b7816 */ /* 0x002fe4000000002b */
[----:B0-----:R-:W-:Y:S01]  /*11a60*/  PRMT R42, RZ, 0x7610, R42 ;  /* 0x00007610ff2a7816 */ /* 0x001fe2000000002a */
[----:B------:R0:W-:Y:S01]  /*11a70*/  STL [R1+0x106c], R45 ;  /* 0x00106c2d01007387 */ /* 0x0001e20000100800 */
[----:B--2---:R-:W-:-:S03]  /*11a80*/  PRMT R38, RZ, 0x7610, R38 ;  /* 0x00007610ff267816 */ /* 0x004fc60000000026 */
[----:B------:R1:W-:Y:S01]  /*11a90*/  STL [R1+0x1068], R48 ;  /* 0x0010683001007387 */ /* 0x0003e20000100800 */
[----:B---3--:R-:W-:-:S03]  /*11aa0*/  PRMT R49, RZ, 0x7610, R49 ;  /* 0x00007610ff317816 */ /* 0x008fc60000000031 */
[----:B------:R2:W-:Y:S01]  /*11ab0*/  STL [R1+0x1064], R44 ;  /* 0x0010642c01007387 */ /* 0x0005e20000100800 */
[----:B0-----:R-:W-:-:S03]  /*11ac0*/  PRMT R45, RZ, 0x7610, R45 ;  /* 0x00007610ff2d7816 */ /* 0x001fc6000000002d */
[----:B------:R0:W-:Y:S01]  /*11ad0*/  STL [R1+0x1060], R55 ;  /* 0x0010603701007387 */ /* 0x0001e20000100800 */
[----:B-1----:R-:W-:-:S03]  /*11ae0*/  PRMT R48, RZ, 0x7610, R48 ;  /* 0x00007610ff307816 */ /* 0x002fc60000000030 */
[----:B------:R1:W-:Y:S01]  /*11af0*/  STL [R1+0x105c], R51 ;  /* 0x00105c3301007387 */ /* 0x0003e20000100800 */
[----:B--2---:R-:W-:-:S03]  /*11b00*/  PRMT R44, RZ, 0x7610, R44 ;  /* 0x00007610ff2c7816 */ /* 0x004fc6000000002c */
        /* <DEDUP_REMOVED lines=18> */
[----:B------:R-:W-:Y:S01]  /*11c30*/  STL [R1+0x1024], R60 ;  /* 0x0010243c01007387 */ /* 0x000fe20000100800 */
[----:B0-----:R-:W-:-:S03]  /*11c40*/  PRMT R58, RZ, 0x7610, R58 ;  /* 0x00007610ff3a7816 */ /* 0x001fc6000000003a */
[----:B------:R-:W-:Y:S01]  /*11c50*/  STL [R1+0x1020], R35 ;  /* 0x0010202301007387 */ /* 0x000fe20000100800 */
[----:B-1----:R-:W-:-:S03]  /*11c60*/  PRMT R54, RZ, 0x7610, R54 ;  /* 0x00007610ff367816 */ /* 0x002fc60000000036 */
[----:B------:R-:W-:Y:S04]  /*11c70*/  STL [R1+0x101c], R0 ;  /* 0x00101c0001007387 */ /* 0x000fe80000100800 */
[----:B------:R-:W-:Y:S04]  /*11c80*/  STL [R1+0x76c], R33 ;  /* 0x00076c2101007387 */ /* 0x000fe80000100800 */
[----:B------:R0:W-:Y:S04]  /*11c90*/  STL.S16 [R1+0xa5c], R34 ;  /* 0x000a5c2201007387 */ /* 0x0001e80000100600 */
[----:B0-----:R-:W2:Y:S02]  /*11ca0*/  LDL.LU R34, [R1+0x1368] ;  /* 0x0013680001227983 */ /* 0x001ea40000300800 */
[----:B--2---:R-:W-:-:S05]  /*11cb0*/  PRMT R34, RZ, 0x7610, R34 ;  /* 0x00007610ff227816 */ /* 0x004fca0000000022 */
        /* <DEDUP_REMOVED lines=418> */
[----:B0-----:R-:W2:Y:S01]  /*136e0*/  LDL.LU R34, [R1+0x1138] ;  /* 0x0011380001227983 */ /* 0x001ea20000300800 */
[----:B------:R-:W-:-:S05]  /*136f0*/  PRMT R60, RZ, 0x7610, R60 ;  /* 0x00007610ff3c7816 */ /* 0x000fca000000003c */
[----:B------:R-:W-:Y:S01]  /*13700*/  STL [R1+0x1030], R60 ;  /* 0x0010303c01007387 */ /* 0x000fe20000100800 */
        /* <DEDUP_REMOVED lines=9> */
[----:B------:R-:W-:Y:S02]  /*137a0*/  PRMT R35, RZ, 0x7610, R35 ;  /* 0x00007610ff237816 */ /* 0x000fe40000000023 */
[----:B------:R-:W-:Y:S02]  /*137b0*/  PRMT R0, RZ, 0x7610, R0 ;  /* 0x00007610ff007816 */ /* 0x000fe40000000000 */
[----:B--2---:R-:W-:-:S05]  /*137c0*/  PRMT R34, RZ, 0x7610, R34 ;  /* 0x00007610ff227816 */ /* 0x004fca0000000022 */
[----:B------:R0:W-:Y:S04]  /*137d0*/  STL.S16 [R1+0x840], R34 ;  /* 0x0008402201007387 */ /* 0x0001e80000100600 */
[----:B0-----:R-:W2:Y:S04]  /*137e0*/  LDL.LU R34, [R1+0x1128] ;  /* 0x0011280001227983 */ /* 0x001ea80000300800 */
[----:B------:R0:W-:Y:S04]  /*137f0*/  STL.S16 [R1+0x83c], R32 ;  /* 0x00083c2001007387 */ /* 0x0001e80000100600 */
[----:B0-----:R-:W3:Y:S04]  /*13800*/  LDL.LU R32, [R1+0x1124] ;  /* 0x0011240001207983 */ /* 0x001ee80000300800 */
[----:B------:R0:W-:Y:S04]  /*13810*/  STL.S16 [R1+0x838], R30 ;  /* 0x0008381e01007387 */ /* 0x0001e80000100600 */
[----:B0-----:R-:W4:Y:S04]  /*13820*/  LDL.LU R30, [R1+0x1120] ;  /* 0x00112000011e7983 */ /* 0x001f280000300800 */
[----:B------:R0:W-:Y:S04]  /*13830*/  STL.S16 [R1+0x834], R31 ;  /* 0x0008341f01007387 */ /* 0x0001e80000100600 */
[----:B0-----:R-:W4:Y:S04]  /*13840*/  LDL.LU R31, [R1+0x111c] ;  /* 0x00111c00011f7983 */ /* 0x001f280000300800 */
[----:B------:R0:W-:Y:S04]  /*13850*/  STL.S16 [R1+0x830], R61 ;  /* 0x0008303d01007387 */ /* 0x0001e80000100600 */
[----:B0-----:R-:W4:Y:S04]  /*13860*/  LDL.LU R61, [R1+0x1118] ;  /* 0x00111800013d7983 */ /* 0x001f280000300800 */
[----:B------:R-:W-:Y:S04]  /*13870*/  STL [R1+0x1028], R35 ;  /* 0x0010282301007387 */ /* 0x000fe80000100800 */
[----:B------:R-:W-:Y:S04]  /*13880*/  STL [R1+0x102c], R0 ;  /* 0x00102c0001007387 */ /* 0x000fe80000100800 */
[----:B------:R0:W-:Y:S04]  /*13890*/  STL.S16 [R1+0x824], R2 ;  /* 0x0008240201007387 */ /* 0x0001e80000100600 */
[----:B0-----:R-:W4:Y:S04]  /*138a0*/  LDL.LU R2, [R1+0x1114] ;  /* 0x0011140001027983 */ /* 0x001f280000300800 */
        /* <DEDUP_REMOVED lines=13> */
[----:B0-----:R-:W4:Y:S01]  /*13980*/  LDL.LU R17, [R1+0x10f8] ;  /* 0x0010f80001117983 */ /* 0x001f220000300800 */
[----:B--2---:R-:W-:-:S05]  /*13990*/  PRMT R34, RZ, 0x7610, R34 ;  /* 0x00007610ff227816 */ /* 0x004fca0000000022 */
[----:B------:R0:W-:Y:S04]  /*139a0*/  STL.S16 [R1+0x804], R34 ;  /* 0x0008042201007387 */ /* 0x0001e80000100600 */
[----:B------:R1:W-:Y:S01]  /*139b0*/  STL.S16 [R1+0x800], R14 ;  /* 0x0008000e01007387 */ /* 0x0003e20000100600 */
[----:B0-----:R-:W0:Y:S03]  /*139c0*/  LDC R34, c[0x0][0x3a0] ;  /* 0x0000e800ff227b82 */ /* 0x001e260000000800 */
[----:B-1----:R-:W2:Y:S04]  /*139d0*/  LDL.LU R14, [R1+0xe20] ;  /* 0x000e2000010e7983 */ /* 0x002ea80000300800 */
[----:B------:R1:W-:Y:S04]  /*139e0*/  STL.S16 [R1+0x7fc], R15 ;  /* 0x0007fc0f01007387 */ /* 0x0003e80000100600 */
[----:B-1----:R-:W2:Y:S01]  /*139f0*/  LDL.LU R15, [R1+0xe14] ;  /* 0x000e1400010f7983 */ /* 0x002ea20000300800 */
[----:B---3--:R-:W-:-:S02]  /*13a00*/  PRMT R32, RZ, 0x7610, R32 ;  /* 0x00007610ff207816 */ /* 0x008fc40000000020 */
[----:B------:R-:W-:Y:S02]  /*13a10*/  PRMT R60, RZ, 0x7610, R60 ;  /* 0x00007610ff3c7816 */ /* 0x000fe4000000003c */
[----:B------:R-:W-:Y:S01]  /*13a20*/  PRMT R0, RZ, 0x7610, R0 ;  /* 0x00007610ff007816 */ /* 0x000fe20000000000 */
[----:B------:R-:W-:Y:S01]  /*13a30*/  STL.S16 [R1+0x7f8], R32 ;  /* 0x0007f82001007387 */ /* 0x000fe20000100600 */
[----:B0-----:R-:W-:Y:S01]  /*13a40*/  IMAD R34, R33, -0x80, R34 ;  /* 0xffffff8021227824 */ /* 0x001fe200078e0222 */
[----:B------:R-:W-:Y:S02]  /*13a50*/  PRMT R35, RZ, 0x7610, R35 ;  /* 0x00007610ff237816 */ /* 0x000fe40000000023 */
[----:B------:R0:W-:Y:S02]  /*13a60*/  STL [R1+0x1034], R60 ;  /* 0x0010343c01007387 */ /* 0x0001e40000100800 */
[C---:B------:R-:W-:Y:S02]  /*13a70*/  ISETP.GT.AND P6, PT, R34.reuse, RZ, PT ;  /* 0x000000ff2200720c */ /* 0x040fe40003fc4270 */
[----:B------:R-:W-:Y:S01]  /*13a80*/  STL.S16 [R1+0x7f4], R27 ;  /* 0x0007f41b01007387 */ /* 0x000fe20000100600 */
[----:B------:R-:W-:-:S02]  /*13a90*/  ISETP.GT.AND P5, PT, R34, 0x1, PT ;  /* 0x000000012200780c */ /* 0x000fc40003fa4270 */
[C---:B------:R-:W-:Y:S01]  /*13aa0*/  ISETP.GT.AND P3, PT, R34.reuse, 0x2, PT ;  /* 0x000000022200780c */ /* 0x040fe20003f64270 */
[----:B------:R-:W-:Y:S01]  /*13ab0*/  STL.S16 [R1+0x7ec], R26 ;  /* 0x0007ec1a01007387 */ /* 0x000fe20000100600 */
[----:B------:R-:W-:Y:S02]  /*13ac0*/  ISETP.GT.AND P2, PT, R34, 0x3, PT ;  /* 0x000000032200780c */ /* 0x000fe40003f44270 */
[----:B0-----:R-:W-:Y:S01]  /*13ad0*/  PRMT R60, RZ, 0x7610, R60 ;  /* 0x00007610ff3c7816 */ /* 0x001fe2000000003c */
[----:B------:R0:W-:Y:S04]  /*13ae0*/  STL.S16 [R1+0x7e8], R23 ;  /* 0x0007e81701007387 */ /* 0x0001e80000100600 */
[----:B------:R1:W-:Y:S04]  /*13af0*/  STL.S16 [R1+0x7e4], R22 ;  /* 0x0007e41601007387 */ /* 0x0003e80000100600 */
[----:B------:R3:W-:Y:S04]  /*13b00*/  STL.S16 [R1+0x7e0], R21 ;  /* 0x0007e01501007387 */ /* 0x0007e80000100600 */
[----:B------:R0:W-:Y:S04]  /*13b10*/  STL.S16 [R1+0x7dc], R20 ;  /* 0x0007dc1401007387 */ /* 0x0001e80000100600 */
[----:B----4-:R-:W4:Y:S01]  /*13b20*/  @P6 LDG.E.U16 R7, desc[UR6][R30.64] ;  /* 0x000000061e076981 */ /* 0x010f22000c1e1500 */
[----:B--2---:R-:W-:-:S02]  /*13b30*/  IMAD.MOV.U32 R32, RZ, RZ, R14 ;  /* 0x000000ffff207224 */ /* 0x004fc400078e000e */
[----:B------:R-:W-:Y:S02]  /*13b40*/  IMAD.MOV.U32 R33, RZ, RZ, R15 ;  /* 0x000000ffff217224 */ /* 0x000fe400078e000f */
[----:B------:R-:W2:Y:S04]  /*13b50*/  LDL.LU R15, [R1+0x24] ;  /* 0x00002400010f7983 */ /* 0x000ea80000300800 */
[----:B------:R-:W2:Y:S04]  /*13b60*/  LDL.LU R14, [R1+0x28] ;  /* 0x00002800010e7983 */ /* 0x000ea80000300800 */
[----:B0-----:R-:W2:Y:S04]  /*13b70*/  LDL.LU R23, [R1+0x2c] ;  /* 0x00002c0001177983 */ /* 0x001ea80000300800 */
[----:B-1----:R-:W2:Y:S04]  /*13b80*/  LDL.LU R22, [R1+0x30] ;  /* 0x0000300001167983 */ /* 0x002ea80000300800 */
[----:B------:R-:W2:Y:S04]  /*13b90*/  @P6 LDG.E.U16 R6, desc[UR6][R32.64] ;  /* 0x0000000620066981 */ /* 0x000ea8000c1e1500 */
[----:B------:R-:W-:Y:S04]  /*13ba0*/  STL [R1+0xeec], R32 ;  /* 0x000eec2001007387 */ /* 0x000fe80000100800 */
[----:B------:R-:W-:Y:S04]  /*13bb0*/  STL [R1+0xfb0], R32 ;  /* 0x000fb02001007387 */ /* 0x000fe80000100800 */
[----:B------:R-:W-:Y:S04]  /*13bc0*/  STL [R1+0xee8], R33 ;  /* 0x000ee82101007387 */ /* 0x000fe80000100800 */
[----:B------:R-:W-:Y:S04]  /*13bd0*/  STL [R1+0xfb4], R33 ;  /* 0x000fb42101007387 */ /* 0x000fe80000100800 */
[----:B---3--:R-:W3:Y:S04]  /*13be0*/  LDL.LU R21, [R1+0x14] ;  /* 0x0000140001157983 */ /* 0x008ee80000300800 */
[----:B------:R-:W3:Y:S04]  /*13bf0*/  LDL.LU R20, [R1+0x18] ;  /* 0x0000180001147983 */ /* 0x000ee80000300800 */
[----:B----4-:R0:W-:Y:S04]  /*13c00*/  STL [R1+0xad8], R7 ;  /* 0x000ad80701007387 */ /* 0x0101e80000100800 */
[----:B0-----:R-:W4:Y:S04]  /*13c10*/  LDL.LU R7, [R1+0x1c] ;  /* 0x00001c0001077983 */ /* 0x001f280000300800 */
[----:B--2---:R-:W2:Y:S04]  /*13c20*/  @P5 LDG.E.U16 R13, desc[UR6][R14.64] ;  /* 0x000000060e0d5981 */ /* 0x004ea8000c1e1500 */
[----:B------:R-:W4:Y:S04]  /*13c30*/  @P5 LDG.E.U16 R12, desc[UR6][R22.64] ;  /* 0x00000006160c5981 */ /* 0x000f28000c1e1500 */
[----:B------:R0:W-:Y:S04]  /*13c40*/  STL [R1+0xadc], R6 ;  /* 0x000adc0601007387 */ /* 0x0001e80000100800 */
[----:B0-----:R-:W4:Y:S04]  /*13c50*/  LDL.LU R6, [R1+0x20] ;  /* 0x0000200001067983 */ /* 0x001f280000300800 */
[----:B------:R-:W-:Y:S04]  /*13c60*/  STL [R1+0xef4], R30 ;  /* 0x000ef41e01007387 */ /* 0x000fe80000100800 */
[----:B------:R-:W-:Y:S04]  /*13c70*/  STL [R1+0xfb8], R30 ;  /* 0x000fb81e01007387 */ /* 0x000fe80000100800 */
[----:B------:R-:W-:Y:S04]  /*13c80*/  STL [R1+0xef0], R31 ;  /* 0x000ef01f01007387 */ /* 0x000fe80000100800 */
[----:B------:R-:W-:Y:S04]  /*13c90*/  STL [R1+0xfbc], R31 ;  /* 0x000fbc1f01007387 */ /* 0x000fe80000100800 */
[----:B------:R-:W-:Y:S04]  /*13ca0*/  STL.64 [R1+0x718], R22 ;  /* 0x0007181601007387 */ /* 0x000fe80000100a00 */
[----:B------:R0:W-:Y:S01]  /*13cb0*/  STL.64 [R1+0x710], R14 ;  /* 0x0007100e01007387 */ /* 0x0001e20000100a00 */
[----:B---3--:R-:W-:-:S02]  /*13cc0*/  IMAD.MOV.U32 R32, RZ, RZ, R20 ;  /* 0x000000ffff207224 */ /* 0x008fc400078e0014 */
[----:B------:R-:W-:-:S05]  /*13cd0*/  IMAD.MOV.U32 R33, RZ, RZ, R21 ;  /* 0x000000ffff217224 */ /* 0x000fca00078e0015 */
[----:B------:R-:W3:Y:S04]  /*13ce0*/  @P3 LDG.E.U16 R19, desc[UR6][R32.64] ;  /* 0x0000000620133981 */ /* 0x000ee8000c1e1500 */
[----:B0-----:R-:W3:Y:S04]  /*13cf0*/  LDL.LU R15, [R1+0x4] ;  /* 0x00000400010f7983 */ /* 0x001ee80000300800 */
[----:B------:R-:W3:Y:S04]  /*13d00*/  LDL.LU R14, [R1+0x8] ;  /* 0x00000800010e7983 */ /* 0x000ee80000300800 */
[----:B--2---:R0:W-:Y:S04]  /*13d10*/  STL [R1+0xad0], R13 ;  /* 0x000ad00d01007387 */ /* 0x0041e80000100800 */
[----:B0-----:R-:W2:Y:S04]  /*13d20*/  LDL.LU R13, [R1+0xc] ;  /* 0x00000c00010d7983 */ /* 0x001ea80000300800 */
[----:B----4-:R0:W-:Y:S04]  /*13d30*/  STL [R1+0xad4], R12 ;  /* 0x000ad40c01007387 */ /* 0x0101e80000100800 */
[----:B------:R-:W4:Y:S04]  /*13d40*/  @P3 LDG.E.U16 R8, desc[UR6][R6.64] ;  /* 0x0000000606083981 */ /* 0x000f28000c1e1500 */
[----:B0-----:R-:W2:Y:S04]  /*13d50*/  LDL.LU R12, [R1+0x10] ;  /* 0x00001000010c7983 */ /* 0x001ea80000300800 */
[----:B------:R-:W4:Y:S04]  /*13d60*/  LDL.LU R27, [R1+0x4c] ;  /* 0x00004c00011b7983 */ /* 0x000f280000300800 */
[----:B------:R-:W4:Y:S04]  /*13d70*/  LDL.LU R26, [R1+0x50] ;  /* 0x00005000011a7983 */ /* 0x000f280000300800 */
[----:B------:R-:W4:Y:S04]  /*13d80*/  LDL.LU R21, [R1] ;  /* 0x0000000001157983 */ /* 0x000f280000300800 */
[----:B------:R-:W-:Y:S04]  /*13d90*/  STL.64 [R1+0x700], R32 ;  /* 0x0007002001007387 */ /* 0x000fe80000100a00 */
[----:B------:R-:W4:Y:S04]  /*13da0*/  LDL.LU R20, [R1+0x54] ;  /* 0x0000540001147983 */ /* 0x000f280000300800 */
[----:B------:R-:W4:Y:S04]  /*13db0*/  LDL.LU R31, [R1+0x3c] ;  /* 0x00003c00011f7983 */ /* 0x000f280000300800 */
[----:B------:R-:W4:Y:S04]  /*13dc0*/  LDL.LU R30, [R1+0x40] ;  /* 0x00004000011e7983 */ /* 0x000f280000300800 */
[----:B------:R-:W4:Y:S04]  /*13dd0*/  LDL.LU R23, [R1+0x44] ;  /* 0x0000440001177983 */ /* 0x000f280000300800 */
[----:B------:R0:W-:Y:S04]  /*13de0*/  STL.64 [R1+0x708], R6 ;  /* 0x0007080601007387 */ /* 0x0001e80000100a00 */
[----:B------:R-:W4:Y:S01]  /*13df0*/  LDL.LU R22, [R1+0x48] ;  /* 0x0000480001167983 */ /* 0x000f220000300800 */
[----:B------:R-:W-:-:S02]  /*13e00*/  ISETP.GT.AND P6, PT, R34, 0x4, PT ;  /* 0x000000042200780c */ /* 0x000fc40003fc4270 */
[C---:B------:R-:W-:Y:S01]  /*13e10*/  ISETP.GT.AND P5, PT, R34.reuse, 0x5, PT ;  /* 0x000000052200780c */ /* 0x040fe20003fa4270 */
[----:B---3--:R-:W3:Y:S04]  /*13e20*/  @P2 LDG.E.U16 R25, desc[UR6][R14.64] ;  /* 0x000000060e192981 */ /* 0x008ee8000c1e1500 */
[----:B0-----:R-:W3:Y:S04]  /*13e30*/  LDL.LU.64 R6, [R1+0x10f0] ;  /* 0x0010f00001067983 */ /* 0x001ee80000300a00 */
[----:B--2---:R-:W2:Y:S04]  /*13e40*/  @P2 LDG.E.U16 R18, desc[UR6][R12.64] ;  /* 0x000000060c122981 */ /* 0x004ea8000c1e1500 */
[----:B----4-:R0:W-:Y:S04]  /*13e50*/  STL [R1+0xacc], R8 ;  /* 0x000acc0801007387 */ /* 0x0101e80000100800 */
[----:B------:R-:W4:Y:S04]  /*13e60*/  @P6 LDG.E.U16 R39, desc[UR6][R26.64] ;  /* 0x000000061a276981 */ /* 0x000f28000c1e1500 */
[----:B0-----:R-:W3:Y:S04]  /*13e70*/  LDL.LU R8, [R1+0x10ec] ;  /* 0x0010ec0001087983 */ /* 0x001ee80000300800 */
[----:B------:R-:W3:Y:S04]  /*13e80*/  @P6 LDG.E.U16 R16, desc[UR6][R20.64] ;  /* 0x0000000614106981 */ /* 0x000ee8000c1e1500 */
[----:B------:R0:W-:Y:S01]  /*13e90*/  STL [R1+0xac8], R19 ;  /* 0x000ac81301007387 */ /* 0x0001e20000100800 */
[----:B------:R-:W-:-:S03]  /*13ea0*/  ISETP.GT.AND P3, PT, R34, 0x6, PT ;  /* 0x000000062200780c */ /* 0x000fc60003f64270 */
[----:B------:R1:W3:Y:S04]  /*13eb0*/  @P5 LDG.E.U16 R28, desc[UR6][R30.64] ;  /* 0x000000061e1c5981 */ /* 0x0002e8000c1e1500 */
[----:B0-----:R-:W4:Y:S04]  /*13ec0*/  LDL.LU R19, [R1+0x10e8] ;  /* 0x0010e80001137983 */ /* 0x001f280000300800 */
[----:B------:R-:W4:Y:S04]  /*13ed0*/  LDL.LU R33, [R1+0x34] ;  /* 0x0000340001217983 */ /* 0x000f280000300800 */
[----:B------:R-:W4:Y:S04]  /*13ee0*/  @P5 LDG.E.U16 R29, desc[UR6][R22.64] ;  /* 0x00000006161d5981 */ /* 0x000f28000c1e1500 */
[----:B------:R-:W4:Y:S04]  /*13ef0*/  LDL.LU R32, [R1+0x38] ;  /* 0x0000380001207983 */ /* 0x000f280000300800 */
[----:B------:R0:W-:Y:S04]  /*13f00*/  STL.64 [R1+0x6f8], R12 ;  /* 0x0006f80c01007387 */ /* 0x0001e80000100a00 */
[----:B0-----:R-:W4:Y:S01]  /*13f10*/  LDL.LU.64 R12, [R1+0x10e0] ;  /* 0x0010e000010c7983 */ /* 0x001f220000300a00 */
[----:B------:R-:W-:-:S03]  /*13f20*/  ISETP.GT.AND P2, PT, R34, 0x7, PT ;  /* 0x000000072200780c */ /* 0x000fc60003f44270 */
[----:B--2---:R0:W-:Y:S04]  /*13f30*/  STL [R1+0xac4], R18 ;  /* 0x000ac41201007387 */ /* 0x0041e80000100800 */
[----:B0-----:R-:W2:Y:S04]  /*13f40*/  LDL.LU R18, [R1+0x10d8] ;  /* 0x0010d80001127983 */ /* 0x001ea80000300800 */
[----:B------:R0:W-:Y:S04]  /*13f50*/  STL.64 [R1+0x6f0], R14 ;  /* 0x0006f00e01007387 */ /* 0x0001e80000100a00 */
[----:B0-----:R-:W2:Y:S04]  /*13f60*/  LDL.LU.64 R14, [R1+0x10d0] ;  /* 0x0010d000010e7983 */ /* 0x001ea80000300a00 */
[----:B---3--:R0:W-:Y:S04]  /*13f70*/  STL [R1+0xac0], R25 ;  /* 0x000ac01901007387 */ /* 0x0081e80000100800 */
[----:B0-----:R-:W3:Y:S04]  /*13f80*/  LDL.LU R25, [R1+0x10c8] ;  /* 0x0010c80001197983 */ /* 0x001ee80000300800 */
[----:B------:R0:W-:Y:S04]  /*13f90*/  STL.64 [R1+0x6e8], R20 ;  /* 0x0006e81401007387 */ /* 0x0001e80000100a00 */
[----:B----4-:R-:W4:Y:S04]  /*13fa0*/  @P3 LDG.E.U16 R24, desc[UR6][R32.64] ;  /* 0x0000000620183981 */ /* 0x010f28000c1e1500 */
[----:B0-----:R-:W2:Y:S04]  /*13fb0*/  LDL.LU.64 R20, [R1+0x10c0] ;  /* 0x0010c00001147983 */ /* 0x001ea80000300a00 */
[----:B------:R0:W-:Y:S04]  /*13fc0*/  STL [R1+0xabc], R16 ;  /* 0x000abc1001007387 */ /* 0x0001e80000100800 */
[----:B0-----:R-:W2:Y:S04]  /*13fd0*/  LDL.LU R16, [R1+0x10b8] ;  /* 0x0010b80001107983 */ /* 0x001ea80000300800 */
[----:B------:R0:W-:Y:S04]  /*13fe0*/  STL.64 [R1+0x6e0], R26 ;  /* 0x0006e01a01007387 */ /* 0x0001e80000100a00 */
[----:B0-----:R-:W2:Y:S04]  /*13ff0*/  LDL.LU.64 R26, [R1+0x10b0] ;  /* 0x0010b000011a7983 */ /* 0x001ea80000300a00 */
[----:B------:R0:W-:Y:S04]  /*14000*/  STL [R1+0xab8], R39 ;  /* 0x000ab82701007387 */ /* 0x0001e80000100800 */
[----:B0-----:R-:W2:Y:S04]  /*14010*/  LDL.LU R39, [R1+0x10a8] ;  /* 0x0010a80001277983 */ /* 0x001ea80000300800 */
[----:B------:R0:W-:Y:S04]  /*14020*/  STL.64 [R1+0x6d8], R22 ;  /* 0x0006d81601007387 */ /* 0x0001e80000100a00 */
[----:B0-----:R-:W2:Y:S04]  /*14030*/  LDL.LU.64 R22, [R1+0x10a0] ;  /* 0x0010a00001167983 */ /* 0x001ea80000300a00 */
[----:B------:R0:W-:Y:S04]  /*14040*/  STL [R1+0xab4], R29 ;  /* 0x000ab41d01007387 */ /* 0x0001e80000100800 */
[----:B0-----:R-:W2:Y:S04]  /*14050*/  LDL.LU R29, [R1+0x109c] ;  /* 0x00109c00011d7983 */ /* 0x001ea80000300800 */
[----:B------:R1:W-:Y:S02]  /*14060*/  STL.64 [R1+0x6d0], R30 ;  /* 0x0006d01e01007387 */ /* 0x0003e40000100a00 */
[----:B-1----:R-:W-:-:S02]  /*14070*/  IMAD.MOV.U32 R30, RZ, RZ, R61 ;  /* 0x000000ffff1e7224 */ /* 0x002fc400078e003d */
[----:B------:R-:W-:Y:S02]  /*14080*/  IMAD.MOV.U32 R31, RZ, RZ, R2 ;  /* 0x000000ffff1f7224 */ /* 0x000fe400078e0002 */
[----:B------:R-:W-:-:S03]  /*14090*/  IMAD.MOV.U32 R2, RZ, RZ, R4 ;  /* 0x000000ffff027224 */ /* 0x000fc600078e0004 */
[----:B------:R0:W2:Y:S04]  /*140a0*/  @P3 LDG.E.U16 R41, desc[UR6][R30.64] ;  /* 0x000000061e293981 */ /* 0x0000a8000c1e1500 */
[----:B------:R-:W3:Y:S04]  /*140b0*/  @P2 LDG.E.U16 R37, desc[UR6][R2.64] ;  /* 0x0000000602252981 */ /* 0x000ee8000c1e1500 */
[----:B------:R1:W-:Y:S01]  /*140c0*/  STL [R1+0xab0], R28 ;  /* 0x000ab01c01007387 */ /* 0x0003e20000100800 */
[----:B------:R-:W-:-:S03]  /*140d0*/  ISETP.GT.AND P6, PT, R34, 0x8, PT ;  /* 0x000000082200780c */ /* 0x000fc60003fc4270 */
[----:B-1----:R-:W3:Y:S04]  /*140e0*/  LDL.LU R28, [R1+0x1098] ;  /* 0x00109800011c7983 */ /* 0x002ee80000300800 */
[----:B------:R-:W-:Y:S04]  /*140f0*/  STL.64 [R1+0x6c8], R32 ;  /* 0x0006c82001007387 */ /* 0x000fe80000100a00 */
[----:B----4-:R1:W-:Y:S04]  /*14100*/  STL [R1+0xaac], R24 ;  /* 0x000aac1801007387 */ /* 0x0103e80000100800 */
[----:B-1----:R-:W4:Y:S04]  /*14110*/  LDL.LU R24, [R1+0x1094] ;  /* 0x0010940001187983 */ /* 0x002f280000300800 */
[----:B------:R0:W-:Y:S02]  /*14120*/  STL.64 [R1+0x6c0], R30 ;  /* 0x0006c01e01007387 */ /* 0x0001e40000100a00 */
[----:B0-----:R-:W-:-:S02]  /*14130*/  IMAD.MOV.U32 R30, RZ, RZ, R9 ;  /* 0x000000ffff1e7224 */ /* 0x001fc400078e0009 */
[----:B------:R-:W-:-:S05]  /*14140*/  IMAD.MOV.U32 R31, RZ, RZ, R5 ;  /* 0x000000ffff1f7224 */ /* 0x000fca00078e0005 */
[----:B------:R0:W4:Y:S04]  /*14150*/  @P2 LDG.E.U16 R40, desc[UR6][R30.64] ;  /* 0x000000061e282981 */ /* 0x000128000c1e1500 */
[----:B--2---:R1:W-:Y:S04]  /*14160*/  STL [R1+0xaa8], R41 ;  /* 0x000aa82901007387 */ /* 0x0043e80000100800 */
[----:B-1----:R-:W2:Y:S04]  /*14170*/  LDL.LU R41, [R1+0x1090] ;  /* 0x0010900001297983 */ /* 0x002ea80000300800 */
[----:B------:R-:W-:Y:S04]  /*14180*/  STL.64 [R1+0x6b8], R2 ;  /* 0x0006b80201007387 */ /* 0x000fe80000100a00 */
[----:B---3--:R1:W-:Y:S04]  /*14190*/  STL [R1+0xb5c], R37 ;  /* 0x000b5c2501007387 */ /* 0x0083e80000100800 */
[----:B-1----:R-:W3:Y:S04]  /*141a0*/  LDL.LU R37, [R1+0x108c] ;  /* 0x00108c0001257983 */ /* 0x002ee80000300800 */
[----:B------:R0:W-:Y:S01]  /*141b0*/  STL.64 [R1+0x6b0], R30 ;  /* 0x0006b01e01007387 */ /* 0x0001e20000100a00 */
[----:B------:R-:W-:-:S02]  /*141c0*/  IMAD.MOV.U32 R2, RZ, RZ, R11 ;  /* 0x000000ffff027224 */ /* 0x000fc400078e000b */
[----:B------:R-:W-:-:S05]  /*141d0*/  IMAD.MOV.U32 R3, RZ, RZ, R7 ;  /* 0x000000ffff037224 */ /* 0x000fca00078e0007 */
[----:B------:R-:W2:Y:S01]  /*141e0*/  @P6 LDG.E.U16 R47, desc[UR6][R2.64] ;  /* 0x00000006022f6981 */ /* 0x000ea2000c1e1500 */
[----:B0-----:R-:W-:Y:S02]  /*141f0*/  IMAD.MOV.U32 R30, RZ, RZ, R10 ;  /* 0x000000ffff1e7224 */ /* 0x001fe400078e000a */
[----:B------:R-:W-:-:S05]  /*14200*/  IMAD.MOV.U32 R31, RZ, RZ, R6 ;  /* 0x000000ffff1f7224 */ /* 0x000fca00078e0006 */
[----:B------:R-:W2:Y:S01]  /*14210*/  @P6 LDG.E.U16 R36, desc[UR6][R30.64] ;  /* 0x000000061e246981 */ /* 0x000ea2000c1e1500 */
[C---:B------:R-:W-:Y:S02]  /*14220*/  ISETP.GT.AND P5, PT, R34.reuse, 0x9, PT ;  /* 0x000000092200780c */ /* 0x040fe40003fa4270 */
[----:B------:R-:W-:Y:S01]  /*14230*/  ISETP.GT.AND P3, PT, R34, 0xa, PT ;  /* 0x0000000a2200780c */ /* 0x000fe20003f64270 */
[----:B------:R-:W-:Y:S02]  /*14240*/  IMAD.MOV.U32 R10, RZ, RZ, R12 ;  /* 0x000000ffff0a7224 */ /* 0x000fe400078e000c */
[----:B------:R-:W-:-:S08]  /*14250*/  IMAD.MOV.U32 R11, RZ, RZ, R8 ;  /* 0x000000ffff0b7224 */ /* 0x000fd000078e0008 */
[----:B------:R0:W3:Y:S04]  /*14260*/  @P5 LDG.E.U16 R43, desc[UR6][R10.64] ;  /* 0x000000060a2b5981 */ /* 0x0000e8000c1e1500 */
[----:B----4-:R1:W-:Y:S04]  /*14270*/  STL [R1+0xb58], R40 ;  /* 0x000b582801007387 */ /* 0x0103e80000100800 */
[----:B-1----:R-:W4:Y:S04]  /*14280*/  LDL.LU R40, [R1+0x1088] ;  /* 0x0010880001287983 */ /* 0x002f280000300800 */
[----:B------:R-:W-:Y:S04]  /*14290*/  STL.64 [R1+0x6a8], R30 ;  /* 0x0006a81e01007387 */ /* 0x000fe80000100a00 */
[----:B--2---:R1:W-:Y:S04]  /*142a0*/  STL [R1+0xaa4], R36 ;  /* 0x000aa42401007387 */ /* 0x0043e80000100800 */
[----:B-1----:R-:W2:Y:S04]  /*142b0*/  LDL.LU R36, [R1+0x1084] ;  /* 0x0010840001247983 */ /* 0x002ea80000300800 */
[----:B------:R1:W-:Y:S04]  /*142c0*/  STL.64 [R1+0x6a0], R2 ;  /* 0x0006a00201007387 */ /* 0x0003e80000100a00 */
[----:B------:R0:W-:Y:S01]  /*142d0*/  STL [R1+0xaa0], R47 ;  /* 0x000aa02f01007387 */ /* 0x0001e20000100800 */
[----:B-1----:R-:W-:-:S02]  /*142e0*/  IMAD.MOV.U32 R2, RZ, RZ, R17 ;  /* 0x000000ffff027224 */ /* 0x002fc400078e0011 */
[----:B------:R-:W-:Y:S01]  /*142f0*/  IMAD.MOV.U32 R3, RZ, RZ, R13 ;  /* 0x000000ffff037224 */ /* 0x000fe200078e000d */
[----:B0-----:R-:W2:Y:S04]  /*14300*/  LDL.LU R47, [R1+0x1080] ;  /* 0x00108000012f7983 */ /* 0x001ea80000300800 */
[----:B------:R0:W-:Y:S04]  /*14310*/  STL.64 [R1+0x698], R10 ;  /* 0x0006980a01007387 */ /* 0x0001e80000100a00 */
[----:B------:R1:W2:Y:S01]  /*14320*/  @P5 LDG.E.U16 R42, desc[UR6][R2.64] ;  /* 0x00000006022a5981 */ /* 0x0002a2000c1e1500 */
[----:B0-----:R-:W-:-:S02]  /*14330*/  IMAD.MOV.U32 R10, RZ, RZ, R18 ;  /* 0x000000ffff0a7224 */ /* 0x001fc400078e0012 */
[----:B------:R-:W-:-:S05]  /*14340*/  IMAD.MOV.U32 R11, RZ, RZ, R14 ;  /* 0x000000ffff0b7224 */ /* 0x000fca00078e000e */
[----:B------:R-:W4:Y:S01]  /*14350*/  @P3 LDG.E.U16 R38, desc[UR6][R10.64] ;  /* 0x000000060a263981 */ /* 0x000f22000c1e1500 */
[----:B------:R-:W-:-:S03]  /*14360*/  ISETP.GT.AND P2, PT, R34, 0xb, PT ;  /* 0x0000000b2200780c */ /* 0x000fc60003f44270 */
[----:B---3--:R0:W-:Y:S04]  /*14370*/  STL [R1+0xa9c], R43 ;  /* 0x000a9c2b01007387 */ /* 0x0081e80000100800 */
[----:B0-----:R-:W3:Y:S04]  /*14380*/  LDL.LU R43, [R1+0x107c] ;  /* 0x00107c00012b7983 */ /* 0x001ee80000300800 */
[----:B------:R1:W-:Y:S02]  /*14390*/  STL.64 [R1+0x690], R2 ;  /* 0x0006900201007387 */ /* 0x0003e40000100a00 */
[----:B-1----:R-:W-:Y:S01]  /*143a0*/  IMAD.MOV.U32 R2, RZ, RZ, R19 ;  /* 0x000000ffff027224 */ /* 0x002fe200078e0013 */
[----:B------:R-:W-:-:S05]  /*143b0*/  MOV R3, R15 ;  /* 0x0000000f00037202 */ /* 0x000fca0000000f00 */
[----:B------:R0:W3:Y:S04]  /*143c0*/  @P3 LDG.E.U16 R49, desc[UR6][R2.64] ;  /* 0x0000000602313981 */ /* 0x0000e8000c1e1500 */
[----:B--2---:R1:W-:Y:S04]  /*143d0*/  STL [R1+0xa98], R42 ;  /* 0x000a982a01007387 */ /* 0x0043e80000100800 */
[----:B-1----:R-:W2:Y:S04]  /*143e0*/  LDL.LU R42, [R1+0x1078] ;  /* 0x00107800012a7983 */ /* 0x002ea80000300800 */
[----:B------:R1:W-:Y:S04]  /*143f0*/  STL.64 [R1+0x688], R10 ;  /* 0x0006880a01007387 */ /* 0x0003e80000100a00 */
[----:B----4-:R4:W-:Y:S01]  /*14400*/  STL [R1+0xa94], R38 ;  /* 0x000a942601007387 */ /* 0x0109e20000100800 */
[----:B-1----:R-:W-:-:S02]  /*14410*/  IMAD.MOV.U32 R10, RZ, RZ, R20 ;  /* 0x000000ffff0a7224 */ /* 0x002fc400078e0014 */
[----:B------:R-:W-:Y:S01]  /*14420*/  IMAD.MOV.U32 R11, RZ, RZ, R16 ;  /* 0x000000ffff0b7224 */ /* 0x000fe200078e0010 */
[----:B----4-:R-:W4:Y:S04]  /*14430*/  LDL.LU R38, [R1+0x1074] ;  /* 0x0010740001267983 */ /* 0x010f280000300800 */
[----:B------:R0:W-:Y:S04]  /*14440*/  STL.64 [R1+0x680], R2 ;  /* 0x0006800201007387 */ /* 0x0001e80000100a00 */
[----:B------:R1:W2:Y:S01]  /*14450*/  @P2 LDG.E.U16 R45, desc[UR6][R10.64] ;  /* 0x000000060a2d2981 */ /* 0x0002a2000c1e1500 */
[----:B0-----:R-:W-:-:S02]  /*14460*/  IMAD.MOV.U32 R2, RZ, RZ, R25 ;  /* 0x000000ffff027224 */ /* 0x001fc400078e0019 */
[----:B------:R-:W-:-:S05]  /*14470*/  IMAD.MOV.U32 R3, RZ, RZ, R21 ;  /* 0x000000ffff037224 */ /* 0x000fca00078e0015 */
[----:B------:R-:W4:Y:S01]  /*14480*/  @P2 LDG.E.U16 R48, desc[UR6][R2.64] ;  /* 0x0000000602302981 */ /* 0x000f22000c1e1500 */
[C---:B------:R-:W-:Y:S02]  /*14490*/  ISETP.GT.AND P6, PT, R34.reuse, 0xc, PT ;  /* 0x0000000c2200780c */ /* 0x040fe40003fc4270 */
[----:B------:R-:W-:Y:S01]  /*144a0*/  ISETP.GT.AND P5, PT, R34, 0xd, PT ;  /* 0x0000000d2200780c */ /* 0x000fe20003fa4270 */
[----:B---3--:R0:W-:Y:S04]  /*144b0*/  STL [R1+0xa90], R49 ;  /* 0x000a903101007387 */ /* 0x0081e80000100800 */
[----:B0-----:R-:W3:Y:S04]  /*144c0*/  LDL.LU R49, [R1+0x1070] ;  /* 0x0010700001317983 */ /* 0x001ee80000300800 */
[----:B------:R1:W-:Y:S02]  /*144d0*/  STL.64 [R1+0x678], R10 ;  /* 0x0006780a01007387 */ /* 0x0003e40000100a00 */
[----:B-1----:R-:W-:-:S02]  /*144e0*/  IMAD.MOV.U32 R10, RZ, RZ, R26 ;  /* 0x000000ffff0a7224 */ /* 0x002fc400078e001a */
[----:B------:R-:W-:-:S05]  /*144f0*/  IMAD.MOV.U32 R11, RZ, RZ, R22 ;  /* 0x000000ffff0b7224 */ /* 0x000fca00078e0016 */
        /* <DEDUP_REMOVED lines=33> */
[----:B---3--:R0:W-:Y:S01]  /*14710*/  STL [R1+0xa78], R50 ;  /* 0x000a783201007387 */ /* 0x0081e20000100800 */
[----:B------:R-:W-:-:S03]  /*14720*/  ISETP.GT.AND P6, PT, R34, 0x10, PT ;  /* 0x000000102200780c */ /* 0x000fc60003fc4270 */
[----:B0-----:R-:W3:Y:S04]  /*14730*/  LDL.LU R50, [R1+0x1058] ;  /* 0x0010580001327983 */ /* 0x001ee80000300800 */
[----:B------:R1:W-:Y:S02]  /*14740*/  STL.64 [R1+0x648], R10 ;  /* 0x0006480a01007387 */ /* 0x0003e40000100a00 */
[----:B-1----:R-:W-:Y:S02]  /*14750*/  IMAD.MOV.U32 R10, RZ, RZ, R42 ;  /* 0x000000ffff0a7224 */ /* 0x002fe400078e002a */
        /* <DEDUP_REMOVED lines=9> */
[----:B------:R-:W2:Y:S04]  /*147f0*/  LDL R12, [R1+0xa5c] ;  /* 0x000a5c00010c7983 */ /* 0x000ea80000100800 */
[----:B------:R-:W2:Y:S04]  /*14800*/  LDL R7, [R1+0xa58] ;  /* 0x000a580001077983 */ /* 0x000ea80000100800 */
        /* <DEDUP_REMOVED lines=14> */
[----:B------:R-:W2:Y:S04]  /*148f0*/  LDL R13, [R1+0xa54] ;  /* 0x000a5400010d7983 */ /* 0x000ea80000100800 */
[----:B------:R-:W2:Y:S04]  /*14900*/  LDL R33, [R1+0xa50] ;  /* 0x000a500001217983 */ /* 0x000ea80000100800 */
[----:B------:R-:W-:Y:S04]  /*14910*/  STL.64 [R1+0x628], R10 ;  /* 0x0006280a01007387 */ /* 0x000fe80000100a00 */
[----:B----4-:R1:W-:Y:S04]  /*14920*/  STL [R1+0xa6c], R52 ;  /* 0x000a6c3401007387 */ /* 0x0103e80000100800 */
[----:B-1----:R-:W4:Y:S04]  /*14930*/  LDL.LU R52, [R1+0x1044] ;  /* 0x0010440001347983 */ /* 0x002f280000300800 */
[----:B------:R-:W2:Y:S04]  /*14940*/  LDL.LU R31, [R1+0xa3c] ;  /* 0x000a3c00011f7983 */ /* 0x000ea80000300800 */
[----:B------:R0:W-:Y:S01]  /*14950*/  STL.64 [R1+0x620], R2 ;  /* 0x0006200201007387 */ /* 0x0001e20000100a00 */
[----:B------:R-:W-:-:S02]  /*14960*/  IMAD.MOV.U32 R10, RZ, RZ, R55 ;  /* 0x000000ffff0a7224 */ /* 0x000fc400078e0037 */
[----:B------:R-:W-:Y:S01]  /*14970*/  IMAD.MOV.U32 R11, RZ, RZ, R51 ;  /* 0x000000ffff0b7224 */ /* 0x000fe200078e0033 */
[----:B------:R-:W2:Y:S04]  /*14980*/  LDL.LU R30, [R1+0xa38] ;  /* 0x000a3800011e7983 */ /* 0x000ea80000300800 */
[----:B------:R-:W2:Y:S01]  /*14990*/  @P5 LDG.E.U16 R54, desc[UR6][R10.64] ;  /* 0x000000060a365981 */ /* 0x000ea2000c1e1500 */
[----:B0-----:R-:W-:Y:S02]  /*149a0*/  IMAD.MOV.U32 R2, RZ, RZ, R50 ;  /* 0x000000ffff027224 */ /* 0x001fe400078e0032 */
[----:B------:R-:W-:-:S05]  /*149b0*/  IMAD.MOV.U32 R3, RZ, RZ, R46 ;  /* 0x000000ffff037224 */ /* 0x000fca00078e002e */
[----:B------:R-:W2:Y:S04]  /*149c0*/  @P5 LDG.E.U16 R58, desc[UR6][R2.64] ;  /* 0x00000006023a5981 */ /* 0x000ea8000c1e1500 */
[----:B---3--:R0:W-:Y:S04]  /*149d0*/  STL [R1+0xa68], R59 ;  /* 0x000a683b01007387 */ /* 0x0081e80000100800 */
[----:B0-----:R-:W3:Y:S04]  /*149e0*/  LDL.LU R59, [R1+0x1040] ;  /* 0x00104000013b7983 */ /* 0x001ee80000300800 */
[----:B------:R-:W3:Y:S04]  /*149f0*/  LDL.LU R14, [R1+0x70] ;  /* 0x00007000010e7983 */ /* 0x000ee80000300800 */
[----:B------:R-:W3:Y:S04]  /*14a00*/  LDL R5, [R1+0xa4c] ;  /* 0x000a4c0001057983 */ /* 0x000ee80000100800 */
[----:B------:R-:W3:Y:S04]  /*14a10*/  LDL R32, [R1+0xa48] ;  /* 0x000a480001207983 */ /* 0x000ee80000100800 */
[----:B------:R-:W-:Y:S04]  /*14a20*/  STL.64 [R1+0x618], R2 ;  /* 0x0006180201007387 */ /* 0x000fe80000100a00 */
[----:B--2---:R0:W-:Y:S04]  /*14a30*/  STL [R1+0xa64], R58 ;  /* 0x000a643a01007387 */ /* 0x0041e80000100800 */
[----:B0-----:R-:W2:Y:S04]  /*14a40*/  LDL.LU R58, [R1+0x103c] ;  /* 0x00103c00013a7983 */ /* 0x001ea80000300800 */
[----:B------:R-:W3:Y:S04]  /*14a50*/  LDL.LU R2, [R1+0x68] ;  /* 0x0000680001027983 */ /* 0x000ee80000300800 */
[----:B------:R-:W-:Y:S04]  /*14a60*/  STL.64 [R1+0x610], R10 ;  /* 0x0006100a01007387 */ /* 0x000fe80000100a00 */
[----:B------:R0:W-:Y:S04]  /*14a70*/  STL [R1+0xa60], R54 ;  /* 0x000a603601007387 */ /* 0x0001e80000100800 */
[----:B0-----:R-:W3:Y:S01]  /*14a80*/  LDL.LU R54, [R1+0x1038] ;  /* 0x0010380001367983 */ /* 0x001ee20000300800 */
[C---:B------:R-:W-:Y:S01]  /*14a90*/  ISETP.GT.AND P3, PT, R34.reuse, 0x12, PT ;  /* 0x000000122200780c */ /* 0x040fe20003f64270 */
[----:B------:R-:W-:Y:S01]  /*14aa0*/  IMAD.MOV.U32 R20, RZ, RZ, R56 ;  /* 0x000000ffff147224 */ /* 0x000fe200078e0038 */
[----:B------:R-:W-:Y:S01]  /*14ab0*/  ISETP.GT.AND P2, PT, R34, 0x13, PT ;  /* 0x000000132200780c */ /* 0x000fe20003f44270 */
[----:B------:R-:W3:Y:S01]  /*14ac0*/  LDL.LU R9, [R1+0x58] ;  /* 0x0000580001097983 */ /* 0x000ee20000300800 */
[----:B----4-:R-:W-:-:S02]  /*14ad0*/  IMAD.MOV.U32 R21, RZ, RZ, R52 ;  /* 0x000000ffff157224 */ /* 0x010fc400078e0034 */
[----:B------:R-:W-:Y:S01]  /*14ae0*/  IMAD.MOV.U32 R16, RZ, RZ, R57 ;  /* 0x000000ffff107224 */ /* 0x000fe200078e0039 */
[----:B------:R-:W4:Y:S01]  /*14af0*/  LDL.LU R18, [R1+0x5c] ;  /* 0x00005c0001127983 */ /* 0x000f220000300800 */
[----:B------:R-:W-:-:S03]  /*14b00*/  IMAD.MOV.U32 R17, RZ, RZ, R53 ;  /* 0x000000ffff117224 */ /* 0x000fc600078e0035 */
[----:B------:R-:W4:Y:S04]  /*14b10*/  LDL.LU R3, [R1+0x6c] ;  /* 0x00006c0001037983 */ /* 0x000f280000300800 */
[----:B------:R-:W4:Y:S04]  /*14b20*/  LDL R10, [R1+0xa44] ;  /* 0x000a4400010a7983 */ /* 0x000f280000100800 */
[----:B------:R-:W4:Y:S04]  /*14b30*/  LDL R11, [R1+0xa40] ;  /* 0x000a4000010b7983 */ /* 0x000f280000100800 */
[----:B------:R-:W-:Y:S04]  /*14b40*/  STL.64 [R1+0x608], R20 ;  /* 0x0006081401007387 */ /* 0x000fe80000100a00 */
[----:B------:R-:W4:Y:S04]  /*14b50*/  @P3 LDG.E.U16 R12, desc[UR6][R20.64] ;  /* 0x00000006140c3981 */ /* 0x000f28000c1e1500 */
[----:B------:R2:W-:Y:S04]  /*14b60*/  STL.64 [R1+0x600], R16 ;  /* 0x0006001001007387 */ /* 0x0005e80000100a00 */
[----:B------:R2:W4:Y:S02]  /*14b70*/  @P3 LDG.E.U16 R7, desc[UR6][R16.64] ;  /* 0x0000000610073981 */ /* 0x000524000c1e1500 */
[----:B--2---:R-:W-:Y:S01]  /*14b80*/  MOV R16, R58 ;  /* 0x0000003a00107202 */ /* 0x004fe20000000f00 */
[----:B---3--:R-:W-:-:S05]  /*14b90*/  IMAD.MOV.U32 R17, RZ, RZ, R54 ;  /* 0x000000ffff117224 */ /* 0x008fca00078e0036 */
[----:B------:R-:W2:Y:S01]  /*14ba0*/  @P2 LDG.E.U16 R13, desc[UR6][R16.64] ;  /* 0x00000006100d2981 */ /* 0x000ea2000c1e1500 */
[----:B------:R-:W-:Y:S01]  /*14bb0*/  ISETP.GT.AND P6, PT, R34, 0x14, PT ;  /* 0x000000142200780c */ /* 0x000fe20003fc4270 */
[----:B------:R-:W-:Y:S02]  /*14bc0*/  IMAD.MOV.U32 R15, RZ, RZ, R59 ;  /* 0x000000ffff0f7224 */ /* 0x000fe400078e003b */
[----:B----4-:R-:W-:-:S03]  /*14bd0*/  IMAD.MOV.U32 R19, RZ, RZ, R18 ;  /* 0x000000ffff137224 */ /* 0x010fc600078e0012 */
[----:B------:R0:W3:Y:S01]  /*14be0*/  @P2 LDG.E.U16 R33, desc[UR6][R14.64] ;  /* 0x000000060e212981 */ /* 0x0000e2000c1e1500 */
[----:B------:R-:W-:-:S06]  /*14bf0*/  IMAD.MOV.U32 R18, RZ, RZ, R3 ;  /* 0x000000ffff127224 */ /* 0x000fcc00078e0003 */
[----:B------:R-:W4:Y:S04]  /*14c00*/  @P6 LDG.E.U16 R5, desc[UR6][R18.64] ;  /* 0x0000000612056981 */ /* 0x000f28000c1e1500 */
[----:B------:R1:W-:Y:S04]  /*14c10*/  @P3 STL [R1+0xa5c], R12 ;  /* 0x000a5c0c01003387 */ /* 0x0003e80000100800 */
[----:B-1----:R-:W4:Y:S04]  /*14c20*/  LDL.LU R12, [R1+0x60] ;  /* 0x00006000010c7983 */ /* 0x002f280000300800 */
[----:B------:R1:W-:Y:S04]  /*14c30*/  @P3 STL [R1+0xa58], R7 ;  /* 0x000a580701003387 */ /* 0x0003e80000100800 */
[----:B-1----:R-:W4:Y:S04]  /*14c40*/  LDL.LU R7, [R1+0x90] ;  /* 0x0000900001077983 */ /* 0x002f280000300800 */
[----:B------:R1:W-:Y:S04]  /*14c50*/  STL.64 [R1+0x5f8], R16 ;  /* 0x0005f81001007387 */ /* 0x0003e80000100a00 */
[----:B-1----:R-:W4:Y:S04]  /*14c60*/  LDL.LU R16, [R1+0x64] ;  /* 0x0000640001107983 */ /* 0x002f280000300800 */
[----:B------:R-:W-:Y:S04]  /*14c70*/  STL.64 [R1+0x5f0], R14 ;  /* 0x0005f00e01007387 */ /* 0x000fe80000100a00 */
[----:B--2---:R1:W-:Y:S04]  /*14c80*/  @P2 STL [R1+0xa54], R13 ;  /* 0x000a540d01002387 */ /* 0x0043e80000100800 */
[----:B-1----:R-:W2:Y:S01]  /*14c90*/  LDL.LU R13, [R1+0x74] ;  /* 0x00007400010d7983 */ /* 0x002ea20000300800 */
[----:B0-----:R-:W-:-:S02]  /*14ca0*/  IMAD.MOV.U32 R14, RZ, RZ, R2 ;  /* 0x000000ffff0e7224 */ /* 0x001fc400078e0002 */
[----:B------:R-:W-:Y:S01]  /*14cb0*/  IMAD.MOV.U32 R15, RZ, RZ, R9 ;  /* 0x000000ffff0f7224 */ /* 0x000fe200078e0009 */
[----:B---3--:R0:W-:Y:S01]  /*14cc0*/  @P2 STL [R1+0xa50], R33 ;  /* 0x000a502101002387 */ /* 0x0081e20000100800 */
[----:B------:R-:W-:-:S03]  /*14cd0*/  ISETP.GT.AND P5, PT, R34, 0x15, PT ;  /* 0x000000152200780c */ /* 0x000fc60003fa4270 */
[----:B------:R-:W3:Y:S04]  /*14ce0*/  LDL.LU R9, [R1+0x78] ;  /* 0x0000780001097983 */ /* 0x000ee80000300800 */
[----:B------:R-:W3:Y:S04]  /*14cf0*/  LDL.LU R2, [R1+0x88] ;  /* 0x0000880001027983 */ /* 0x000ee80000300800 */
[----:B------:R-:W3:Y:S04]  /*14d00*/  LDL R17, [R1+0xb4c] ;  /* 0x000b4c0001117983 */ /* 0x000ee80000100800 */
[----:B------:R-:W3:Y:S04]  /*14d10*/  @P6 LDG.E.U16 R32, desc[UR6][R14.64] ;  /* 0x000000060e206981 */ /* 0x000ee8000c1e1500 */
[----:B------:R-:W-:Y:S04]  /*14d20*/  STL.64 [R1+0x5e0], R14 ;  /* 0x0005e00e01007387 */ /* 0x000fe80000100a00 */
[----:B0-----:R-:W3:Y:S04]  /*14d30*/  LDL R33, [R1+0xb48] ;  /* 0x000b480001217983 */ /* 0x001ee80000100800 */
[----:B------:R-:W-:Y:S04]  /*14d40*/  STL.64 [R1+0x5e8], R18 ;  /* 0x0005e81201007387 */ /* 0x000fe80000100a00 */
[----:B----4-:R0:W-:Y:S04]  /*14d50*/  @P6 STL [R1+0xa4c], R5 ;  /* 0x000a4c0501006387 */ /* 0x0101e80000100800 */
[----:B0-----:R-:W4:Y:S01]  /*14d60*/  LDL.LU R5, [R1+0x7c] ;  /* 0x00007c0001057983 */ /* 0x001f220000300800 */
[----:B------:R-:W-:-:S03]  /*14d70*/  IMAD.MOV.U32 R18, RZ, RZ, R7 ;  /* 0x000000ffff127224 */ /* 0x000fc600078e0007 */
[----:B------:R-:W4:Y:S01]  /*14d80*/  LDL.LU R3, [R1+0x8c] ;  /* 0x00008c0001037983 */ /* 0x000f220000300800 */
[----:B------:R-:W-:Y:S02]  /*14d90*/  IMAD.MOV.U32 R19, RZ, RZ, R12 ;  /* 0x000000ffff137224 */ /* 0x000fe400078e000c */
[----:B------:R-:W-:Y:S01]  /*14da0*/  IMAD.MOV.U32 R21, RZ, RZ, R16 ;  /* 0x000000ffff157224 */ /* 0x000fe200078e0010 */
[----:B------:R-:W-:Y:S01]  /*14db0*/  ISETP.GT.AND P3, PT, R34, 0x16, PT ;  /* 0x000000162200780c */ /* 0x000fe20003f64270 */
[----:B------:R-:W4:Y:S04]  /*14dc0*/  LDL.LU R15, [R1+0x80] ;  /* 0x00008000010f7983 */ /* 0x000f280000300800 */
[----:B------:R0:W4:Y:S04]  /*14dd0*/  @P5 LDG.E.U16 R11, desc[UR6][R18.64] ;  /* 0x00000006120b5981 */ /* 0x000128000c1e1500 */
[----:B------:R-:W4:Y:S01]  /*14de0*/  LDL.LU R14, [R1+0xb0] ;  /* 0x0000b000010e7983 */ /* 0x000f220000300800 */
[----:B--2---:R-:W-:-:S05]  /*14df0*/  IMAD.MOV.U32 R20, RZ, RZ, R13 ;  /* 0x000000ffff147224 */ /* 0x004fca00078e000d */
[----:B------:R4:W2:Y:S04]  /*14e00*/  @P5 LDG.E.U16 R10, desc[UR6][R20.64] ;  /* 0x00000006140a5981 */ /* 0x0008a8000c1e1500 */
[----:B---3--:R1:W-:Y:S04]  /*14e10*/  @P6 STL [R1+0xa48], R32 ;  /* 0x000a482001006387 */ /* 0x0083e80000100800 */
[----:B------:R-:W3:Y:S04]  /*14e20*/  LDL.LU R12, [R1+0x84] ;  /* 0x00008400010c7983 */ /* 0x000ee80000300800 */
[----:B------:R-:W3:Y:S04]  /*14e30*/  LDL.LU R7, [R1+0x94] ;  /* 0x0000940001077983 */ /* 0x000ee80000300800 */
[----:B------:R0:W-:Y:S04]  /*14e40*/  STL.64 [R1+0x5d0], R18 ;  /* 0x0005d01201007387 */ /* 0x0001e80000100a00 */
[----:B-1----:R-:W3:Y:S04]  /*14e50*/  LDL R32, [R1+0xa34] ;  /* 0x000a340001207983 */ /* 0x002ee80000100800 */
[----:B------:R4:W-:Y:S01]  /*14e60*/  STL.64 [R1+0x5d8], R20 ;  /* 0x0005d81401007387 */ /* 0x0009e20000100a00 */
[----:B0-----:R-:W-:-:S03]  /*14e70*/  IMAD.MOV.U32 R18, RZ, RZ, R2 ;  /* 0x000000ffff127224 */ /* 0x001fc600078e0002 */
[----:B------:R-:W3:Y:S01]  /*14e80*/  LDL.LU R13, [R1+0x98] ;  /* 0x00009800010d7983 */ /* 0x000ee20000300800 */
[----:B------:R-:W-:-:S05]  /*14e90*/  IMAD.MOV.U32 R19, RZ, RZ, R9 ;  /* 0x000000ffff137224 */ /* 0x000fca00078e0009 */
[----:B------:R0:W3:Y:S01]  /*14ea0*/  @P3 LDG.E.U16 R30, desc[UR6][R18.64] ;  /* 0x00000006121e3981 */ /* 0x0000e2000c1e1500 */
[----:B----4-:R-:W-:Y:S02]  /*14eb0*/  IMAD.MOV.U32 R20, RZ, RZ, R3 ;  /* 0x000000ffff147224 */ /* 0x010fe400078e0003 */
[----:B------:R-:W-:-:S05]  /*14ec0*/  IMAD.MOV.U32 R21, RZ, RZ, R5 ;  /* 0x000000ffff157224 */ /* 0x000fca00078e0005 */
[----:B------:R-:W4:Y:S04]  /*14ed0*/  @P3 LDG.E.U16 R31, desc[UR6][R20.64] ;  /* 0x00000006141f3981 */ /* 0x000f28000c1e1500 */
[----:B------:R1:W-:Y:S04]  /*14ee0*/  @P5 STL [R1+0xa40], R11 ;  /* 0x000a400b01005387 */ /* 0x0003e80000100800 */
[----:B-1----:R-:W4:Y:S04]  /*14ef0*/  LDL.LU R11, [R1+0xa8] ;  /* 0x0000a800010b7983 */ /* 0x002f280000300800 */
[----:B--2---:R1:W-:Y:S04]  /*14f00*/  @P5 STL [R1+0xa44], R10 ;  /* 0x000a440a01005387 */ /* 0x0043e80000100800 */
[----:B-1----:R-:W2:Y:S04]  /*14f10*/  LDL.LU R10, [R1+0x9c] ;  /* 0x00009c00010a7983 */ /* 0x002ea80000300800 */
[----:B------:R-:W2:Y:S04]  /*14f20*/  LDL.LU R9, [R1+0xac] ;  /* 0x0000ac0001097983 */ /* 0x000ea80000300800 */
[----:B------:R-:W2:Y:S01]  /*14f30*/  LDL R2, [R1+0xa30] ;  /* 0x000a300001027983 */ /* 0x000ea20000100800 */
[----:B------:R-:W-:-:S03]  /*14f40*/  ISETP.GT.AND P2, PT, R34, 0x17, PT ;  /* 0x000000172200780c */ /* 0x000fc60003f44270 */
[----:B------:R0:W-:Y:S01]  /*14f50*/  STL.64 [R1+0x5c0], R18 ;  /* 0x0005c01201007387 */ /* 0x0001e20000100a00 */
[----:B------:R-:W-:-:S03]  /*14f60*/  ISETP.GT.AND P6, PT, R34, 0x18, PT ;  /* 0x000000182200780c */ /* 0x000fc60003fc4270 */
[----:B------:R1:W-:Y:S01]  /*14f70*/  STL.64 [R1+0x5c8], R20 ;  /* 0x0005c81401007387 */ /* 0x0003e20000100a00 */
[----:B0-----:R-:W-:Y:S02]  /*14f80*/  IMAD.MOV.U32 R18, RZ, RZ, R14 ;  /* 0x000000ffff127224 */ /* 0x001fe400078e000e */
[----:B------:R-:W-:Y:S02]  /*14f90*/  IMAD.MOV.U32 R19, RZ, RZ, R15 ;  /* 0x000000ffff137224 */ /* 0x000fe400078e000f */
[----:B---3--:R-:W-:Y:S02]  /*14fa0*/  IMAD.MOV.U32 R14, RZ, RZ, R7 ;  /* 0x000000ffff0e7224 */ /* 0x008fe400078e0007 */
[----:B------:R-:W-:Y:S01]  /*14fb0*/  IMAD.MOV.U32 R15, RZ, RZ, R12 ;  /* 0x000000ffff0f7224 */ /* 0x000fe200078e000c */
[----:B------:R-:W3:Y:S04]  /*14fc0*/  @P2 LDG.E.U16 R33, desc[UR6][R18.64] ;  /* 0x0000000612212981 */ /* 0x000ee8000c1e1500 */
[----:B------:R-:W3:Y:S04]  /*14fd0*/  @P2 LDG.E.U16 R17, desc[UR6][R14.64] ;  /* 0x000000060e112981 */ /* 0x000ee8000c1e1500 */
[----:B----4-:R-:W-:Y:S04]  /*14fe0*/  STL [R1+0xfc4], R31 ;  /* 0x000fc41f01007387 */ /* 0x010fe80000100800 */
[----:B------:R-:W4:Y:S04]  /*14ff0*/  LDL R3, [R1+0xa2c] ;  /* 0x000a2c0001037983 */ /* 0x000f280000100800 */
[----:B------:R-:W4:Y:S04]  /*15000*/  LDL R5, [R1+0xa28] ;  /* 0x000a280001057983 */ /* 0x000f280000100800 */
[----:B------:R-:W-:Y:S04]  /*15010*/  STL [R1+0xfc0], R30 ;  /* 0x000fc01e01007387 */ /* 0x000fe80000100800 */
[----:B------:R-:W4:Y:S04]  /*15020*/  LDL.LU R12, [R1+0xa0] ;  /* 0x0000a000010c7983 */ /* 0x000f280000300800 */
[----:B------:R-:W4:Y:S04]  /*15030*/  LDL.LU R7, [R1+0xd0] ;  /* 0x0000d00001077983 */ /* 0x000f280000300800 */
[----:B------:R-:W-:Y:S04]  /*15040*/  STL.64 [R1+0x5b0], R18 ;  /* 0x0005b01201007387 */ /* 0x000fe80000100a00 */
[----:B------:R0:W-:Y:S01]  /*15050*/  STL.64 [R1+0x5b8], R14 ;  /* 0x0005b80e01007387 */ /* 0x0001e20000100a00 */
[----:B-1----:R-:W-:-:S03]  /*15060*/  IMAD.MOV.U32 R20, RZ, RZ, R11 ;  /* 0x000000ffff147224 */ /* 0x002fc600078e000b */
[----:B------:R-:W4:Y:S01]  /*15070*/  LDL.LU R16, [R1+0xa4] ;  /* 0x0000a40001107983 */ /* 0x000f220000300800 */
[----:B------:R-:W-:-:S03]  /*15080*/  IMAD.MOV.U32 R21, RZ, RZ, R13 ;  /* 0x000000ffff157224 */ /* 0x000fc600078e000d */
[----:B0-----:R-:W4:Y:S01]  /*15090*/  LDL.LU R15, [R1+0xb4] ;  /* 0x0000b400010f7983 */ /* 0x001f220000300800 */
[----:B------:R-:W-:-:S03]  /*150a0*/  ISETP.GT.AND P5, PT, R34, 0x19, PT ;  /* 0x000000192200780c */ /* 0x000fc60003fa4270 */
[----:B------:R-:W4:Y:S04]  /*150b0*/  LDL R25, [R1+0xa24] ;  /* 0x000a240001197983 */ /* 0x000f280000100800 */
[----:B------:R-:W4:Y:S01]  /*150c0*/  LDL R18, [R1+0xa20] ;  /* 0x000a200001127983 */ /* 0x000f220000100800 */
[----:B--2---:R-:W-:Y:S02]  /*150d0*/  IMAD.MOV.U32 R23, RZ, RZ, R10 ;  /* 0x000000ffff177224 */ /* 0x004fe400078e000a */
[----:B------:R-:W-:Y:S01]  /*150e0*/  IMAD.MOV.U32 R22, RZ, RZ, R9 ;  /* 0x000000ffff167224 */ /* 0x000fe200078e0009 */
[----:B------:R0:W2:Y:S04]  /*150f0*/  @P6 LDG.E.U16 R2, desc[UR6][R20.64] ;  /* 0x0000000614026981 */ /* 0x0000a8000c1e1500 */
[----:B------:R-:W2:Y:S04]  /*15100*/  @P6 LDG.E.U16 R32, desc[UR6][R22.64] ;  /* 0x0000000616206981 */ /* 0x000ea8000c1e1500 */
[----:B---3--:R-:W-:Y:S04]  /*15110*/  @P2 STL [R1+0xb48], R33 ;  /* 0x000b482101002387 */ /* 0x008fe80000100800 */
[----:B------:R-:W-:Y:S04]  /*15120*/  @P2 STL [R1+0xb4c], R17 ;  /* 0x000b4c1101002387 */ /* 0x000fe80000100800 */
[----:B------:R-:W3:Y:S04]  /*15130*/  LDL.LU R10, [R1+0xc8] ;  /* 0x0000c800010a7983 */ /* 0x000ee80000300800 */
[----:B------:R-:W3:Y:S04]  /*15140*/  LDL R14, [R1+0xa1c] ;  /* 0x000a1c00010e7983 */ /* 0x000ee80000100800 */
[----:B------:R-:W-:Y:S04]  /*15150*/  STL.64 [R1+0x5a0], R20 ;  /* 0x0005a01401007387 */ /* 0x000fe80000100a00 */
[----:B------:R1:W-:Y:S04]  /*15160*/  STL.64 [R1+0x5a8], R22 ;  /* 0x0005a81601007387 */ /* 0x0003e80000100a00 */
[----:B------:R-:W3:Y:S04]  /*15170*/  LDL R19, [R1+0xa18] ;  /* 0x000a180001137983 */ /* 0x000ee80000100800 */
[----:B------:R-:W3:Y:S01]  /*15180*/  LDL.LU R11, [R1+0xb8] ;  /* 0x0000b800010b7983 */ /* 0x000ee20000300800 */
[----:B----4-:R-:W-:-:S03]  /*15190*/  IMAD.MOV.U32 R13, RZ, RZ, R12 ;  /* 0x000000ffff0d7224 */ /* 0x010fc600078e000c */
[----:B-1----:R-:W4:Y:S01]  /*151a0*/  LDL.LU R22, [R1+0xcc] ;  /* 0x0000cc0001167983 */ /* 0x002f220000300800 */
[----:B------:R-:W-:-:S03]  /*151b0*/  IMAD.MOV.U32 R12, RZ, RZ, R7 ;  /* 0x000000ffff0c7224 */ /* 0x000fc600078e0007 */
[----:B------:R-:W3:Y:S04]  /*151c0*/  LDL R9, [R1+0xa14] ;  /* 0x000a140001097983 */ /* 0x000ee80000100800 */
[----:B------:R-:W4:Y:S04]  /*151d0*/  @P5 LDG.E.U16 R5, desc[UR6][R12.64] ;  /* 0x000000060c055981 */ /* 0x000f28000c1e1500 */
[----:B------:R-:W4:Y:S01]  /*151e0*/  LDL.LU R33, [R1+0xae4] ;  /* 0x000ae40001217983 */ /* 0x000f220000300800 */
[----:B0-----:R-:W-:Y:S02]  /*151f0*/  IMAD.MOV.U32 R21, RZ, RZ, R16 ;  /* 0x000000ffff157224 */ /* 0x001fe400078e0010 */
[----:B------:R-:W-:-:S05]  /*15200*/  IMAD.MOV.U32 R20, RZ, RZ, R15 ;  /* 0x000000ffff147224 */ /* 0x000fca00078e000f */
[----:B------:R3:W4:Y:S04]  /*15210*/  @P5 LDG.E.U16 R3, desc[UR6][R20.64] ;  /* 0x0000000614035981 */ /* 0x000728000c1e1500 */
[----:B--2---:R0:W-:Y:S04]  /*15220*/  @P6 STL [R1+0xa34], R32 ;  /* 0x000a342001006387 */ /* 0x0041e80000100800 */
[----:B0-----:R-:W2:Y:S04]  /*15230*/  LDL.LU R32, [R1+0xae0] ;  /* 0x000ae00001207983 */ /* 0x001ea80000300800 */
[----:B------:R-:W2:Y:S04]  /*15240*/  LDL.LU R23, [R1+0xbc] ;  /* 0x0000bc0001177983 */ /* 0x000ea80000300800 */
[----:B------:R0:W-:Y:S04]  /*15250*/  @P6 STL [R1+0xa30], R2 ;  /* 0x000a300201006387 */ /* 0x0001e80000100800 */
[----:B0-----:R-:W2:Y:S04]  /*15260*/  LDL R2, [R1+0xa10] ;  /* 0x000a100001027983 */ /* 0x001ea80000100800 */
[----:B------:R-:W2:Y:S04]  /*15270*/  LDL.LU R7, [R1+0xf0] ;  /* 0x0000f00001077983 */ /* 0x000ea80000300800 */
[----:B------:R-:W2:Y:S01]  /*15280*/  LDL.LU R17, [R1+0xc0] ;  /* 0x0000c00001117983 */ /* 0x000ea20000300800 */
[----:B------:R-:W-:-:S03]  /*15290*/  ISETP.GT.AND P3, PT, R34, 0x1a, PT ;  /* 0x0000001a2200780c */ /* 0x000fc60003f64270 */
[----:B------:R0:W-:Y:S04]  /*152a0*/  STL.64 [R1+0x590], R12 ;  /* 0x0005900c01007387 */ /* 0x0001e80000100a00 */
[----:B------:R3:W-:Y:S01]  /*152b0*/  STL.64 [R1+0x598], R20 ;  /* 0x0005981401007387 */ /* 0x0007e20000100a00 */
[----:B------:R-:W-:-:S03]  /*152c0*/  ISETP.GT.AND P2, PT, R34, 0x1b, PT ;  /* 0x0000001b2200780c */ /* 0x000fc60003f44270 */
[----:B------:R-:W2:Y:S04]  /*152d0*/  LDL.LU R16, [R1+0xc4] ;  /* 0x0000c40001107983 */ /* 0x000ea80000300800 */
[----:B------:R-:W2:Y:S04]  /*152e0*/  LDL.LU R15, [R1+0xd4] ;  /* 0x0000d400010f7983 */ /* 0x000ea80000300800 */
[----:B0-----:R-:W2:Y:S01]  /*152f0*/  LDL.LU R12, [R1+0xd8] ;  /* 0x0000d800010c7983 */ /* 0x001ea20000300800 */
[----:B---3--:R-:W-:Y:S02]  /*15300*/  IMAD.MOV.U32 R20, RZ, RZ, R10 ;  /* 0x000000ffff147224 */ /* 0x008fe400078e000a */
[----:B------:R-:W-:Y:S01]  /*15310*/  IMAD.MOV.U32 R21, RZ, RZ, R11 ;  /* 0x000000ffff157224 */ /* 0x000fe200078e000b */
[----:B----4-:R0:W-:Y:S04]  /*15320*/  @P5 STL [R1+0xa28], R5 ;  /* 0x000a280501005387 */ /* 0x0101e80000100800 */
[----:B------:R1:W3:Y:S04]  /*15330*/  @P3 LDG.E.U16 R18, desc[UR6][R20.64] ;  /* 0x0000000614123981 */ /* 0x0002e8000c1e1500 */
[----:B0-----:R-:W4:Y:S04]  /*15340*/  LDL.LU R5, [R1+0xe8] ;  /* 0x0000e80001057983 */ /* 0x001f280000300800 */
[----:B------:R-:W4:Y:S04]  /*15350*/  LDL R13, [R1+0xa0c] ;  /* 0x000a0c00010d7983 */ /* 0x000f280000100800 */
[----:B------:R0:W-:Y:S04]  /*15360*/  @P5 STL [R1+0xa2c], R3 ;  /* 0x000a2c0301005387 */ /* 0x0001e80000100800 */
[----:B0-----:R-:W4:Y:S04]  /*15370*/  LDL R3, [R1+0xa08] ;  /* 0x000a080001037983 */ /* 0x001f280000100800 */
[----:B------:R-:W4:Y:S04]  /*15380*/  LDL.LU R11, [R1+0xdc] ;  /* 0x0000dc00010b7983 */ /* 0x000f280000300800 */
[----:B------:R-:W4:Y:S04]  /*15390*/  LDL.LU R10, [R1+0xec] ;  /* 0x0000ec00010a7983 */ /* 0x000f280000300800 */
[----:B------:R1:W-:Y:S04]  /*153a0*/  STL.64 [R1+0x580], R20 ;  /* 0x0005801401007387 */ /* 0x0003e80000100a00 */
[----:B--2---:R0:W2:Y:S01]  /*153b0*/  @P3 LDG.E.U16 R25, desc[UR6][R22.64] ;  /* 0x0000000616193981 */ /* 0x0040a2000c1e1500 */
[----:B-1----:R-:W-:-:S02]  /*153c0*/  IMAD.MOV.U32 R20, RZ, RZ, R7 ;  /* 0x000000ffff147224 */ /* 0x002fc400078e0007 */
[----:B------:R-:W-:-:S05]  /*153d0*/  IMAD.MOV.U32 R21, RZ, RZ, R17 ;  /* 0x000000ffff157224 */ /* 0x000fca00078e0011 */
[----:B------:R1:W2:Y:S01]  /*153e0*/  @P2 LDG.E.U16 R19, desc[UR6][R20.64] ;  /* 0x0000000614132981 */ /* 0x0002a2000c1e1500 */
[----:B------:R-:W-:-:S03]  /*153f0*/  ISETP.GT.AND P6, PT, R34, 0x1c, PT ;  /* 0x0000001c2200780c */ /* 0x000fc60003fc4270 */
[----:B------:R0:W-:Y:S02]  /*15400*/  STL.64 [R1+0x588], R22 ;  /* 0x0005881601007387 */ /* 0x0001e40000100a00 */
[----:B0-----:R-:W-:Y:S02]  /*15410*/  IMAD.MOV.U32 R22, RZ, RZ, R15 ;  /* 0x000000ffff167224 */ /* 0x001fe400078e000f */
[----:B------:R-:W-:Y:S01]  /*15420*/  IMAD.MOV.U32 R23, RZ, RZ, R16 ;  /* 0x000000ffff177224 */ /* 0x000fe200078e0010 */
[----:B---3--:R4:W-:Y:S04]  /*15430*/  @P3 STL [R1+0xa20], R18 ;  /* 0x000a201201003387 */ /* 0x0089e80000100800 */
[----:B------:R-:W3:Y:S01]  /*15440*/  @P2 LDG.E.U16 R14, desc[UR6][R22.64] ;  /* 0x00000006160e2981 */ /* 0x000ee2000c1e1500 */
[----:B----4-:R-:W-:-:S03]  /*15450*/  IMAD.MOV.U32 R18, RZ, RZ, R5 ;  /* 0x000000ffff127224 */ /* 0x010fc600078e0005 */
[----:B--2---:R-:W-:Y:S04]  /*15460*/  @P3 STL [R1+0xa24], R25 ;  /* 0x000a241901003387 */ /* 0x004fe80000100800 */
[----:B------:R-:W2:Y:S04]  /*15470*/  LDL.LU R17, [R1+0xe0] ;  /* 0x0000e00001117983 */ /* 0x000ea80000300800 */
[----:B------:R-:W4:Y:S04]  /*15480*/  LDL.LU R7, [R1+0x110] ;  /* 0x0001100001077983 */ /* 0x000f280000300800 */
[----:B------:R1:W-:Y:S04]  /*15490*/  STL.64 [R1+0x570], R20 ;  /* 0x0005701401007387 */ /* 0x0003e80000100a00 */
[----:B------:R-:W4:Y:S04]  /*154a0*/  LDL.LU R15, [R1+0xf4] ;  /* 0x0000f400010f7983 */ /* 0x000f280000300800 */
[----:B------:R-:W-:Y:S04]  /*154b0*/  STL.64 [R1+0x578], R22 ;  /* 0x0005781601007387 */ /* 0x000fe80000100a00 */
[----:B------:R-:W4:Y:S01]  /*154c0*/  LDL.LU R16, [R1+0xe4] ;  /* 0x0000e40001107983 */ /* 0x000f220000300800 */
[----:B-1----:R-:W-:-:S02]  /*154d0*/  IMAD.MOV.U32 R20, RZ, RZ, R10 ;  /* 0x000000ffff147224 */ /* 0x002fc400078e000a */
[----:B------:R-:W-:Y:S01]  /*154e0*/  IMAD.MOV.U32 R21, RZ, RZ, R11 ;  /* 0x000000ffff157224 */ /* 0x000fe200078e000b */
[----:B------:R0:W-:Y:S04]  /*154f0*/  @P2 STL [R1+0xa18], R19 ;  /* 0x000a181301002387 */ /* 0x0001e80000100800 */
[----:B------:R2:W4:Y:S01]  /*15500*/  @P6 LDG.E.U16 R9, desc[UR6][R20.64] ;  /* 0x0000000614096981 */ /* 0x000522000c1e1500 */
[----:B0-----:R-:W-:-:S05]  /*15510*/  IMAD.MOV.U32 R19, RZ, RZ, R12 ;  /* 0x000000ffff137224 */ /* 0x001fca00078e000c */
[----:B------:R-:W4:Y:S04]  /*15520*/  @P6 LDG.E.U16 R2, desc[UR6][R18.64] ;  /* 0x0000000612026981 */ /* 0x000f28000c1e1500 */
[----:B---3--:R0:W-:Y:S04]  /*15530*/  @P2 STL [R1+0xa1c], R14 ;  /* 0x000a1c0e01002387 */ /* 0x0081e80000100800 */
[----:B0-----:R-:W3:Y:S04]  /*15540*/  LDL.LU R14, [R1+0xf8] ;  /* 0x0000f800010e7983 */ /* 0x001ee80000300800 */
[----:B------:R-:W3:Y:S04]  /*15550*/  LDL.LU R5, [R1+0x108] ;  /* 0x0001080001057983 */ /* 0x000ee80000300800 */
[----:B------:R-:W-:Y:S04]  /*15560*/  STL.64 [R1+0x560], R18 ;  /* 0x0005601201007387 */ /* 0x000fe80000100a00 */
[----:B------:R-:W3:Y:S04]  /*15570*/  LDL.LU R11, [R1+0x10c] ;  /* 0x00010c00010b7983 */ /* 0x000ee80000300800 */
[----:B------:R2:W-:Y:S04]  /*15580*/  STL.64 [R1+0x568], R20 ;  /* 0x0005681401007387 */ /* 0x0005e80000100a00 */
[----:B------:R-:W3:Y:S01]  /*15590*/  LDL.LU R12, [R1+0xfc] ;  /* 0x0000fc00010c7983 */ /* 0x000ee20000300800 */
[----:B--2---:R-:W-:Y:S01]  /*155a0*/  IMAD.MOV.U32 R21, RZ, RZ, R17 ;  /* 0x000000ffff157224 */ /* 0x004fe200078e0011 */
[----:B----4-:R-:W-:-:S02]  /*155b0*/  MOV R20, R7 ;  /* 0x0000000700147202 */ /* 0x010fc40000000f00 */
[----:B------:R0:W-:Y:S04]  /*155c0*/  @P6 STL [R1+0xa14], R9 ;  /* 0x000a140901006387 */ /* 0x0001e80000100800 */
[----:B0-----:R-:W2:Y:S04]  /*155d0*/  LDL R9, [R1+0xb44] ;  /* 0x000b440001097983 */ /* 0x001ea80000100800 */
[----:B------:R0:W-:Y:S04]  /*155e0*/  @P6 STL [R1+0xa10], R2 ;  /* 0x000a100201006387 */ /* 0x0001e80000100800 */
[----:B0-----:R-:W4:Y:S04]  /*155f0*/  LDL.LU R2, [R1+0x130] ;  /* 0x0001300001027983 */ /* 0x001f280000300800 */
[----:B------:R-:W2:Y:S04]  /*15600*/  LDL R10, [R1+0xb40] ;  /* 0x000b4000010a7983 */ /* 0x000ea80000100800 */
[----:B------:R-:W2:Y:S04]  /*15610*/  LDL.LU R7, [R1+0x100] ;  /* 0x0001000001077983 */ /* 0x000ea80000300800 */
[----:B------:R-:W2:Y:S04]  /*15620*/  LDL.LU R19, [R1+0x104] ;  /* 0x0001040001137983 */ /* 0x000ea80000300800 */
[----:B------:R3:W-:Y:S04]  /*15630*/  STL.64 [R1+0x550], R20 ;  /* 0x0005501401007387 */ /* 0x0007e80000100a00 */
[----:B------:R-:W4:Y:S01]  /*15640*/  LDL.LU R17, [R1+0x114] ;  /* 0x0001140001117983 */ /* 0x000f220000300800 */
[C---:B------:R-:W-:Y:S01]  /*15650*/  ISETP.GT.AND P5, PT, R34.reuse, 0x1d, PT ;  /* 0x0000001d2200780c */ /* 0x040fe20003fa4270 */
[----:B------:R-:W-:Y:S01]  /*15660*/  IMAD.MOV.U32 R22, RZ, RZ, R15 ;  /* 0x000000ffff167224 */ /* 0x000fe200078e000f */
[C---:B------:R-:W-:Y:S01]  /*15670*/  ISETP.GT.AND P3, PT, R34.reuse, 0x1e, PT ;  /* 0x0000001e2200780c */ /* 0x040fe20003f64270 */
[----:B------:R-:W-:Y:S01]  /*15680*/  IMAD.MOV.U32 R23, RZ, RZ, R16 ;  /* 0x000000ffff177224 */ /* 0x000fe200078e0010 */
[----:B------:R-:W-:-:S04]  /*15690*/  ISETP.GT.AND P2, PT, R34, 0x1f, PT ;  /* 0x0000001f2200780c */ /* 0x000fc80003f44270 */
[----:B------:R0:W-:Y:S04]  /*156a0*/  STL.64 [R1+0x558], R22 ;  /* 0x0005581601007387 */ /* 0x0001e80000100a00 */
[----:B------:R-:W4:Y:S04]  /*156b0*/  LDL R15, [R1+0xa04] ;  /* 0x000a0400010f7983 */ /* 0x000f280000100800 */
[----:B------:R3:W4:Y:S04]  /*156c0*/  @P5 LDG.E.U16 R3, desc[UR6][R20.64] ;  /* 0x0000000614035981 */ /* 0x000728000c1e1500 */
[----:B------:R0:W4:Y:S01]  /*156d0*/  @P5 LDG.E.U16 R13, desc[UR6][R22.64] ;  /* 0x00000006160d5981 */ /* 0x000122000c1e1500 */
[----:B---3--:R-:W-:-:S02]  /*156e0*/  IMAD.MOV.U32 R20, RZ, RZ, R5 ;  /* 0x000000ffff147224 */ /* 0x008fc400078e0005 */
[----:B------:R-:W-:Y:S02]  /*156f0*/  IMAD.MOV.U32 R21, RZ, RZ, R14 ;  /* 0x000000ffff157224 */ /* 0x000fe400078e000e */
[----:B0-----:R-:W-:Y:S02]  /*15700*/  IMAD.MOV.U32 R22, RZ, RZ, R11 ;  /* 0x000000ffff167224 */ /* 0x001fe400078e000b */
[----:B------:R-:W-:Y:S01]  /*15710*/  IMAD.MOV.U32 R23, RZ, RZ, R12 ;  /* 0x000000ffff177224 */ /* 0x000fe200078e000c */
[----:B------:R-:W3:Y:S04]  /*15720*/  @P3 LDG.E.U16 R32, desc[UR6][R20.64] ;  /* 0x0000000614203981 */ /* 0x000ee8000c1e1500 */
[----:B------:R0:W3:Y:S01]  /*15730*/  @P3 LDG.E.U16 R33, desc[UR6][R22.64] ;  /* 0x0000000616213981 */ /* 0x0000e2000c1e1500 */
[----:B--2---:R-:W-:-:S02]  /*15740*/  IMAD.MOV.U32 R25, RZ, RZ, R19 ;  /* 0x000000ffff197224 */ /* 0x004fc400078e0013 */
[----:B----4-:R-:W-:-:S05]  /*15750*/  IMAD.MOV.U32 R24, RZ, RZ, R17 ;  /* 0x000000ffff187224 */ /* 0x010fca00078e0011 */
[----:B------:R-:W2:Y:S04]  /*15760*/  @P2 LDG.E.U16 R9, desc[UR6][R24.64] ;  /* 0x0000000618092981 */ /* 0x000ea8000c1e1500 */
[----:B------:R1:W-:Y:S04]  /*15770*/  @P5 STL [R1+0xa08], R3 ;  /* 0x000a080301005387 */ /* 0x0003e80000100800 */
[----:B-1----:R-:W4:Y:S04]  /*15780*/  LDL.LU R3, [R1+0x128] ;  /* 0x0001280001037983 */ /* 0x002f280000300800 */
[----:B------:R1:W-:Y:S04]  /*15790*/  @P5 STL [R1+0xa0c], R13 ;  /* 0x000a0c0d01005387 */ /* 0x0003e80000100800 */
[----:B-1----:R-:W4:Y:S04]  /*157a0*/  LDL R13, [R1+0xa00] ;  /* 0x000a0000010d7983 */ /* 0x002f280000100800 */
[----:B------:R-:W4:Y:S04]  /*157b0*/  LDL.LU R5, [R1+0x118] ;  /* 0x0001180001057983 */ /* 0x000f280000300800 */
[----:B------:R-:W4:Y:S04]  /*157c0*/  LDL.LU R18, [R1+0x11c] ;  /* 0x00011c0001127983 */ /* 0x000f280000300800 */
[----:B------:R-:W-:Y:S04]  /*157d0*/  STL.64 [R1+0x540], R20 ;  /* 0x0005401401007387 */ /* 0x000fe80000100a00 */
[----:B------:R-:W4:Y:S04]  /*157e0*/  LDL.LU R16, [R1+0x12c] ;  /* 0x00012c0001107983 */ /* 0x000f280000300800 */
[----:B------:R0:W-:Y:S04]  /*157f0*/  STL.64 [R1+0x548], R22 ;  /* 0x0005481601007387 */ /* 0x0001e80000100a00 */
[----:B------:R-:W4:Y:S04]  /*15800*/  LDL R14, [R1+0x9fc] ;  /* 0x0009fc00010e7983 */ /* 0x000f280000100800 */
[----:B------:R-:W4:Y:S01]  /*15810*/  LDL R11, [R1+0x9f8] ;  /* 0x0009f800010b7983 */ /* 0x000f220000100800 */
[----:B0-----:R-:W-:-:S02]  /*15820*/  IMAD.MOV.U32 R22, RZ, RZ, R2 ;  /* 0x000000ffff167224 */ /* 0x001fc400078e0002 */
[----:B------:R-:W-:Y:S01]  /*15830*/  IMAD.MOV.U32 R23, RZ, RZ, R7 ;  /* 0x000000ffff177224 */ /* 0x000fe200078e0007 */
[----:B---3--:R-:W-:Y:S04]  /*15840*/  STL [R1+0xfc8], R33 ;  /* 0x000fc82101007387 */ /* 0x008fe80000100800 */
[----:B------:R-:W-:Y:S04]  /*15850*/  STL [R1+0xfcc], R32 ;  /* 0x000fcc2001007387 */ /* 0x000fe80000100800 */
[----:B------:R-:W3:Y:S04]  /*15860*/  LDL.LU R7, [R1+0x120] ;  /* 0x0001200001077983 */ /* 0x000ee80000300800 */
[----:B------:R-:W3:Y:S04]  /*15870*/  LDL.LU R2, [R1+0x150] ;  /* 0x0001500001027983 */ /* 0x000ee80000300800 */
[----:B------:R4:W3:Y:S04]  /*15880*/  @P2 LDG.E.U16 R10, desc[UR6][R22.64] ;  /* 0x00000006160a2981 */ /* 0x0008e8000c1e1500 */
[----:B------:R-:W3:Y:S04]  /*15890*/  LDL R12, [R1+0x9f4] ;  /* 0x0009f400010c7983 */ /* 0x000ee80000100800 */
[----:B------:R-:W-:Y:S04]  /*158a0*/  STL.64 [R1+0x530], R22 ;  /* 0x0005301601007387 */ /* 0x000fe80000100a00 */
[----:B------:R-:W3:Y:S04]  /*158b0*/  LDL R21, [R1+0x9f0] ;  /* 0x0009f00001157983 */ /* 0x000ee80000100800 */
[----:B------:R-:W-:Y:S04]  /*158c0*/  STL.64 [R1+0x538], R24 ;  /* 0x0005381801007387 */ /* 0x000fe80000100a00 */
[----:B------:R-:W3:Y:S04]  /*158d0*/  LDL.LU R17, [R1+0x124] ;  /* 0x0001240001117983 */ /* 0x000ee80000300800 */
[----:B--2---:R0:W-:Y:S04]  /*158e0*/  @P2 STL [R1+0xb44], R9 ;  /* 0x000b440901002387 */ /* 0x0041e80000100800 */
[----:B0-----:R-:W2:Y:S01]  /*158f0*/  LDL.LU R9, [R1+0x134] ;  /* 0x0001340001097983 */ /* 0x001ea20000300800 */
[----:B------:R-:W-:-:S02]  /*15900*/  ISETP.GT.AND P6, PT, R34, 0x20, PT ;  /* 0x000000202200780c */ /* 0x000fc40003fc4270 */
[----:B------:R-:W-:Y:S01]  /*15910*/  ISETP.GT.AND P5, PT, R34, 0x21, PT ;  /* 0x000000212200780c */ /* 0x000fe20003fa4270 */
[----:B----4-:R-:W-:Y:S02]  /*15920*/  IMAD.MOV.U32 R22, RZ, RZ, R3 ;  /* 0x000000ffff167224 */ /* 0x010fe400078e0003 */
[----:B------:R-:W-:Y:S02]  /*15930*/  IMAD.MOV.U32 R25, RZ, RZ, R18 ;  /* 0x000000ffff197224 */ /* 0x000fe400078e0012 */
[----:B------:R-:W-:-:S06]  /*15940*/  IMAD.MOV.U32 R23, RZ, RZ, R5 ;  /* 0x000000ffff177224 */ /* 0x000fcc00078e0005 */
[----:B------:R-:W4:Y:S01]  /*15950*/  @P6 LDG.E.U16 R13, desc[UR6][R22.64] ;  /* 0x00000006160d6981 */ /* 0x000f22000c1e1500 */
[----:B------:R-:W-:-:S05]  /*15960*/  IMAD.MOV.U32 R24, RZ, RZ, R16 ;  /* 0x000000ffff187224 */ /* 0x000fca00078e0010 */
[----:B------:R0:W4:Y:S04]  /*15970*/  @P6 LDG.E.U16 R15, desc[UR6][R24.64] ;  /* 0x00000006180f6981 */ /* 0x000128000c1e1500 */
[----:B---3--:R1:W-:Y:S04]  /*15980*/  @P2 STL [R1+0xb40], R10 ;  /* 0x000b400a01002387 */ /* 0x0083e80000100800 */
[----:B------:R-:W3:Y:S04]  /*15990*/  LDL.LU R5, [R1+0x138] ;  /* 0x0001380001057983 */ /* 0x000ee80000300800 */
[----:B------:R-:W3:Y:S04]  /*159a0*/  LDL.LU R3, [R1+0x148] ;  /* 0x0001480001037983 */ /* 0x000ee80000300800 */
[----:B-1----:R-:W3:Y:S04]  /*159b0*/  LDL R10, [R1+0x9ec] ;  /* 0x0009ec00010a7983 */ /* 0x002ee80000100800 */
[----:B------:R-:W-:Y:S04]  /*159c0*/  STL.64 [R1+0x520], R22 ;  /* 0x0005201601007387 */ /* 0x000fe80000100a00 */
[----:B------:R-:W3:Y:S04]  /*159d0*/  LDL R19, [R1+0x9e8] ;  /* 0x0009e80001137983 */ /* 0x000ee80000100800 */
[----:B------:R0:W-:Y:S04]  /*159e0*/  STL.64 [R1+0x528], R24 ;  /* 0x0005281801007387 */ /* 0x0001e80000100a00 */
[----:B------:R-:W3:Y:S01]  /*159f0*/  LDL.LU R16, [R1+0x13c] ;  /* 0x00013c0001107983 */ /* 0x000ee20000300800 */
[----:B0-----:R-:W-:-:S02]  /*15a00*/  IMAD.MOV.U32 R25, RZ, RZ, R17 ;  /* 0x000000ffff197224 */ /* 0x001fc400078e0011 */
[----:B--2---:R-:W-:-:S05]  /*15a10*/  IMAD.MOV.U32 R24, RZ, RZ, R9 ;  /* 0x000000ffff187224 */ /* 0x004fca00078e0009 */
[----:B------:R-:W2:Y:S01]  /*15a20*/  @P5 LDG.E.U16 R14, desc[UR6][R24.64] ;  /* 0x00000006180e5981 */ /* 0x000ea2000c1e1500 */
[----:B------:R-:W-:Y:S02]  /*15a30*/  IMAD.MOV.U32 R22, RZ, RZ, R2 ;  /* 0x000000ffff167224 */ /* 0x000fe400078e0002 */
[----:B------:R-:W-:-:S05]  /*15a40*/  IMAD.MOV.U32 R23, RZ, RZ, R7 ;  /* 0x000000ffff177224 */ /* 0x000fca00078e0007 */
[----:B------:R0:W3:Y:S04]  /*15a50*/  @P5 LDG.E.U16 R11, desc[UR6][R22.64] ;  /* 0x00000006160b5981 */ /* 0x0000e8000c1e1500 */
[----:B----4-:R1:W-:Y:S04]  /*15a60*/  @P6 STL [R1+0xa04], R15 ;  /* 0x000a040f01006387 */ /* 0x0103e80000100800 */
[----:B-1----:R-:W4:Y:S04]  /*15a70*/  LDL.LU R15, [R1+0x14c] ;  /* 0x00014c00010f7983 */ /* 0x002f280000300800 */
[----:B------:R1:W-:Y:S04]  /*15a80*/  @P6 STL [R1+0xa00], R13 ;  /* 0x000a000d01006387 */ /* 0x0003e80000100800 */
[----:B------:R-:W4:Y:S04]  /*15a90*/  LDL.LU R7, [R1+0x140] ;  /* 0x0001400001077983 */ /* 0x000f280000300800 */
[----:B------:R-:W4:Y:S04]  /*15aa0*/  LDL.LU R2, [R1+0x170] ;  /* 0x0001700001027983 */ /* 0x000f280000300800 */
[----:B-1----:R-:W4:Y:S04]  /*15ab0*/  LDL R13, [R1+0x9e4] ;  /* 0x0009e400010d7983 */ /* 0x002f280000100800 */
[----:B------:R-:W-:Y:S04]  /*15ac0*/  STL.64 [R1+0x510], R22 ;  /* 0x0005101601007387 */ /* 0x000fe80000100a00 */
[----:B------:R-:W4:Y:S04]  /*15ad0*/  LDL.LU R9, [R1+0x154] ;  /* 0x0001540001097983 */ /* 0x000f280000300800 */
[----:B------:R-:W4:Y:S04]  /*15ae0*/  LDL R17, [R1+0x9e0] ;  /* 0x0009e00001117983 */ /* 0x000f280000100800 */
[----:B------:R-:W-:Y:S04]  /*15af0*/  STL.64 [R1+0x518], R24 ;  /* 0x0005181801007387 */ /* 0x000fe80000100a00 */
[----:B--2---:R1:W-:Y:S04]  /*15b00*/  @P5 STL [R1+0x9fc], R14 ;  /* 0x0009fc0e01005387 */ /* 0x0043e80000100800 */
[----:B-1----:R-:W2:Y:S01]  /*15b10*/  LDL.LU R14, [R1+0x144] ;  /* 0x00014400010e7983 */ /* 0x002ea20000300800 */
[----:B------:R-:W-:Y:S01]  /*15b20*/  ISETP.GT.AND P3, PT, R34, 0x22, PT ;  /* 0x000000222200780c */ /* 0x000fe20003f64270 */
[----:B---3--:R-:W-:-:S02]  /*15b30*/  IMAD.MOV.U32 R25, RZ, RZ, R16 ;  /* 0x000000ffff197224 */ /* 0x008fc400078e0010 */
[----:B0-----:R-:W-:Y:S02]  /*15b40*/  IMAD.MOV.U32 R22, RZ, RZ, R3 ;  /* 0x000000ffff167224 */ /* 0x001fe400078e0003 */
[----:B------:R-:W-:Y:S01]  /*15b50*/  IMAD.MOV.U32 R23, RZ, RZ, R5 ;  /* 0x000000ffff177224 */ /* 0x000fe200078e0005 */
[----:B------:R-:W-:Y:S01]  /*15b60*/  ISETP.GT.AND P2, PT, R34, 0x23, PT ;  /* 0x000000232200780c */ /* 0x000fe20003f44270 */
[----:B------:R0:W-:Y:S04]  /*15b70*/  @P5 STL [R1+0x9f8], R11 ;  /* 0x0009f80b01005387 */ /* 0x0001e80000100800 */
[----:B------:R-:W3:Y:S04]  /*15b80*/  LDL.LU R5, [R1+0x158] ;  /* 0x0001580001057983 */ /* 0x000ee80000300800 */
[----:B------:R1:W3:Y:S04]  /*15b90*/  @P3 LDG.E.U16 R21, desc[UR6][R22.64] ;  /* 0x0000000616153981 */ /* 0x0002e8000c1e1500 */
[----:B------:R-:W3:Y:S04]  /*15ba0*/  LDL.LU R3, [R1+0x168] ;  /* 0x0001680001037983 */ /* 0x000ee80000300800 */
[----:B0-----:R-:W3:Y:S04]  /*15bb0*/  LDL R11, [R1+0x9dc] ;  /* 0x0009dc00010b7983 */ /* 0x001ee80000100800 */
[----:B------:R1:W-:Y:S01]  /*15bc0*/  STL.64 [R1+0x500], R22 ;  /* 0x0005001601007387 */ /* 0x0003e20000100a00 */
[----:B----4-:R-:W-:-:S03]  /*15bd0*/  IMAD.MOV.U32 R24, RZ, RZ, R15 ;  /* 0x000000ffff187224 */ /* 0x010fc600078e000f */
[----:B------:R-:W4:Y:S04]  /*15be0*/  LDL R15, [R1+0x9d8] ;  /* 0x0009d800010f7983 */ /* 0x000f280000100800 */
[----:B------:R-:W3:Y:S01]  /*15bf0*/  @P3 LDG.E.U16 R12, desc[UR6][R24.64] ;  /* 0x00000006180c3981 */ /* 0x000ee2000c1e1500 */
[----:B-1----:R-:W-:Y:S02]  /*15c00*/  IMAD.MOV.U32 R22, RZ, RZ, R9 ;  /* 0x000000ffff167224 */ /* 0x002fe400078e0009 */
[----:B--2---:R-:W-:-:S05]  /*15c10*/  IMAD.MOV.U32 R23, RZ, RZ, R14 ;  /* 0x000000ffff177224 */ /* 0x004fca00078e000e */
[----:B------:R-:W2:Y:S04]  /*15c20*/  @P2 LDG.E.U16 R10, desc[UR6][R22.64] ;  /* 0x00000006160a2981 */ /* 0x000ea8000c1e1500 */
[----:B------:R-:W-:Y:S04]  /*15c30*/  STL.64 [R1+0x508], R24 ;  /* 0x0005081801007387 */ /* 0x000fe80000100a00 */
[----:B------:R-:W4:Y:S01]  /*15c40*/  LDL.LU R18, [R1+0x15c] ;  /* 0x00015c0001127983 */ /* 0x000f220000300800 */
[----:B------:R-:W-:-:S03]  /*15c50*/  IMAD.MOV.U32 R20, RZ, RZ, R2 ;  /* 0x000000ffff147224 */ /* 0x000fc600078e0002 */
[----:B---3--:R0:W-:Y:S04]  /*15c60*/  @P3 STL [R1+0x9f4], R12 ;  /* 0x0009f40c01003387 */ /* 0x0081e80000100800 */
[----:B0-----:R-:W3:Y:S04]  /*15c70*/  LDL.LU R12, [R1+0x16c] ;  /* 0x00016c00010c7983 */ /* 0x001ee80000300800 */
[----:B------:R0:W-:Y:S02]  /*15c80*/  @P3 STL [R1+0x9f0], R21 ;  /* 0x0009f01501003387 */ /* 0x0001e40000100800 */
[----:B0-----:R-:W-:-:S02]  /*15c90*/  IMAD.MOV.U32 R21, RZ, RZ, R7 ;  /* 0x000000ffff157224 */ /* 0x001fc400078e0007 */
[----:B------:R-:W3:Y:S04]  /*15ca0*/  LDL.LU R7, [R1+0x160] ;  /* 0x0001600001077983 */ /* 0x000ee80000300800 */
[----:B------:R0:W3:Y:S04]  /*15cb0*/  @P2 LDG.E.U16 R19, desc[UR6][R20.64] ;  /* 0x0000000614132981 */ /* 0x0000e8000c1e1500 */
[----:B------:R-:W3:Y:S04]  /*15cc0*/  LDL.LU R2, [R1+0x190] ;  /* 0x0001900001027983 */ /* 0x000ee80000300800 */
[----:B------:R-:W-:Y:S04]  /*15cd0*/  STL.64 [R1+0x4f0], R20 ;  /* 0x0004f01401007387 */ /* 0x000fe80000100a00 */
[----:B------:R-:W3:Y:S04]  /*15ce0*/  LDL R25, [R1+0xb3c] ;  /* 0x000b3c0001197983 */ /* 0x000ee80000100800 */
[----:B------:R-:W3:Y:S04]  /*15cf0*/  LDL R9, [R1+0xb38] ;  /* 0x000b380001097983 */ /* 0x000ee80000100800 */
[----:B------:R-:W-:Y:S04]  /*15d00*/  STL.64 [R1+0x4f8], R22 ;  /* 0x0004f81601007387 */ /* 0x000fe80000100a00 */
[----:B------:R-:W3:Y:S04]  /*15d10*/  LDL.LU R16, [R1+0x164] ;  /* 0x0001640001107983 */ /* 0x000ee80000300800 */
[----:B--2---:R1:W-:Y:S04]  /*15d20*/  @P2 STL [R1+0x9ec], R10 ;  /* 0x0009ec0a01002387 */ /* 0x0043e80000100800 */
[----:B-1----:R-:W2:Y:S01]  /*15d30*/  LDL.LU R10, [R1+0x174] ;  /* 0x00017400010a7983 */ /* 0x002ea20000300800 */
[C---:B------:R-:W-:Y:S01]  /*15d40*/  ISETP.GT.AND P6, PT, R34.reuse, 0x24, PT ;  /* 0x000000242200780c */ /* 0x040fe20003fc4270 */
[----:B----4-:R-:W-:Y:S01]  /*15d50*/  IMAD.MOV.U32 R23, RZ, RZ, R18 ;  /* 0x000000ffff177224 */ /* 0x010fe200078e0012 */
[----:B------:R-:W-:Y:S01]  /*15d60*/  ISETP.GT.AND P5, PT, R34, 0x25, PT ;  /* 0x000000252200780c */ /* 0x000fe20003fa4270 */
[----:B0-----:R-:W-:-:S02]  /*15d70*/  IMAD.MOV.U32 R20, RZ, RZ, R3 ;  /* 0x000000ffff147224 */ /* 0x001fc400078e0003 */
[----:B------:R-:W-:-:S08]  /*15d80*/  IMAD.MOV.U32 R21, RZ, RZ, R5 ;  /* 0x000000ffff157224 */ /* 0x000fd000078e0005 */
[----:B------:R-:W4:Y:S01]  /*15d90*/  @P6 LDG.E.U16 R17, desc[UR6][R20.64] ;  /* 0x0000000614116981 */ /* 0x000f22000c1e1500 */
[----:B---3--:R-:W-:-:S05]  /*15da0*/  IMAD.MOV.U32 R22, RZ, RZ, R12 ;  /* 0x000000ffff167224 */ /* 0x008fca00078e000c */
[----:B------:R0:W3:Y:S04]  /*15db0*/  @P6 LDG.E.U16 R13, desc[UR6][R22.64] ;  /* 0x00000006160d6981 */ /* 0x0000e8000c1e1500 */
[----:B------:R1:W-:Y:S04]  /*15dc0*/  @P2 STL [R1+0x9e8], R19 ;  /* 0x0009e81301002387 */ /* 0x0003e80000100800 */
[----:B------:R-:W4:Y:S04]  /*15dd0*/  LDL.LU R5, [R1+0x178] ;  /* 0x0001780001057983 */ /* 0x000f280000300800 */
[----:B------:R-:W4:Y:S04]  /*15de0*/  LDL.LU R3, [R1+0x188] ;  /* 0x0001880001037983 */ /* 0x000f280000300800 */
[----:B------:R-:W4:Y:S04]  /*15df0*/  LDL R14, [R1+0xb34] ;  /* 0x000b3400010e7983 */ /* 0x000f280000100800 */
[----:B------:R-:W-:Y:S04]  /*15e00*/  STL.64 [R1+0x4e0], R20 ;  /* 0x0004e01401007387 */ /* 0x000fe80000100a00 */
[----:B-1----:R-:W4:Y:S04]  /*15e10*/  LDL R19, [R1+0xb30] ;  /* 0x000b300001137983 */ /* 0x002f280000100800 */
[----:B------:R0:W-:Y:S02]  /*15e20*/  STL.64 [R1+0x4e8], R22 ;  /* 0x0004e81601007387 */ /* 0x0001e40000100a00 */
[----:B0-----:R-:W-:-:S02]  /*15e30*/  IMAD.MOV.U32 R23, RZ, RZ, R16 ;  /* 0x000000ffff177224 */ /* 0x001fc400078e0010 */
[----:B--2---:R-:W-:-:S05]  /*15e40*/  IMAD.MOV.U32 R22, RZ, RZ, R10 ;  /* 0x000000ffff167224 */ /* 0x004fca00078e000a */
[----:B------:R-:W2:Y:S01]  /*15e50*/  @P5 LDG.E.U16 R11, desc[UR6][R22.64] ;  /* 0x00000006160b5981 */ /* 0x000ea2000c1e1500 */
[----:B------:R-:W-:Y:S02]  /*15e60*/  IMAD.MOV.U32 R20, RZ, RZ, R2 ;  /* 0x000000ffff147224 */ /* 0x000fe400078e0002 */
[----:B------:R-:W-:-:S05]  /*15e70*/  IMAD.MOV.U32 R21, RZ, RZ, R7 ;  /* 0x000000ffff157224 */ /* 0x000fca00078e0007 */
[----:B------:R0:W2:Y:S04]  /*15e80*/  @P5 LDG.E.U16 R15, desc[UR6][R20.64] ;  /* 0x00000006140f5981 */ /* 0x0000a8000c1e1500 */
[----:B---3--:R1:W-:Y:S04]  /*15e90*/  @P6 STL [R1+0x9e4], R13 ;  /* 0x0009e40d01006387 */ /* 0x0083e80000100800 */
[----:B-1----:R-:W3:Y:S04]  /*15ea0*/  LDL.LU R13, [R1+0x17c] ;  /* 0x00017c00010d7983 */ /* 0x002ee80000300800 */
[----:B------:R-:W3:Y:S04]  /*15eb0*/  LDL.LU R12, [R1+0x18c] ;  /* 0x00018c00010c7983 */ /* 0x000ee80000300800 */
[----:B----4-:R1:W-:Y:S04]  /*15ec0*/  @P6 STL [R1+0x9e0], R17 ;  /* 0x0009e01101006387 */ /* 0x0103e80000100800 */
[----:B------:R-:W4:Y:S04]  /*15ed0*/  LDL.LU R7, [R1+0x180] ;  /* 0x0001800001077983 */ /* 0x000f280000300800 */
[----:B------:R-:W4:Y:S04]  /*15ee0*/  LDL.LU R2, [R1+0x1b0] ;  /* 0x0001b00001027983 */ /* 0x000f280000300800 */
[----:B-1----:R-:W4:Y:S04]  /*15ef0*/  LDL R17, [R1+0x9d4] ;  /* 0x0009d40001117983 */ /* 0x002f280000100800 */
[----:B------:R-:W-:Y:S04]  /*15f00*/  STL.64 [R1+0x4d0], R20 ;  /* 0x0004d01401007387 */ /* 0x000fe80000100a00 */
[----:B------:R-:W4:Y:S04]  /*15f10*/  LDL R10, [R1+0x9d0] ;  /* 0x0009d000010a7983 */ /* 0x000f280000100800 */
[----:B------:R-:W-:Y:S04]  /*15f20*/  STL.64 [R1+0x4d8], R22 ;  /* 0x0004d81601007387 */ /* 0x000fe80000100a00 */
[----:B------:R-:W4:Y:S04]  /*15f30*/  LDL.LU R18, [R1+0x184] ;  /* 0x0001840001127983 */ /* 0x000f280000300800 */
[----:B--2---:R1:W-:Y:S04]  /*15f40*/  @P5 STL [R1+0x9dc], R11 ;  /* 0x0009dc0b01005387 */ /* 0x0043e80000100800 */
[----:B-1----:R-:W2:Y:S01]  /*15f50*/  LDL.LU R11, [R1+0x194] ;  /* 0x00019400010b7983 */ /* 0x002ea20000300800 */
[C---:B------:R-:W-:Y:S01]  /*15f60*/  ISETP.GT.AND P3, PT, R34.reuse, 0x26, PT ;  /* 0x000000262200780c */ /* 0x040fe20003f64270 */
[----:B0-----:R-:W-:Y:S01]  /*15f70*/  IMAD.MOV.U32 R21, RZ, RZ, R5 ;  /* 0x000000ffff157224 */ /* 0x001fe200078e0005 */
[----:B------:R-:W-:Y:S01]  /*15f80*/  MOV R20, R3 ;  /* 0x0000000300147202 */ /* 0x000fe20000000f00 */
[----:B------:R0:W-:Y:S01]  /*15f90*/  @P5 STL [R1+0x9d8], R15 ;  /* 0x0009d80f01005387 */ /* 0x0001e20000100800 */
[----:B------:R-:W-:-:S03]  /*15fa0*/  ISETP.GT.AND P2, PT, R34, 0x27, PT ;  /* 0x000000272200780c */ /* 0x000fc60003f44270 */
[----:B------:R-:W2:Y:S04]  /*15fb0*/  LDL.LU R5, [R1+0x198] ;  /* 0x0001980001057983 */ /* 0x000ea80000300800 */
[----:B------:R-:W2:Y:S04]  /*15fc0*/  LDL.LU R3, [R1+0x1a8] ;  /* 0x0001a80001037983 */ /* 0x000ea80000300800 */
[----:B------:R-:W2:Y:S04]  /*15fd0*/  @P3 LDG.E.U16 R9, desc[UR6][R20.64] ;  /* 0x0000000614093981 */ /* 0x000ea8000c1e1500 */
[----:B0-----:R-:W2:Y:S04]  /*15fe0*/  LDL R15, [R1+0x9c8] ;  /* 0x0009c800010f7983 */ /* 0x001ea80000100800 */
[----:B------:R-:W-:Y:S01]  /*15ff0*/  STL.64 [R1+0x4c0], R20 ;  /* 0x0004c01401007387 */ /* 0x000fe20000100a00 */
[----:B---3--:R-:W-:-:S03]  /*16000*/  IMAD.MOV.U32 R23, RZ, RZ, R13 ;  /* 0x000000ffff177224 */ /* 0x008fc600078e000d */
[----:B------:R-:W3:Y:S01]  /*16010*/  LDL.LU R13, [R1+0x1ac] ;  /* 0x0001ac00010d7983 */ /* 0x000ee20000300800 */
[----:B------:R-:W-:-:S03]  /*16020*/  IMAD.MOV.U32 R22, RZ, RZ, R12 ;  /* 0x000000ffff167224 */ /* 0x000fc600078e000c */
[----:B------:R-:W3:Y:S04]  /*16030*/  LDL R12, [R1+0x9c0] ;  /* 0x0009c000010c7983 */ /* 0x000ee80000100800 */
[----:B------:R4:W3:Y:S04]  /*16040*/  @P3 LDG.E.U16 R25, desc[UR6][R22.64] ;  /* 0x0000000616193981 */ /* 0x0008e8000c1e1500 */
[----:B------:R4:W-:Y:S04]  /*16050*/  STL.64 [R1+0x4c8], R22 ;  /* 0x0004c81601007387 */ /* 0x0009e80000100a00 */
[----:B------:R-:W3:Y:S01]  /*16060*/  LDL.LU R16, [R1+0x19c] ;  /* 0x00019c0001107983 */ /* 0x000ee20000300800 */
[----:B----4-:R-:W-:-:S02]  /*16070*/  IMAD.MOV.U32 R23, RZ, RZ, R18 ;  /* 0x000000ffff177224 */ /* 0x010fc400078e0012 */
[----:B--2---:R-:W-:-:S05]  /*16080*/  IMAD.MOV.U32 R22, RZ, RZ, R11 ;  /* 0x000000ffff167224 */ /* 0x004fca00078e000b */
[----:B------:R0:W2:Y:S01]  /*16090*/  @P2 LDG.E.U16 R14, desc[UR6][R22.64] ;  /* 0x00000006160e2981 */ /* 0x0000a2000c1e1500 */
[----:B------:R-:W-:Y:S01]  /*160a0*/  ISETP.GT.AND P6, PT, R34, 0x28, PT ;  /* 0x000000282200780c */ /* 0x000fe20003fc4270 */
[----:B------:R-:W-:Y:S02]  /*160b0*/  IMAD.MOV.U32 R20, RZ, RZ, R2 ;  /* 0x000000ffff147224 */ /* 0x000fe400078e0002 */
[----:B------:R-:W-:-:S05]  /*160c0*/  IMAD.MOV.U32 R21, RZ, RZ, R7 ;  /* 0x000000ffff157224 */ /* 0x000fca00078e0007 */
[----:B------:R1:W4:Y:S04]  /*160d0*/  @P2 LDG.E.U16 R19, desc[UR6][R20.64] ;  /* 0x0000000614132981 */ /* 0x000328000c1e1500 */
[----:B------:R0:W-:Y:S04]  /*160e0*/  @P3 STL [R1+0xb38], R9 ;  /* 0x000b380901003387 */ /* 0x0001e80000100800 */
[----:B---3--:R-:W-:Y:S04]  /*160f0*/  @P3 STL [R1+0xb3c], R25 ;  /* 0x000b3c1901003387 */ /* 0x008fe80000100800 */
[----:B------:R-:W3:Y:S04]  /*16100*/  LDL.LU R7, [R1+0x1a0] ;  /* 0x0001a00001077983 */ /* 0x000ee80000300800 */
[----:B------:R-:W3:Y:S04]  /*16110*/  LDL.LU R2, [R1+0x1d0] ;  /* 0x0001d00001027983 */ /* 0x000ee80000300800 */
[----:B0-----:R-:W3:Y:S04]  /*16120*/  LDL R9, [R1+0x9b8] ;  /* 0x0009b80001097983 */ /* 0x001ee80000100800 */
[----:B------:R-:W-:Y:S04]  /*16130*/  STL.64 [R1+0x4b0], R20 ;  /* 0x0004b01401007387 */ /* 0x000fe80000100a00 */
[----:B------:R-:W3:Y:S04]  /*16140*/  LDL R11, [R1+0x9b0] ;  /* 0x0009b000010b7983 */ /* 0x000ee80000100800 */
[----:B------:R0:W-:Y:S04]  /*16150*/  STL.64 [R1+0x4b8], R22 ;  /* 0x0004b81601007387 */ /* 0x0001e80000100a00 */
[----:B------:R-:W3:Y:S01]  /*16160*/  LDL.LU R18, [R1+0x1a4] ;  /* 0x0001a40001127983 */ /* 0x000ee20000300800 */
[----:B0-----:R-:W-:-:S02]  /*16170*/  IMAD.MOV.U32 R22, RZ, RZ, R13 ;  /* 0x000000ffff167224 */ /* 0x001fc400078e000d */
[----:B------:R-:W-:-:S05]  /*16180*/  IMAD.MOV.U32 R23, RZ, RZ, R16 ;  /* 0x000000ffff177224 */ /* 0x000fca00078e0010 */
[----:B------:R3:W3:Y:S04]  /*16190*/  @P6 LDG.E.U16 R17, desc[UR6][R22.64] ;  /* 0x0000000616116981 */ /* 0x0006e8000c1e1500 */
[----:B--2---:R0:W-:Y:S04]  /*161a0*/  @P2 STL [R1+0xb34], R14 ;  /* 0x000b340e01002387 */ /* 0x0041e80000100800 */
[----:B0-----:R-:W2:Y:S01]  /*161b0*/  LDL.LU R14, [R1+0x1b4] ;  /* 0x0001b400010e7983 */ /* 0x001ea20000300800 */
[----:B-1----:R-:W-:Y:S02]  /*161c0*/  IMAD.MOV.U32 R20, RZ, RZ, R3 ;  /* 0x000000ffff147224 */ /* 0x002fe400078e0003 */
[----:B------:R-:W-:Y:S01]  /*161d0*/  IMAD.MOV.U32 R21, RZ, RZ, R5 ;  /* 0x000000ffff157224 */ /* 0x000fe200078e0005 */
[----:B------:R-:W-:Y:S01]  /*161e0*/  ISETP.GT.AND P5, PT, R34, 0x29, PT ;  /* 0x000000292200780c */ /* 0x000fe20003fa4270 */
[----:B----4-:R-:W-:Y:S04]  /*161f0*/  @P2 STL [R1+0xb30], R19 ;  /* 0x000b301301002387 */ /* 0x010fe80000100800 */
[----:B------:R-:W4:Y:S04]  /*16200*/  LDL.LU R5, [R1+0x1b8] ;  /* 0x0001b80001057983 */ /* 0x000f280000300800 */
[----:B------:R0:W4:Y:S04]  /*16210*/  @P6 LDG.E.U16 R10, desc[UR6][R20.64] ;  /* 0x00000006140a6981 */ /* 0x000128000c1e1500 */
[----:B------:R-:W4:Y:S04]  /*16220*/  LDL.LU R3, [R1+0x1c8] ;  /* 0x0001c80001037983 */ /* 0x000f280000300800 */
[----:B------:R-:W-:Y:S04]  /*16230*/  STL.64 [R1+0x4a0], R20 ;  /* 0x0004a01401007387 */ /* 0x000fe80000100a00 */
[----:B------:R-:W4:Y:S04]  /*16240*/  LDL R25, [R1+0x9a8] ;  /* 0x0009a80001197983 */ /* 0x000f280000100800 */
[----:B------:R-:W4:Y:S04]  /*16250*/  LDL R13, [R1+0x978] ;  /* 0x00097800010d7983 */ /* 0x000f280000100800 */
[----:B------:R3:W-:Y:S02]  /*16260*/  STL.64 [R1+0x4a8], R22 ;  /* 0x0004a81601007387 */ /* 0x0007e40000100a00 */
[----:B---3--:R-:W-:-:S02]  /*16270*/  IMAD.MOV.U32 R23, RZ, RZ, R18 ;  /* 0x000000ffff177224 */ /* 0x008fc400078e0012 */
[----:B------:R1:W-:Y:S04]  /*16280*/  @P6 STL [R1+0x9d4], R17 ;  /* 0x0009d41101006387 */ /* 0x0003e80000100800 */
[----:B-1----:R-:W3:Y:S04]  /*16290*/  LDL.LU R17, [R1+0x1bc] ;  /* 0x0001bc0001117983 */ /* 0x002ee80000300800 */
[----:B------:R-:W3:Y:S01]  /*162a0*/  LDL.LU R16, [R1+0x1cc] ;  /* 0x0001cc0001107983 */ /* 0x000ee20000300800 */
[----:B--2---:R-:W-:-:S05]  /*162b0*/  IMAD.MOV.U32 R22, RZ, RZ, R14 ;  /* 0x000000ffff167224 */ /* 0x004fca00078e000e */
[----:B------:R-:W2:Y:S01]  /*162c0*/  @P5 LDG.E.U16 R15, desc[UR6][R22.64] ;  /* 0x00000006160f5981 */ /* 0x000ea2000c1e1500 */
[----:B------:R-:W-:Y:S01]  /*162d0*/  ISETP.GT.AND P3, PT, R34, 0x2a, PT ;  /* 0x0000002a2200780c */ /* 0x000fe20003f64270 */
[----:B0-----:R-:W-:Y:S02]  /*162e0*/  IMAD.MOV.U32 R20, RZ, RZ, R2 ;  /* 0x000000ffff147224 */ /* 0x001fe400078e0002 */
[----:B------:R-:W-:Y:S01]  /*162f0*/  IMAD.MOV.U32 R21, RZ, RZ, R7 ;  /* 0x000000ffff157224 */ /* 0x000fe200078e0007 */
[----:B----4-:R0:W-:Y:S04]  /*16300*/  @P6 STL [R1+0x9d0], R10 ;  /* 0x0009d00a01006387 */ /* 0x0101e80000100800 */
[----:B------:R-:W4:Y:S04]  /*16310*/  LDL.LU R7, [R1+0x1c0] ;  /* 0x0001c00001077983 */ /* 0x000f280000300800 */
[----:B------:R-:W4:Y:S04]  /*16320*/  LDL.LU R2, [R1+0x1f0] ;  /* 0x0001f00001027983 */ /* 0x000f280000300800 */
[----:B0-----:R-:W4:Y:S04]  /*16330*/  LDL R10, [R1+0x974] ;  /* 0x00097400010a7983 */ /* 0x001f280000100800 */
[----:B------:R0:W-:Y:S04]  /*16340*/  STL.64 [R1+0x490], R20 ;  /* 0x0004901401007387 */ /* 0x0001e80000100a00 */
[----:B------:R0:W4:Y:S04]  /*16350*/  @P5 LDG.E.U16 R12, desc[UR6][R20.64] ;  /* 0x00000006140c5981 */ /* 0x000128000c1e1500 */
[----:B------:R-:W4:Y:S04]  /*16360*/  LDL R19, [R1+0x970] ;  /* 0x0009700001137983 */ /* 0x000f280000100800 */
[----:B------:R3:W-:Y:S01]  /*16370*/  STL.64 [R1+0x498], R22 ;  /* 0x0004981601007387 */ /* 0x0007e20000100a00 */
[----:B0-----:R-:W-:-:S02]  /*16380*/  IMAD.MOV.U32 R20, RZ, RZ, R3 ;  /* 0x000000ffff147224 */ /* 0x001fc400078e0003 */
[----:B------:R-:W-:-:S05]  /*16390*/  IMAD.MOV.U32 R21, RZ, RZ, R5 ;  /* 0x000000ffff157224 */ /* 0x000fca00078e0005 */
[----:B------:R0:W4:Y:S01]  /*163a0*/  @P3 LDG.E.U16 R11, desc[UR6][R20.64] ;  /* 0x00000006140b3981 */ /* 0x000122000c1e1500 */
[----:B---3--:R-:W-:Y:S02]  /*163b0*/  IMAD.MOV.U32 R23, RZ, RZ, R17 ;  /* 0x000000ffff177224 */ /* 0x008fe400078e0011 */
[----:B------:R-:W-:-:S05]  /*163c0*/  IMAD.MOV.U32 R22, RZ, RZ, R16 ;  /* 0x000000ffff167224 */ /* 0x000fca00078e0010 */
[----:B------:R-:W3:Y:S04]  /*163d0*/  @P3 LDG.E.U16 R9, desc[UR6][R22.64] ;  /* 0x0000000616093981 */ /* 0x000ee8000c1e1500 */
[----:B--2---:R1:W-:Y:S04]  /*163e0*/  @P5 STL [R1+0x9c8], R15 ;  /* 0x0009c80f01005387 */ /* 0x0043e80000100800 */
[----:B-1----:R-:W2:Y:S04]  /*163f0*/  LDL.LU R15, [R1+0x1c4] ;  /* 0x0001c400010f7983 */ /* 0x002ea80000300800 */
[----:B------:R-:W2:Y:S01]  /*16400*/  LDL.LU R14, [R1+0x1d4] ;  /* 0x0001d400010e7983 */ /* 0x000ea20000300800 */
[----:B------:R-:W-:-:S03]  /*16410*/  ISETP.GT.AND P2, PT, R34, 0x2b, PT ;  /* 0x0000002b2200780c */ /* 0x000fc60003f44270 */
[----:B----4-:R1:W-:Y:S04]  /*16420*/  @P5 STL [R1+0x9c0], R12 ;  /* 0x0009c00c01005387 */ /* 0x0103e80000100800 */
[----:B------:R-:W4:Y:S04]  /*16430*/  LDL.LU R5, [R1+0x1d8] ;  /* 0x0001d80001057983 */ /* 0x000f280000300800 */
[----:B------:R-:W4:Y:S04]  /*16440*/  LDL.LU R3, [R1+0x1e8] ;  /* 0x0001e80001037983 */ /* 0x000f280000300800 */
[----:B-1----:R-:W4:Y:S04]  /*16450*/  LDL R12, [R1+0x96c] ;  /* 0x00096c00010c7983 */ /* 0x002f280000100800 */
[----:B------:R0:W-:Y:S04]  /*16460*/  STL.64 [R1+0x480], R20 ;  /* 0x0004801401007387 */ /* 0x0001e80000100a00 */
[----:B------:R-:W4:Y:S04]  /*16470*/  LDL R17, [R1+0x968] ;  /* 0x0009680001117983 */ /* 0x000f280000100800 */
[----:B------:R-:W-:Y:S04]  /*16480*/  STL.64 [R1+0x488], R22 ;  /* 0x0004881601007387 */ /* 0x000fe80000100a00 */
[----:B------:R-:W4:Y:S01]  /*16490*/  LDL.LU R18, [R1+0x1dc] ;  /* 0x0001dc0001127983 */ /* 0x000f220000300800 */
[----:B0-----:R-:W-:-:S02]  /*164a0*/  IMAD.MOV.U32 R20, RZ, RZ, R2 ;  /* 0x000000ffff147224 */ /* 0x001fc400078e0002 */
[----:B------:R-:W-:-:S05]  /*164b0*/  IMAD.MOV.U32 R21, RZ, RZ, R7 ;  /* 0x000000ffff157224 */ /* 0x000fca00078e0007 */
[----:B------:R4:W4:Y:S04]  /*164c0*/  @P2 LDG.E.U16 R13, desc[UR6][R20.64] ;  /* 0x00000006140d2981 */ /* 0x000928000c1e1500 */
[----:B---3--:R0:W-:Y:S04]  /*164d0*/  @P3 STL [R1+0x9b8], R9 ;  /* 0x0009b80901003387 */ /* 0x0081e80000100800 */
[----:B0-----:R-:W3:Y:S04]  /*164e0*/  LDL.LU R9, [R1+0x1ec] ;  /* 0x0001ec0001097983 */ /* 0x001ee80000300800 */
[----:B------:R0:W-:Y:S04]  /*164f0*/  @P3 STL [R1+0x9b0], R11 ;  /* 0x0009b00b01003387 */ /* 0x0001e80000100800 */
[----:B------:R-:W3:Y:S04]  /*16500*/  LDL.LU R7, [R1+0x1e0] ;  /* 0x0001e00001077983 */ /* 0x000ee80000300800 */
[----:B------:R-:W3:Y:S04]  /*16510*/  LDL.LU R2, [R1+0x210] ;  /* 0x0002100001027983 */ /* 0x000ee80000300800 */
[----:B0-----:R-:W3:Y:S04]  /*16520*/  LDL R11, [R1+0xb2c] ;  /* 0x000b2c00010b7983 */ /* 0x001ee80000100800 */
[----:B------:R4:W-:Y:S01]  /*16530*/  STL.64 [R1+0x470], R20 ;  /* 0x0004701401007387 */ /* 0x0009e20000100a00 */
[----:B--2---:R-:W-:-:S03]  /*16540*/  IMAD.MOV.U32 R23, RZ, RZ, R15 ;  /* 0x000000ffff177224 */ /* 0x004fc600078e000f */
[----:B------:R-:W2:Y:S01]  /*16550*/  LDL.LU R15, [R1+0x1f4] ;  /* 0x0001f400010f7983 */ /* 0x000ea20000300800 */
[----:B------:R-:W-:-:S03]  /*16560*/  IMAD.MOV.U32 R22, RZ, RZ, R14 ;  /* 0x000000ffff167224 */ /* 0x000fc600078e000e */
[----:B------:R-:W2:Y:S04]  /*16570*/  LDL R14, [R1+0xb28] ;  /* 0x000b2800010e7983 */ /* 0x000ea80000100800 */
[----:B------:R0:W2:Y:S04]  /*16580*/  @P2 LDG.E.U16 R25, desc[UR6][R22.64] ;  /* 0x0000000616192981 */ /* 0x0000a8000c1e1500 */
[----:B------:R0:W-:Y:S04]  /*16590*/  STL.64 [R1+0x478], R22 ;  /* 0x0004781601007387 */ /* 0x0001e80000100a00 */
[----:B------:R-:W2:Y:S01]  /*165a0*/  LDL.LU R16, [R1+0x1e4] ;  /* 0x0001e40001107983 */ /* 0x000ea20000300800 */
[----:B------:R-:W-:-:S02]  /*165b0*/  ISETP.GT.AND P6, PT, R34, 0x2c, PT ;  /* 0x0000002c2200780c */ /* 0x000fc40003fc4270 */
[----:B------:R-:W-:Y:S01]  /*165c0*/  ISETP.GT.AND P5, PT, R34, 0x2d, PT ;  /* 0x0000002d2200780c */ /* 0x000fe20003fa4270 */
[----:B----4-:R-:W-:Y:S02]  /*165d0*/  IMAD.MOV.U32 R21, RZ, RZ, R5 ;  /* 0x000000ffff157224 */ /* 0x010fe400078e0005 */
[----:B------:R-:W-:-:S08]  /*165e0*/  IMAD.MOV.U32 R20, RZ, RZ, R3 ;  /* 0x000000ffff147224 */ /* 0x000fd000078e0003 */
[----:B------:R-:W4:Y:S01]  /*165f0*/  @P6 LDG.E.U16 R19, desc[UR6][R20.64] ;  /* 0x0000000614136981 */ /* 0x000f22000c1e1500 */
[----:B0-----:R-:W-:-:S03]  /*16600*/  IMAD.MOV.U32 R23, RZ, RZ, R18 ;  /* 0x000000ffff177224 */ /* 0x001fc600078e0012 */
[----:B------:R0:W-:Y:S01]  /*16610*/  @P2 STL [R1+0x978], R13 ;  /* 0x0009780d01002387 */ /* 0x0001e20000100800 */
[----:B---3--:R-:W-:-:S05]  /*16620*/  IMAD.MOV.U32 R22, RZ, RZ, R9 ;  /* 0x000000ffff167224 */ /* 0x008fca00078e0009 */
[----:B------:R1:W3:Y:S04]  /*16630*/  @P6 LDG.E.U16 R10, desc[UR6][R22.64] ;  /* 0x00000006160a6981 */ /* 0x0002e8000c1e1500 */
[----:B--2---:R-:W-:Y:S04]  /*16640*/  @P2 STL [R1+0x9a8], R25 ;  /* 0x0009a81901002387 */ /* 0x004fe80000100800 */
[----:B------:R-:W2:Y:S04]  /*16650*/  LDL.LU R5, [R1+0x1f8] ;  /* 0x0001f80001057983 */ /* 0x000ea80000300800 */
[----:B------:R-:W2:Y:S04]  /*16660*/  LDL.LU R3, [R1+0x208] ;  /* 0x0002080001037983 */ /* 0x000ea80000300800 */
[----:B0-----:R-:W2:Y:S04]  /*16670*/  LDL R13, [R1+0xb24] ;  /* 0x000b2400010d7983 */ /* 0x001ea80000100800 */
[----:B------:R-:W-:Y:S04]  /*16680*/  STL.64 [R1+0x460], R20 ;  /* 0x0004601401007387 */ /* 0x000fe80000100a00 */
[----:B------:R-:W2:Y:S04]  /*16690*/  LDL R9, [R1+0xb20] ;  /* 0x000b200001097983 */ /* 0x000ea80000100800 */
[----:B------:R1:W-:Y:S04]  /*166a0*/  STL.64 [R1+0x468], R22 ;  /* 0x0004681601007387 */ /* 0x0003e80000100a00 */
[----:B------:R-:W2:Y:S01]  /*166b0*/  LDL.LU R18, [R1+0x1fc] ;  /* 0x0001fc0001127983 */ /* 0x000ea20000300800 */
[----:B-1----:R-:W-:-:S02]  /*166c0*/  IMAD.MOV.U32 R22, RZ, RZ, R15 ;  /* 0x000000ffff167224 */ /* 0x002fc400078e000f */
[----:B------:R-:W-:-:S05]  /*166d0*/  IMAD.MOV.U32 R23, RZ, RZ, R16 ;  /* 0x000000ffff177224 */ /* 0x000fca00078e0010 */
[----:B------:R-:W2:Y:S01]  /*166e0*/  @P5 LDG.E.U16 R12, desc[UR6][R22.64] ;  /* 0x00000006160c5981 */ /* 0x000ea2000c1e1500 */
[----:B------:R-:W-:Y:S02]  /*166f0*/  IMAD.MOV.U32 R20, RZ, RZ, R2 ;  /* 0x000000ffff147224 */ /* 0x000fe400078e0002 */
[----:B------:R-:W-:-:S05]  /*16700*/  IMAD.MOV.U32 R21, RZ, RZ, R7 ;  /* 0x000000ffff157224 */ /* 0x000fca00078e0007 */
[----:B------:R-:W2:Y:S04]  /*16710*/  @P5 LDG.E.U16 R17, desc[UR6][R20.64] ;  /* 0x0000000614115981 */ /* 0x000ea8000c1e1500 */
[----:B---3--:R0:W-:Y:S04]  /*16720*/  @P6 STL [R1+0x974], R10 ;  /* 0x0009740a01006387 */ /* 0x0081e80000100800 */
[----:B0-----:R-:W3:Y:S04]  /*16730*/  LDL.LU R10, [R1+0x20c] ;  /* 0x00020c00010a7983 */ /* 0x001ee80000300800 */
[----:B----4-:R0:W-:Y:S04]  /*16740*/  @P6 STL [R1+0x970], R19 ;  /* 0x0009701301006387 */ /* 0x0101e80000100800 */
[----:B------:R-:W4:Y:S04]  /*16750*/  LDL.LU R7, [R1+0x200] ;  /* 0x0002000001077983 */ /* 0x000f280000300800 */
[----:B------:R-:W4:Y:S04]  /*16760*/  LDL.LU R2, [R1+0x230] ;  /* 0x0002300001027983 */ /* 0x000f280000300800 */
[----:B------:R-:W-:Y:S04]  /*16770*/  STL.64 [R1+0x450], R20 ;  /* 0x0004501401007387 */ /* 0x000fe80000100a00 */
[----:B------:R-:W4:Y:S04]  /*16780*/  LDL R15, [R1+0x964] ;  /* 0x00096400010f7983 */ /* 0x000f280000100800 */
[----:B0-----:R-:W4:Y:S04]  /*16790*/  LDL R19, [R1+0x960] ;  /* 0x0009600001137983 */ /* 0x001f280000100800 */
[----:B------:R-:W-:Y:S04]  /*167a0*/  STL.64 [R1+0x458], R22 ;  /* 0x0004581601007387 */ /* 0x000fe80000100a00 */
[----:B------:R-:W4:Y:S04]  /*167b0*/  LDL.LU R16, [R1+0x204] ;  /* 0x0002040001107983 */ /* 0x000f280000300800 */
[----:B--2---:R0:W-:Y:S04]  /*167c0*/  @P5 STL [R1+0x96c], R12 ;  /* 0x00096c0c01005387 */ /* 0x0041e80000100800 */
[----:B0-----:R-:W2:Y:S01]  /*167d0*/  LDL.LU R12, [R1+0x214] ;  /* 0x00021400010c7983 */ /* 0x001ea20000300800 */
[C---:B------:R-:W-:Y:S01]  /*167e0*/  ISETP.GT.AND P3, PT, R34.reuse, 0x2e, PT ;  /* 0x0000002e2200780c */ /* 0x040fe20003f64270 */
[----:B------:R-:W-:Y:S01]  /*167f0*/  IMAD.MOV.U32 R25, RZ, RZ, R18 ;  /* 0x000000ffff197224 */ /* 0x000fe200078e0012 */
[----:B------:R-:W-:Y:S01]  /*16800*/  ISETP.GT.AND P2, PT, R34, 0x2f, PT ;  /* 0x0000002f2200780c */ /* 0x000fe20003f44270 */
[----:B------:R-:W-:Y:S01]  /*16810*/  IMAD.MOV.U32 R22, RZ, RZ, R3 ;  /* 0x000000ffff167224 */ /* 0x000fe200078e0003 */
[----:B------:R0:W-:Y:S01]  /*16820*/  @P5 STL [R1+0x968], R17 ;  /* 0x0009681101005387 */ /* 0x0001e20000100800 */
[----:B------:R-:W-:-:S03]  /*16830*/  IMAD.MOV.U32 R23, RZ, RZ, R5 ;  /* 0x000000ffff177224 */ /* 0x000fc600078e0005 */
[----:B------:R-:W2:Y:S04]  /*16840*/  LDL.LU R5, [R1+0x218] ;  /* 0x0002180001057983 */ /* 0x000ea80000300800 */
[----:B------:R-:W2:Y:S04]  /*16850*/  LDL.LU R3, [R1+0x228] ;  /* 0x0002280001037983 */ /* 0x000ea80000300800 */
[----:B0-----:R-:W2:Y:S04]  /*16860*/  LDL R17, [R1+0x95c] ;  /* 0x00095c0001117983 */ /* 0x001ea80000100800 */
[----:B------:R-:W-:Y:S04]  /*16870*/  STL.64 [R1+0x440], R22 ;  /* 0x0004401601007387 */ /* 0x000fe80000100a00 */
[----:B------:R-:W2:Y:S04]  /*16880*/  @P3 LDG.E.U16 R14, desc[UR6][R22.64] ;  /* 0x00000006160e3981 */ /* 0x000ea8000c1e1500 */
[----:B------:R-:W2:Y:S01]  /*16890*/  LDL R21, [R1+0x958] ;  /* 0x0009580001157983 */ /* 0x000ea20000100800 */
[----:B---3--:R-:W-:-:S05]  /*168a0*/  IMAD.MOV.U32 R24, RZ, RZ, R10 ;  /* 0x000000ffff187224 */ /* 0x008fca00078e000a */
[----:B------:R4:W3:Y:S04]  /*168b0*/  @P3 LDG.E.U16 R11, desc[UR6][R24.64] ;  /* 0x00000006180b3981 */ /* 0x0008e8000c1e1500 */
[----:B------:R4:W-:Y:S02]  /*168c0*/  STL.64 [R1+0x448], R24 ;  /* 0x0004481801007387 */ /* 0x0009e40000100a00 */
[----:B----4-:R-:W-:Y:S02]  /*168d0*/  IMAD.MOV.U32 R25, RZ, RZ, R16 ;  /* 0x000000ffff197224 */ /* 0x010fe400078e0010 */
[----:B--2---:R-:W-:-:S05]  /*168e0*/  IMAD.MOV.U32 R24, RZ, RZ, R12 ;  /* 0x000000ffff187224 */ /* 0x004fca00078e000c */
[----:B------:R-:W2:Y:S01]  /*168f0*/  @P2 LDG.E.U16 R13, desc[UR6][R24.64] ;  /* 0x00000006180d2981 */ /* 0x000ea2000c1e1500 */
[----:B------:R-:W-:Y:S01]  /*16900*/  MOV R22, R2 ;  /* 0x0000000200167202 */ /* 0x000fe20000000f00 */
[----:B------:R-:W-:-:S05]  /*16910*/  IMAD.MOV.U32 R23, RZ, RZ, R7 ;  /* 0x000000ffff177224 */ /* 0x000fca00078e0007 */
[----:B------:R0:W4:Y:S04]  /*16920*/  @P2 LDG.E.U16 R9, desc[UR6][R22.64] ;  /* 0x0000000616092981 */ /* 0x000128000c1e1500 */
[----:B---3--:R1:W-:Y:S04]  /*16930*/  @P3 STL [R1+0xb2c], R11 ;  /* 0x000b2c0b01003387 */ /* 0x0083e80000100800 */
[----:B-1----:R-:W3:Y:S04]  /*16940*/  LDL.LU R11, [R1+0x21c] ;  /* 0x00021c00010b7983 */ /* 0x002ee80000300800 */
[----:B------:R-:W3:Y:S04]  /*16950*/  LDL.LU R10, [R1+0x22c] ;  /* 0x00022c00010a7983 */ /* 0x000ee80000300800 */
[----:B------:R1:W-:Y:S04]  /*16960*/  @P3 STL [R1+0xb28], R14 ;  /* 0x000b280e01003387 */ /* 0x0003e80000100800 */
[----:B------:R-:W3:Y:S04]  /*16970*/  LDL.LU R7, [R1+0x220] ;  /* 0x0002200001077983 */ /* 0x000ee80000300800 */
[----:B------:R-:W3:Y:S04]  /*16980*/  LDL.LU R2, [R1+0x250] ;  /* 0x0002500001027983 */ /* 0x000ee80000300800 */
[----:B-1----:R-:W3:Y:S04]  /*16990*/  LDL R14, [R1+0x954] ;  /* 0x00095400010e7983 */ /* 0x002ee80000100800 */
[----:B------:R-:W-:Y:S04]  /*169a0*/  STL.64 [R1+0x430], R22 ;  /* 0x0004301601007387 */ /* 0x000fe80000100a00 */
[----:B------:R-:W3:Y:S04]  /*169b0*/  LDL R12, [R1+0x950] ;  /* 0x00095000010c7983 */ /* 0x000ee80000100800 */
[----:B------:R-:W-:Y:S04]  /*169c0*/  STL.64 [R1+0x438], R24 ;  /* 0x0004381801007387 */ /* 0x000fe80000100a00 */
[----:B------:R-:W3:Y:S04]  /*169d0*/  LDL.LU R16, [R1+0x224] ;  /* 0x0002240001107983 */ /* 0x000ee80000300800 */
[----:B--2---:R1:W-:Y:S04]  /*169e0*/  @P2 STL [R1+0xb24], R13 ;  /* 0x000b240d01002387 */ /* 0x0043e80000100800 */
[----:B-1----:R-:W2:Y:S01]  /*169f0*/  LDL.LU R13, [R1+0x234] ;  /* 0x00023400010d7983 */ /* 0x002ea20000300800 */
[C---:B------:R-:W-:Y:S01]  /*16a00*/  ISETP.GT.AND P6, PT, R34.reuse, 0x30, PT ;  /* 0x000000302200780c */ /* 0x040fe20003fc4270 */
[----:B0-----:R-:W-:Y:S01]  /*16a10*/  IMAD.MOV.U32 R22, RZ, RZ, R3 ;  /* 0x000000ffff167224 */ /* 0x001fe200078e0003 */
[----:B------:R-:W-:Y:S01]  /*16a20*/  ISETP.GT.AND P5, PT, R34, 0x31, PT ;  /* 0x000000312200780c */ /* 0x000fe20003fa4270 */
[----:B------:R-:W-:Y:S01]  /*16a30*/  IMAD.MOV.U32 R23, RZ, RZ, R5 ;  /* 0x000000ffff177224 */ /* 0x000fe200078e0005 */
[----:B----4-:R0:W-:Y:S04]  /*16a40*/  @P2 STL [R1+0xb20], R9 ;  /* 0x000b200901002387 */ /* 0x0101e80000100800 */
[----:B------:R-:W4:Y:S04]  /*16a50*/  LDL.LU R5, [R1+0x238] ;  /* 0x0002380001057983 */ /* 0x000f280000300800 */
[----:B------:R-:W4:Y:S04]  /*16a60*/  LDL.LU R3, [R1+0x248] ;  /* 0x0002480001037983 */ /* 0x000f280000300800 */
[----:B0-----:R-:W4:Y:S04]  /*16a70*/  LDL R9, [R1+0x94c] ;  /* 0x00094c0001097983 */ /* 0x001f280000100800 */
[----:B------:R-:W-:Y:S04]  /*16a80*/  STL.64 [R1+0x420], R22 ;  /* 0x0004201601007387 */ /* 0x000fe80000100a00 */
[----:B------:R-:W4:Y:S01]  /*16a90*/  @P6 LDG.E.U16 R19, desc[UR6][R22.64] ;  /* 0x0000000616136981 */ /* 0x000f22000c1e1500 */
[----:B---3--:R-:W-:-:S03]  /*16aa0*/  IMAD.MOV.U32 R25, RZ, RZ, R11 ;  /* 0x000000ffff197224 */ /* 0x008fc600078e000b */
[----:B------:R-:W3:Y:S01]  /*16ab0*/  LDL.LU R11, [R1+0x24c] ;  /* 0x00024c00010b7983 */ /* 0x000ee20000300800 */
[----:B------:R-:W-:-:S03]  /*16ac0*/  IMAD.MOV.U32 R24, RZ, RZ, R10 ;  /* 0x000000ffff187224 */ /* 0x000fc600078e000a */
[----:B------:R-:W3:Y:S04]  /*16ad0*/  LDL R10, [R1+0x948] ;  /* 0x00094800010a7983 */ /* 0x000ee80000100800 */
[----:B------:R0:W3:Y:S04]  /*16ae0*/  @P6 LDG.E.U16 R15, desc[UR6][R24.64] ;  /* 0x00000006180f6981 */ /* 0x0000e8000c1e1500 */
        /* <DEDUP_REMOVED lines=21> */
[----:B------:R-:W-:Y:S01]  /*16c40*/  ISETP.GT.AND P2, PT, R34, 0x33, PT ;  /* 0x000000332200780c */ /* 0x000fe20003f44270 */
[----:B------:R0:W-:Y:S01]  /*16c50*/  @P5 STL [R1+0x958], R21 ;  /* 0x0009581501005387 */ /* 0x0001e20000100800 */
[----:B------:R-:W-:-:S02]  /*16c60*/  IMAD.MOV.U32 R20, RZ, RZ, R3 ;  /* 0x000000ffff147224 */ /* 0x000fc400078e0003 */
[----:B0-----:R-:W-:Y:S02]  /*16c70*/  IMAD.MOV.U32 R21, RZ, RZ, R5 ;  /* 0x000000ffff157224 */ /* 0x001fe400078e0005 */
[----:B------:R-:W2:Y:S05]  /*16c80*/  LDL.LU R5, [R1+0x258] ;  /* 0x0002580001057983 */ /* 0x000eaa0000300800 */
[----:B------:R-:W2:Y:S04]  /*16c90*/  @P3 LDG.E.U16 R12, desc[UR6][R20.64] ;  /* 0x00000006140c3981 */ /* 0x000ea8000c1e1500 */
[----:B------:R-:W2:Y:S01]  /*16ca0*/  LDL.LU R3, [R1+0x268] ;  /* 0x0002680001037983 */ /* 0x000ea20000300800 */
[----:B---3--:R-:W-:-:S05]  /*16cb0*/  IMAD.MOV.U32 R23, RZ, RZ, R15 ;  /* 0x000000ffff177224 */ /* 0x008fca00078e000f */
[----:B------:R0:W3:Y:S01]  /*16cc0*/  @P3 LDG.E.U16 R14, desc[UR6][R22.64] ;  /* 0x00000006160e3981 */ /* 0x0000e2000c1e1500 */
[----:B----4-:R-:W-:Y:S02]  /*16cd0*/  IMAD.MOV.U32 R25, RZ, RZ, R18 ;  /* 0x000000ffff197224 */ /* 0x010fe400078e0012 */
[----:B--2---:R-:W-:-:S05]  /*16ce0*/  IMAD.MOV.U32 R24, RZ, RZ, R17 ;  /* 0x000000ffff187224 */ /* 0x004fca00078e0011 */
[----:B------:R-:W2:Y:S04]  /*16cf0*/  @P2 LDG.E.U16 R9, desc[UR6][R24.64] ;  /* 0x0000000618092981 */ /* 0x000ea8000c1e1500 */
[----:B------:R-:W-:Y:S04]  /*16d00*/  STL.64 [R1+0x400], R20 ;  /* 0x0004001401007387 */ /* 0x000fe80000100a00 */
[----:B------:R-:W4:Y:S04]  /*16d10*/  LDL R15, [R1+0x93c] ;  /* 0x00093c00010f7983 */ /* 0x000f280000100800 */
[----:B------:R-:W4:Y:S04]  /*16d20*/  LDL R11, [R1+0x938] ;  /* 0x00093800010b7983 */ /* 0x000f280000100800 */
[----:B------:R0:W-:Y:S04]  /*16d30*/  STL.64 [R1+0x408], R22 ;  /* 0x0004081601007387 */ /* 0x0001e80000100a00 */
[----:B------:R-:W4:Y:S01]  /*16d40*/  LDL.LU R16, [R1+0x25c] ;  /* 0x00025c0001107983 */ /* 0x000f220000300800 */
[----:B0-----:R-:W-:-:S02]  /*16d50*/  IMAD.MOV.U32 R22, RZ, RZ, R2 ;  /* 0x000000ffff167224 */ /* 0x001fc400078e0002 */
[----:B------:R-:W-:-:S05]  /*16d60*/  IMAD.MOV.U32 R23, RZ, RZ, R7 ;  /* 0x000000ffff177224 */ /* 0x000fca00078e0007 */
[----:B------:R0:W4:Y:S04]  /*16d70*/  @P2 LDG.E.U16 R10, desc[UR6][R22.64] ;  /* 0x00000006160a2981 */ /* 0x000128000c1e1500 */
[----:B---3--:R1:W-:Y:S04]  /*16d80*/  @P3 STL [R1+0x954], R14 ;  /* 0x0009540e01003387 */ /* 0x0083e80000100800 */
[----:B-1----:R-:W3:Y:S04]  /*16d90*/  LDL.LU R14, [R1+0x26c] ;  /* 0x00026c00010e7983 */ /* 0x002ee80000300800 */
        /* <DEDUP_REMOVED lines=13> */
[----:B------:R-:W-:-:S02]  /*16e70*/  IMAD.MOV.U32 R23, RZ, RZ, R5 ;  /* 0x000000ffff177224 */ /* 0x000fc400078e0005 */
[----:B----4-:R-:W-:-:S08]  /*16e80*/  IMAD.MOV.U32 R25, RZ, RZ, R16 ;  /* 0x000000ffff197224 */ /* 0x010fd000078e0010 */
[----:B------:R-:W4:Y:S04]  /*16e90*/  @P6 LDG.E.U16 R13, desc[UR6][R22.64] ;  /* 0x00000006160d6981 */ /* 0x000f28000c1e1500 */
[----:B------:R0:W-:Y:S04]  /*16ea0*/  @P2 STL [R1+0x948], R10 ;  /* 0x0009480a01002387 */ /* 0x0001e80000100800 */
[----:B------:R-:W4:Y:S04]  /*16eb0*/  LDL.LU R5, [R1+0x278] ;  /* 0x0002780001057983 */ /* 0x000f280000300800 */
[----:B------:R-:W4:Y:S04]  /*16ec0*/  LDL.LU R3, [R1+0x288] ;  /* 0x0002880001037983 */ /* 0x000f280000300800 */
[----:B0-----:R-:W4:Y:S04]  /*16ed0*/  LDL R10, [R1+0xb14] ;  /* 0x000b1400010a7983 */ /* 0x001f280000100800 */
[----:B------:R-:W-:Y:S01]  /*16ee0*/  STL.64 [R1+0x3e0], R22 ;  /* 0x0003e01601007387 */ /* 0x000fe20000100a00 */
[----:B---3--:R-:W-:-:S03]  /*16ef0*/  IMAD.MOV.U32 R24, RZ, RZ, R14 ;  /* 0x000000ffff187224 */ /* 0x008fc600078e000e */
[----:B------:R-:W3:Y:S04]  /*16f00*/  LDL R14, [R1+0xb10] ;  /* 0x000b1000010e7983 */ /* 0x000ee80000100800 */
[----:B------:R0:W3:Y:S04]  /*16f10*/  @P6 LDG.E.U16 R19, desc[UR6][R24.64] ;  /* 0x0000000618136981 */ /* 0x0000e8000c1e1500 */
[----:B------:R0:W-:Y:S04]  /*16f20*/  STL.64 [R1+0x3e8], R24 ;  /* 0x0003e81801007387 */ /* 0x0001e80000100a00 */
[----:B------:R-:W3:Y:S04]  /*16f30*/  LDL.LU R18, [R1+0x27c] ;  /* 0x00027c0001127983 */ /* 0x000ee80000300800 */
[----:B------:R-:W3:Y:S01]  /*16f40*/  LDL.LU R16, [R1+0x28c] ;  /* 0x00028c0001107983 */ /* 0x000ee20000300800 */
[----:B0-----:R-:W-:-:S02]  /*16f50*/  IMAD.MOV.U32 R25, RZ, RZ, R17 ;  /* 0x000000ffff197224 */ /* 0x001fc400078e0011 */
[----:B--2---:R-:W-:-:S05]  /*16f60*/  IMAD.MOV.U32 R24, RZ, RZ, R9 ;  /* 0x000000ffff187224 */ /* 0x004fca00078e0009 */
[----:B------:R-:W2:Y:S01]  /*16f70*/  @P5 LDG.E.U16 R15, desc[UR6][R24.64] ;  /* 0x00000006180f5981 */ /* 0x000ea2000c1e1500 */
[----:B------:R-:W-:Y:S02]  /*16f80*/  IMAD.MOV.U32 R22, RZ, RZ, R2 ;  /* 0x000000ffff167224 */ /* 0x000fe400078e0002 */
[----:B------:R-:W-:-:S05]  /*16f90*/  IMAD.MOV.U32 R23, RZ, RZ, R7 ;  /* 0x000000ffff177224 */ /* 0x000fca00078e0007 */
[----:B------:R0:W2:Y:S04]  /*16fa0*/  @P5 LDG.E.U16 R11, desc[UR6][R22.64] ;  /* 0x00000006160b5981 */ /* 0x0000a8000c1e1500 */
[----:B----4-:R1:W-:Y:S04]  /*16fb0*/  @P6 STL [R1+0x940], R13 ;  /* 0x0009400d01006387 */ /* 0x0103e80000100800 */
[----:B---3--:R-:W-:Y:S04]  /*16fc0*/  @P6 STL [R1+0x944], R19 ;  /* 0x0009441301006387 */ /* 0x008fe80000100800 */
[----:B------:R-:W3:Y:S04]  /*16fd0*/  LDL.LU R7, [R1+0x280] ;  /* 0x0002800001077983 */ /* 0x000ee80000300800 */
[----:B------:R-:W4:Y:S04]  /*16fe0*/  LDL.LU R2, [R1+0x2b0] ;  /* 0x0002b00001027983 */ /* 0x000f280000300800 */
[----:B-1----:R-:W3:Y:S04]  /*16ff0*/  LDL R13, [R1+0x934] ;  /* 0x00093400010d7983 */ /* 0x002ee80000100800 */
[----:B------:R-:W-:Y:S04]  /*17000*/  STL.64 [R1+0x3d0], R22 ;  /* 0x0003d01601007387 */ /* 0x000fe80000100a00 */
[----:B------:R-:W3:Y:S04]  /*17010*/  LDL.LU R9, [R1+0x294] ;  /* 0x0002940001097983 */ /* 0x000ee80000300800 */
[----:B------:R-:W4:Y:S04]  /*17020*/  LDL R17, [R1+0x930] ;  /* 0x0009300001117983 */ /* 0x000f280000100800 */
[----:B------:R-:W-:Y:S04]  /*17030*/  STL.64 [R1+0x3d8], R24 ;  /* 0x0003d81801007387 */ /* 0x000fe80000100a00 */
[----:B--2---:R1:W-:Y:S04]  /*17040*/  @P5 STL [R1+0x93c], R15 ;  /* 0x00093c0f01005387 */ /* 0x0043e80000100800 */
[----:B-1----:R-:W2:Y:S01]  /*17050*/  LDL.LU R15, [R1+0x284] ;  /* 0x00028400010f7983 */ /* 0x002ea20000300800 */
[----:B------:R-:W-:Y:S01]  /*17060*/  ISETP.GT.AND P3, PT, R34, 0x36, PT ;  /* 0x000000362200780c */ /* 0x000fe20003f64270 */
[----:B------:R-:W-:-:S02]  /*17070*/  IMAD.MOV.U32 R24, RZ, RZ, R16 ;  /* 0x000000ffff187224 */ /* 0x000fc400078e0010 */
[----:B------:R-:W-:Y:S02]  /*17080*/  IMAD.MOV.U32 R25, RZ, RZ, R18 ;  /* 0x000000ffff197224 */ /* 0x000fe400078e0012 */
[----:B0-----:R-:W-:Y:S02]  /*17090*/  IMAD.MOV.U32 R22, RZ, RZ, R3 ;  /* 0x000000ffff167224 */ /* 0x001fe400078e0003 */
[----:B------:R-:W-:Y:S01]  /*170a0*/  IMAD.MOV.U32 R23, RZ, RZ, R5 ;  /* 0x000000ffff177224 */ /* 0x000fe200078e0005 */
[----:B------:R-:W-:Y:S01]  /*170b0*/  ISETP.GT.AND P2, PT, R34, 0x37, PT ;  /* 0x000000372200780c */ /* 0x000fe20003f44270 */
[----:B------:R0:W-:Y:S04]  /*170c0*/  @P5 STL [R1+0x938], R11 ;  /* 0x0009380b01005387 */ /* 0x0001e80000100800 */
[----:B------:R-:W4:Y:S04]  /*170d0*/  @P3 LDG.E.U16 R12, desc[UR6][R24.64] ;  /* 0x00000006180c3981 */ /* 0x000f28000c1e1500 */
[----:B------:R3:W4:Y:S04]  /*170e0*/  @P3 LDG.E.U16 R21, desc[UR6][R22.64] ;  /* 0x0000000616153981 */ /* 0x000728000c1e1500 */
[----:B------:R-:W4:Y:S04]  /*170f0*/  LDL.LU R5, [R1+0x298] ;  /* 0x0002980001057983 */ /* 0x000f280000300800 */
[----:B------:R-:W4:Y:S04]  /*17100*/  LDL.LU R3, [R1+0x2a8] ;  /* 0x0002a80001037983 */ /* 0x000f280000300800 */
[----:B0-----:R-:W4:Y:S04]  /*17110*/  LDL R11, [R1+0x92c] ;  /* 0x00092c00010b7983 */ /* 0x001f280000100800 */
[----:B------:R3:W-:Y:S04]  /*17120*/  STL.64 [R1+0x3c0], R22 ;  /* 0x0003c01601007387 */ /* 0x0007e80000100a00 */
[----:B------:R-:W4:Y:S01]  /*17130*/  LDL R19, [R1+0x928] ;  /* 0x0009280001137983 */ /* 0x000f220000100800 */
[----:B---3--:R-:W-:-:S02]  /*17140*/  IMAD.MOV.U32 R22, RZ, RZ, R9 ;  /* 0x000000ffff167224 */ /* 0x008fc400078e0009 */
[----:B--2---:R-:W-:-:S05]  /*17150*/  IMAD.MOV.U32 R23, RZ, RZ, R15 ;  /* 0x000000ffff177224 */ /* 0x004fca00078e000f */
[----:B------:R-:W2:Y:S04]  /*17160*/  @P2 LDG.E.U16 R10, desc[UR6][R22.64] ;  /* 0x00000006160a2981 */ /* 0x000ea8000c1e1500 */
[----:B------:R-:W-:Y:S04]  /*17170*/  STL.64 [R1+0x3c8], R24 ;  /* 0x0003c81801007387 */ /* 0x000fe80000100a00 */
[----:B------:R-:W3:Y:S01]  /*17180*/  LDL.LU R18, [R1+0x29c] ;  /* 0x00029c0001127983 */ /* 0x000ee20000300800 */
[----:B----4-:R-:W-:-:S03]  /*17190*/  IMAD.MOV.U32 R20, RZ, RZ, R2 ;  /* 0x000000ffff147224 */ /* 0x010fc600078e0002 */
[----:B------:R0:W-:Y:S04]  /*171a0*/  @P3 STL [R1+0xb1c], R12 ;  /* 0x000b1c0c01003387 */ /* 0x0001e80000100800 */
[----:B0-----:R-:W4:Y:S04]  /*171b0*/  LDL.LU R12, [R1+0x2ac] ;  /* 0x0002ac00010c7983 */ /* 0x001f280000300800 */
[----:B------:R0:W-:Y:S02]  /*171c0*/  @P3 STL [R1+0xb18], R21 ;  /* 0x000b181501003387 */ /* 0x0001e40000100800 */
[----:B0-----:R-:W-:-:S02]  /*171d0*/  IMAD.MOV.U32 R21, RZ, RZ, R7 ;  /* 0x000000ffff157224 */ /* 0x001fc400078e0007 */
[----:B------:R-:W4:Y:S04]  /*171e0*/  LDL.LU R7, [R1+0x2a0] ;  /* 0x0002a00001077983 */ /* 0x000f280000300800 */
[----:B------:R0:W4:Y:S04]  /*171f0*/  @P2 LDG.E.U16 R14, desc[UR6][R20.64] ;  /* 0x00000006140e2981 */ /* 0x000128000c1e1500 */
[----:B------:R-:W4:Y:S04]  /*17200*/  LDL.LU R2, [R1+0x2d0] ;  /* 0x0002d00001027983 */ /* 0x000f280000300800 */
[----:B------:R-:W-:Y:S04]  /*17210*/  STL.64 [R1+0x3b0], R20 ;  /* 0x0003b01401007387 */ /* 0x000fe80000100a00 */
[----:B------:R-:W4:Y:S04]  /*17220*/  LDL R15, [R1+0x924] ;  /* 0x00092400010f7983 */ /* 0x000f280000100800 */
[----:B------:R-:W4:Y:S04]  /*17230*/  LDL R9, [R1+0x920] ;  /* 0x0009200001097983 */ /* 0x000f280000100800 */
[----:B------:R-:W-:Y:S04]  /*17240*/  STL.64 [R1+0x3b8], R22 ;  /* 0x0003b81601007387 */ /* 0x000fe80000100a00 */
[----:B------:R-:W4:Y:S04]  /*17250*/  LDL.LU R16, [R1+0x2a4] ;  /* 0x0002a40001107983 */ /* 0x000f280000300800 */
[----:B--2---:R1:W-:Y:S04]  /*17260*/  @P2 STL [R1+0xb14], R10 ;  /* 0x000b140a01002387 */ /* 0x0043e80000100800 */
[----:B-1----:R-:W2:Y:S01]  /*17270*/  LDL.LU R10, [R1+0x2b4] ;  /* 0x0002b400010a7983 */ /* 0x002ea20000300800 */
[C---:B------:R-:W-:Y:S01]  /*17280*/  ISETP.GT.AND P6, PT, R34.reuse, 0x38, PT ;  /* 0x000000382200780c */ /* 0x040fe20003fc4270 */
[----:B---3--:R-:W-:Y:S01]  /*17290*/  IMAD.MOV.U32 R23, RZ, RZ, R18 ;  /* 0x000000ffff177224 */ /* 0x008fe200078e0012 */
[----:B------:R-:W-:Y:S01]  /*172a0*/  ISETP.GT.AND P5, PT, R34, 0x39, PT ;  /* 0x000000392200780c */ /* 0x000fe20003fa4270 */
[----:B0-----:R-:W-:Y:S01]  /*172b0*/  IMAD.MOV.U32 R21, RZ, RZ, R5 ;  /* 0x000000ffff157224 */ /* 0x001fe200078e0005 */
[----:B------:R-:W-:Y:S01]  /*172c0*/  MOV R20, R3 ;  /* 0x0000000300147202 */ /* 0x000fe20000000f00 */
[----:B----4-:R-:W-:-:S08]  /*172d0*/  IMAD.MOV.U32 R22, RZ, RZ, R12 ;  /* 0x000000ffff167224 */ /* 0x010fd000078e000c */
[----:B------:R-:W3:Y:S04]  /*172e0*/  @P6 LDG.E.U16 R17, desc[UR6][R20.64] ;  /* 0x0000000614116981 */ /* 0x000ee8000c1e1500 */
[----:B------:R0:W4:Y:S04]  /*172f0*/  @P6 LDG.E.U16 R13, desc[UR6][R22.64] ;  /* 0x00000006160d6981 */ /* 0x000128000c1e1500 */
[----:B------:R1:W-:Y:S04]  /*17300*/  @P2 STL [R1+0xb10], R14 ;  /* 0x000b100e01002387 */ /* 0x0003e80000100800 */
[----:B------:R-:W3:Y:S04]  /*17310*/  LDL.LU R5, [R1+0x2b8] ;  /* 0x0002b80001057983 */ /* 0x000ee80000300800 */
[----:B------:R-:W3:Y:S04]  /*17320*/  LDL.LU R3, [R1+0x2c8] ;  /* 0x0002c80001037983 */ /* 0x000ee80000300800 */
[----:B-1----:R-:W3:Y:S04]  /*17330*/  LDL R14, [R1+0x91c] ;  /* 0x00091c00010e7983 */ /* 0x002ee80000100800 */
[----:B------:R-:W-:Y:S04]  /*17340*/  STL.64 [R1+0x3a0], R20 ;  /* 0x0003a01401007387 */ /* 0x000fe80000100a00 */
[----:B------:R-:W3:Y:S04]  /*17350*/  LDL R18, [R1+0x918] ;  /* 0x0009180001127983 */ /* 0x000ee80000100800 */
[----:B------:R0:W-:Y:S02]  /*17360*/  STL.64 [R1+0x3a8], R22 ;  /* 0x0003a81601007387 */ /* 0x0001e40000100a00 */
[----:B0-----:R-:W-:-:S02]  /*17370*/  IMAD.MOV.U32 R23, RZ, RZ, R16 ;  /* 0x000000ffff177224 */ /* 0x001fc400078e0010 */
[----:B--2---:R-:W-:-:S05]  /*17380*/  IMAD.MOV.U32 R22, RZ, RZ, R10 ;  /* 0x000000ffff167224 */ /* 0x004fca00078e000a */
[----:B------:R-:W2:Y:S01]  /*17390*/  @P5 LDG.E.U16 R11, desc[UR6][R22.64] ;  /* 0x00000006160b5981 */ /* 0x000ea2000c1e1500 */
[----:B------:R-:W-:Y:S02]  /*173a0*/  IMAD.MOV.U32 R20, RZ, RZ, R2 ;  /* 0x000000ffff147224 */ /* 0x000fe400078e0002 */
[----:B------:R-:W-:-:S05]  /*173b0*/  IMAD.MOV.U32 R21, RZ, RZ, R7 ;  /* 0x000000ffff157224 */ /* 0x000fca00078e0007 */
[----:B------:R0:W2:Y:S04]  /*173c0*/  @P5 LDG.E.U16 R19, desc[UR6][R20.64] ;  /* 0x0000000614135981 */ /* 0x0000a8000c1e1500 */
[----:B----4-:R1:W-:Y:S04]  /*173d0*/  @P6 STL [R1+0x934], R13 ;  /* 0x0009340d01006387 */ /* 0x0103e80000100800 */
[----:B-1----:R-:W4:Y:S04]  /*173e0*/  LDL.LU R13, [R1+0x2bc] ;  /* 0x0002bc00010d7983 */ /* 0x002f280000300800 */
[----:B------:R-:W4:Y:S04]  /*173f0*/  LDL.LU R12, [R1+0x2cc] ;  /* 0x0002cc00010c7983 */ /* 0x000f280000300800 */
[----:B---3--:R1:W-:Y:S04]  /*17400*/  @P6 STL [R1+0x930], R17 ;  /* 0x0009301101006387 */ /* 0x0083e80000100800 */
        /* <DEDUP_REMOVED lines=13> */
[----:B------:R0:W-:Y:S04]  /*174e0*/  @P5 STL [R1+0x928], R19 ;  /* 0x0009281301005387 */ /* 0x0001e80000100800 */
[----:B------:R-:W2:Y:S01]  /*174f0*/  LDL.LU R5, [R1+0x2d8] ;  /* 0x0002d80001057983 */ /* 0x000ea20000300800 */
[----:B----4-:R-:W-:-:S03]  /*17500*/  IMAD.MOV.U32 R23, RZ, RZ, R13 ;  /* 0x000000ffff177224 */ /* 0x010fc600078e000d */
[----:B------:R-:W4:Y:S01]  /*17510*/  LDL.LU R3, [R1+0x2e8] ;  /* 0x0002e80001037983 */ /* 0x000f220000300800 */
[----:B------:R-:W-:-:S03]  /*17520*/  IMAD.MOV.U32 R22, RZ, RZ, R12 ;  /* 0x000000ffff167224 */ /* 0x000fc600078e000c */
[----:B0-----:R-:W4:Y:S04]  /*17530*/  LDL R19, [R1+0x90c] ;  /* 0x00090c0001137983 */ /* 0x001f280000100800 */
[----:B------:R3:W4:Y:S04]  /*17540*/  @P3 LDG.E.U16 R15, desc[UR6][R22.64] ;  /* 0x00000006160f3981 */ /* 0x000728000c1e1500 */
[----:B------:R-:W-:Y:S04]  /*17550*/  STL.64 [R1+0x380], R20 ;  /* 0x0003801401007387 */ /* 0x000fe80000100a00 */
[----:B------:R-:W4:Y:S04]  /*17560*/  LDL.LU R12, [R1+0x2ec] ;  /* 0x0002ec00010c7983 */ /* 0x000f280000300800 */
[----:B------:R0:W4:Y:S04]  /*17570*/  @P3 LDG.E.U16 R9, desc[UR6][R20.64] ;  /* 0x0000000614093981 */ /* 0x000128000c1e1500 */
[----:B------:R-:W4:Y:S04]  /*17580*/  LDL R13, [R1+0x908] ;  /* 0x00090800010d7983 */ /* 0x000f280000100800 */
[----:B------:R3:W-:Y:S02]  /*17590*/  STL.64 [R1+0x388], R22 ;  /* 0x0003881601007387 */ /* 0x0007e40000100a00 */
[----:B---3--:R-:W-:-:S02]  /*175a0*/  IMAD.MOV.U32 R23, RZ, RZ, R16 ;  /* 0x000000ffff177224 */ /* 0x008fc400078e0010 */
[----:B--2---:R-:W-:-:S05]  /*175b0*/  IMAD.MOV.U32 R22, RZ, RZ, R11 ;  /* 0x000000ffff167224 */ /* 0x004fca00078e000b */
[----:B------:R-:W2:Y:S01]  /*175c0*/  @P2 LDG.E.U16 R14, desc[UR6][R22.64] ;  /* 0x00000006160e2981 */ /* 0x000ea2000c1e1500 */
[----:B0-----:R-:W-:Y:S02]  /*175d0*/  IMAD.MOV.U32 R20, RZ, RZ, R2 ;  /* 0x000000ffff147224 */ /* 0x001fe400078e0002 */
[----:B------:R-:W-:-:S05]  /*175e0*/  IMAD.MOV.U32 R21, RZ, RZ, R7 ;  /* 0x000000ffff157224 */ /* 0x000fca00078e0007 */
[----:B------:R0:W3:Y:S04]  /*175f0*/  @P2 LDG.E.U16 R18, desc[UR6][R20.64] ;  /* 0x0000000614122981 */ /* 0x0000e8000c1e1500 */
[----:B----4-:R1:W-:Y:S04]  /*17600*/  @P3 STL [R1+0x924], R15 ;  /* 0x0009240f01003387 */ /* 0x0103e80000100800 */
[----:B-1----:R-:W4:Y:S04]  /*17610*/  LDL.LU R15, [R1+0x2dc] ;  /* 0x0002dc00010f7983 */ /* 0x002f280000300800 */
[----:B------:R1:W-:Y:S04]  /*17620*/  @P3 STL [R1+0x920], R9 ;  /* 0x0009200901003387 */ /* 0x0003e80000100800 */
[----:B-1----:R-:W4:Y:S04]  /*17630*/  LDL.LU R9, [R1+0x2e0] ;  /* 0x0002e00001097983 */ /* 0x002f280000300800 */
[----:B------:R-:W4:Y:S04]  /*17640*/  LDL.LU R2, [R1+0x310] ;  /* 0x0003100001027983 */ /* 0x000f280000300800 */
[----:B------:R-:W4:Y:S04]  /*17650*/  LDL R7, [R1+0xb0c] ;  /* 0x000b0c0001077983 */ /* 0x000f280000100800 */
[----:B------:R-:W-:Y:S04]  /*17660*/  STL.64 [R1+0x370], R20 ;  /* 0x0003701401007387 */ /* 0x000fe80000100a00 */
[----:B------:R-:W4:Y:S04]  /*17670*/  LDL R11, [R1+0xb08] ;  /* 0x000b0800010b7983 */ /* 0x000f280000100800 */
[----:B------:R-:W-:Y:S04]  /*17680*/  STL.64 [R1+0x378], R22 ;  /* 0x0003781601007387 */ /* 0x000fe80000100a00 */
[----:B------:R-:W4:Y:S04]  /*17690*/  LDL.LU R16, [R1+0x2e4] ;  /* 0x0002e40001107983 */ /* 0x000f280000300800 */
[----:B--2---:R1:W-:Y:S04]  /*176a0*/  @P2 STL [R1+0x91c], R14 ;  /* 0x00091c0e01002387 */ /* 0x0043e80000100800 */
[----:B-1----:R-:W2:Y:S01]  /*176b0*/  LDL.LU R14, [R1+0x2f4] ;  /* 0x0002f400010e7983 */ /* 0x002ea20000300800 */
[----:B------:R-:W-:Y:S01]  /*176c0*/  ISETP.GT.AND P6, PT, R34, 0x3c, PT ;  /* 0x0000003c2200780c */ /* 0x000fe20003fc4270 */
[----:B0-----:R-:W-:-:S02]  /*176d0*/  IMAD.MOV.U32 R20, RZ, RZ, R3 ;  /* 0x000000ffff147224 */ /* 0x001fc400078e0003 */
[----:B------:R-:W-:Y:S01]  /*176e0*/  IMAD.MOV.U32 R21, RZ, RZ, R5 ;  /* 0x000000ffff157224 */ /* 0x000fe200078e0005 */
[----:B------:R-:W-:Y:S01]  /*176f0*/  ISETP.GT.AND P5, PT, R34, 0x3d, PT ;  /* 0x0000003d2200780c */ /* 0x000fe20003fa4270 */
[----:B------:R-:W-:Y:S01]  /*17700*/  IMAD.MOV.U32 R22, RZ, RZ, R12 ;  /* 0x000000ffff167224 */ /* 0x000fe200078e000c */
[----:B---3--:R-:W-:Y:S04]  /*17710*/  @P2 STL [R1+0x918], R18 ;  /* 0x0009181201002387 */ /* 0x008fe80000100800 */
[----:B------:R-:W3:Y:S04]  /*17720*/  LDL.LU R5, [R1+0x2f8] ;  /* 0x0002f80001057983 */ /* 0x000ee80000300800 */
[----:B------:R0:W3:Y:S01]  /*17730*/  @P6 LDG.E.U16 R10, desc[UR6][R20.64] ;  /* 0x00000006140a6981 */ /* 0x0000e2000c1e1500 */
[----:B----4-:R-:W-:-:S03]  /*17740*/  IMAD.MOV.U32 R23, RZ, RZ, R15 ;  /* 0x000000ffff177224 */ /* 0x010fc600078e000f */
[----:B------:R-:W4:Y:S04]  /*17750*/  LDL.LU R3, [R1+0x308] ;  /* 0x0003080001037983 */ /* 0x000f280000300800 */
[----:B------:R1:W4:Y:S04]  /*17760*/  @P6 LDG.E.U16 R17, desc[UR6][R22.64] ;  /* 0x0000000616116981 */ /* 0x000328000c1e1500 */
[----:B------:R0:W-:Y:S04]  /*17770*/  STL.64 [R1+0x360], R20 ;  /* 0x0003601401007387 */ /* 0x0001e80000100a00 */
[----:B------:R-:W4:Y:S04]  /*17780*/  LDL R25, [R1+0xb04] ;  /* 0x000b040001197983 */ /* 0x000f280000100800 */
[----:B------:R-:W4:Y:S04]  /*17790*/  LDL R12, [R1+0xb00] ;  /* 0x000b0000010c7983 */ /* 0x000f280000100800 */
[----:B------:R1:W-:Y:S01]  /*177a0*/  STL.64 [R1+0x368], R22 ;  /* 0x0003681601007387 */ /* 0x0003e20000100a00 */
[----:B0-----:R-:W-:-:S02]  /*177b0*/  IMAD.MOV.U32 R20, RZ, RZ, R2 ;  /* 0x000000ffff147224 */ /* 0x001fc400078e0002 */
[----:B------:R-:W-:Y:S01]  /*177c0*/  IMAD.MOV.U32 R21, RZ, RZ, R9 ;  /* 0x000000ffff157224 */ /* 0x000fe200078e0009 */
[----:B------:R-:W4:Y:S04]  /*177d0*/  LDL.LU R18, [R1+0x2fc] ;  /* 0x0002fc0001127983 */ /* 0x000f280000300800 */
[----:B------:R-:W4:Y:S04]  /*177e0*/  @P5 LDG.E.U16 R13, desc[UR6][R20.64] ;  /* 0x00000006140d5981 */ /* 0x000f28000c1e1500 */
[----:B------:R-:W4:Y:S01]  /*177f0*/  LDL.LU R15, [R1+0x30c] ;  /* 0x00030c00010f7983 */ /* 0x000f220000300800 */
[----:B-1----:R-:W-:-:S02]  /*17800*/  IMAD.MOV.U32 R23, RZ, RZ, R16 ;  /* 0x000000ffff177224 */ /* 0x002fc400078e0010 */
[----:B--2---:R-:W-:-:S05]  /*17810*/  IMAD.MOV.U32 R22, RZ, RZ, R14 ;  /* 0x000000ffff167224 */ /* 0x004fca00078e000e */
[----:B------:R-:W2:Y:S01]  /*17820*/  @P5 LDG.E.U16 R19, desc[UR6][R22.64] ;  /* 0x0000000616135981 */ /* 0x000ea2000c1e1500 */
[----:B------:R-:W-:-:S03]  /*17830*/  ISETP.GT.AND P3, PT, R34, 0x3e, PT ;  /* 0x0000003e2200780c */ /* 0x000fc60003f64270 */
[----:B---3--:R0:W-:Y:S04]  /*17840*/  @P6 STL [R1+0x910], R10 ;  /* 0x0009100a01006387 */ /* 0x0081e80000100800 */
[----:B----4-:R1:W-:Y:S04]  /*17850*/  @P6 STL [R1+0x914], R17 ;  /* 0x0009141101006387 */ /* 0x0103e80000100800 */
[----:B------:R-:W3:Y:S04]  /*17860*/  LDL.LU R9, [R1+0x300] ;  /* 0x0003000001097983 */ /* 0x000ee80000300800 */
[----:B------:R-:W4:Y:S04]  /*17870*/  LDL.LU R2, [R1+0x330] ;  /* 0x0003300001027983 */ /* 0x000f280000300800 */
[----:B0-----:R-:W3:Y:S04]  /*17880*/  LDL R10, [R1+0x904] ;  /* 0x00090400010a7983 */ /* 0x001ee80000100800 */
[----:B------:R0:W-:Y:S04]  /*17890*/  STL.64 [R1+0x350], R20 ;  /* 0x0003501401007387 */ /* 0x0001e80000100a00 */
[----:B-1----:R-:W3:Y:S04]  /*178a0*/  LDL R17, [R1+0x900] ;  /* 0x0009000001117983 */ /* 0x002ee80000100800 */
[----:B------:R-:W-:Y:S04]  /*178b0*/  STL.64 [R1+0x358], R22 ;  /* 0x0003581601007387 */ /* 0x000fe80000100a00 */
[----:B------:R-:W3:Y:S04]  /*178c0*/  LDL.LU R16, [R1+0x304] ;  /* 0x0003040001107983 */ /* 0x000ee80000300800 */
[----:B------:R-:W3:Y:S04]  /*178d0*/  LDL.LU R14, [R1+0x314] ;  /* 0x00031400010e7983 */ /* 0x000ee80000300800 */
[----:B------:R-:W-:Y:S01]  /*178e0*/  @P5 STL [R1+0x908], R13 ;  /* 0x0009080d01005387 */ /* 0x000fe20000100800 */
[----:B0-----:R-:W-:-:S02]  /*178f0*/  IMAD.MOV.U32 R20, RZ, RZ, R3 ;  /* 0x000000ffff147224 */ /* 0x001fc400078e0003 */
[----:B------:R-:W-:-:S05]  /*17900*/  IMAD.MOV.U32 R21, RZ, RZ, R5 ;  /* 0x000000ffff157224 */ /* 0x000fca00078e0005 */
[----:B------:R4:W3:Y:S04]  /*17910*/  @P3 LDG.E.U16 R11, desc[UR6][R20.64] ;  /* 0x00000006140b3981 */ /* 0x0008e8000c1e1500 */
[----:B--2---:R0:W-:Y:S01]  /*17920*/  @P5 STL [R1+0x90c], R19 ;  /* 0x00090c1301005387 */ /* 0x0041e20000100800 */
[----:B------:R-:W-:-:S03]  /*17930*/  ISETP.GT.AND P2, PT, R34, 0x3f, PT ;  /* 0x0000003f2200780c */ /* 0x000fc60003f44270 */
[----:B------:R-:W2:Y:S04]  /*17940*/  LDL.LU R5, [R1+0x318] ;  /* 0x0003180001057983 */ /* 0x000ea80000300800 */
[----:B------:R-:W2:Y:S01]  /*17950*/  LDL.LU R3, [R1+0x320] ;  /* 0x0003200001037983 */ /* 0x000ea20000300800 */
[----:B0-----:R-:W-:Y:S02]  /*17960*/  IMAD.MOV.U32 R19, RZ, RZ, R18 ;  /* 0x000000ffff137224 */ /* 0x001fe400078e0012 */
[----:B------:R-:W-:Y:S01]  /*17970*/  IMAD.MOV.U32 R18, RZ, RZ, R15 ;  /* 0x000000ffff127224 */ /* 0x000fe200078e000f */
[----:B------:R-:W2:Y:S04]  /*17980*/  LDL R13, [R1+0x8fc] ;  /* 0x0008fc00010d7983 */ /* 0x000ea80000100800 */
[----:B------:R-:W2:Y:S04]  /*17990*/  @P3 LDG.E.U16 R7, desc[UR6][R18.64] ;  /* 0x0000000612073981 */ /* 0x000ea8000c1e1500 */
[----:B------:R4:W-:Y:S04]  /*179a0*/  STL.64 [R1+0x340], R20 ;  /* 0x0003401401007387 */ /* 0x0009e80000100a00 */
[----:B------:R-:W2:Y:S04]  /*179b0*/  LDL R15, [R1+0x8f8] ;  /* 0x0008f800010f7983 */ /* 0x000ea80000100800 */
[----:B------:R0:W-:Y:S01]  /*179c0*/  STL.64 [R1+0x348], R18 ;  /* 0x0003481201007387 */ /* 0x0001e20000100a00 */
[----:B----4-:R-:W-:-:S02]  /*179d0*/  IMAD.MOV.U32 R20, RZ, RZ, R2 ;  /* 0x000000ffff147224 */ /* 0x010fc400078e0002 */
[----:B---3--:R-:W-:-:S05]  /*179e0*/  IMAD.MOV.U32 R21, RZ, RZ, R9 ;  /* 0x000000ffff157224 */ /* 0x008fca00078e0009 */
[----:B------:R1:W3:Y:S04]  /*179f0*/  @P2 LDG.E.U16 R12, desc[UR6][R20.64] ;  /* 0x00000006140c2981 */ /* 0x0002e8000c1e1500 */
[----:B0-----:R-:W4:Y:S01]  /*17a00*/  LDL.LU R18, [R1+0x31c] ;  /* 0x00031c0001127983 */ /* 0x001f220000300800 */
[----:B------:R-:W-:Y:S02]  /*17a10*/  IMAD.MOV.U32 R23, RZ, RZ, R16 ;  /* 0x000000ffff177224 */ /* 0x000fe400078e0010 */
[----:B------:R-:W-:-:S05]  /*17a20*/  IMAD.MOV.U32 R22, RZ, RZ, R14 ;  /* 0x000000ffff167224 */ /* 0x000fca00078e000e */
[----:B------:R4:W3:Y:S04]  /*17a30*/  @P2 LDG.E.U16 R25, desc[UR6][R22.64] ;  /* 0x0000000616192981 */ /* 0x0008e8000c1e1500 */
[----:B--2---:R0:W-:Y:S04]  /*17a40*/  @P3 STL [R1+0xb0c], R7 ;  /* 0x000b0c0701003387 */ /* 0x0041e80000100800 */
[----:B0-----:R-:W2:Y:S04]  /*17a50*/  LDL.LU R7, [R1+0x328] ;  /* 0x0003280001077983 */ /* 0x001ea80000300800 */
[----:B------:R0:W-:Y:S04]  /*17a60*/  @P3 STL [R1+0xb08], R11 ;  /* 0x000b080b01003387 */ /* 0x0001e80000100800 */
[----:B0-----:R-:W2:Y:S04]  /*17a70*/  LDL.LU R11, [R1+0x720] ;  /* 0x00072000010b7983 */ /* 0x001ea80000300800 */
[----:B------:R-:W2:Y:S04]  /*17a80*/  LDL.LU R2, [R1+0x74c] ;  /* 0x00074c0001027983 */ /* 0x000ea80000300800 */
[----:B------:R-:W2:Y:S04]  /*17a90*/  LDL R9, [R1+0x8f4] ;  /* 0x0008f40001097983 */ /* 0x000ea80000100800 */
[----:B------:R1:W-:Y:S04]  /*17aa0*/  STL.64 [R1+0x330], R20 ;  /* 0x0003301401007387 */ /* 0x0003e80000100a00 */
[----:B------:R-:W2:Y:S04]  /*17ab0*/  LDL.LU R14, [R1+0x730] ;  /* 0x00073000010e7983 */ /* 0x000ea80000300800 */
[----:B------:R-:W2:Y:S04]  /*17ac0*/  LDL R19, [R1+0x8f0] ;  /* 0x0008f00001137983 */ /* 0x000ea80000100800 */
[----:B------:R4:W-:Y:S04]  /*17ad0*/  STL.64 [R1+0x338], R22 ;  /* 0x0003381601007387 */ /* 0x0009e80000100a00 */
[----:B------:R-:W2:Y:S01]  /*17ae0*/  LDL.LU R16, [R1+0x72c] ;  /* 0x00072c0001107983 */ /* 0x000ea20000300800 */
[C---:B------:R-:W-:Y:S01]  /*17af0*/  ISETP.GT.AND P6, PT, R34.reuse, 0x40, PT ;  /* 0x000000402200780c */ /* 0x040fe20003fc4270 */
[----:B-1----:R-:W-:Y:S01]  /*17b00*/  IMAD.MOV.U32 R20, RZ, RZ, R3 ;  /* 0x000000ffff147224 */ /* 0x002fe200078e0003 */
[----:B------:R-:W-:Y:S01]  /*17b10*/  ISETP.GT.AND P5, PT, R34, 0x41, PT ;  /* 0x000000412200780c */ /* 0x000fe20003fa4270 */
[----:B---3--:R0:W-:Y:S01]  /*17b20*/  @P2 STL [R1+0xb00], R12 ;  /* 0x000b000c01002387 */ /* 0x0081e20000100800 */
[----:B------:R-:W-:-:S02]  /*17b30*/  IMAD.MOV.U32 R21, RZ, RZ, R5 ;  /* 0x000000ffff157224 */ /* 0x000fc400078e0005 */
[----:B----4-:R-:W-:Y:S01]  /*17b40*/  IMAD.MOV.U32 R23, RZ, RZ, R18 ;  /* 0x000000ffff177224 */ /* 0x010fe200078e0012 */
[----:B------:R-:W-:Y:S04]  /*17b50*/  @P2 STL [R1+0xb04], R25 ;  /* 0x000b041901002387 */ /* 0x000fe80000100800 */
[----:B------:R-:W3:Y:S04]  /*17b60*/  LDL.LU R5, [R1+0x734] ;  /* 0x0007340001057983 */ /* 0x000ee80000300800 */
[----:B------:R-:W4:Y:S04]  /*17b70*/  LDL.LU R3, [R1+0x744] ;  /* 0x0007440001037983 */ /* 0x000f280000300800 */
[----:B0-----:R-:W3:Y:S04]  /*17b80*/  LDL R12, [R1+0x8ec] ;  /* 0x0008ec00010c7983 */ /* 0x001ee80000100800 */
[----:B------:R-:W-:Y:S04]  /*17b90*/  STL.64 [R1+0x320], R20 ;  /* 0x0003201401007387 */ /* 0x000fe80000100a00 */
[----:B------:R-:W3:Y:S01]  /*17ba0*/  @P6 LDG.E.U16 R17, desc[UR6][R20.64] ;  /* 0x0000000614116981 */ /* 0x000ee2000c1e1500 */
[----:B--2---:R-:W-:-:S03]  /*17bb0*/  IMAD.MOV.U32 R22, RZ, RZ, R7 ;  /* 0x000000ffff167224 */ /* 0x004fc600078e0007 */
[----:B------:R-:W2:Y:S04]  /*17bc0*/  LDL R7, [R1+0x8e8] ;  /* 0x0008e80001077983 */ /* 0x000ea80000100800 */
[----:B------:R0:W2:Y:S04]  /*17bd0*/  @P6 LDG.E.U16 R10, desc[UR6][R22.64] ;  /* 0x00000006160a6981 */ /* 0x0000a8000c1e1500 */
[----:B------:R0:W-:Y:S04]  /*17be0*/  STL.64 [R1+0x328], R22 ;  /* 0x0003281601007387 */ /* 0x0001e80000100a00 */
[----:B------:R-:W3:Y:S01]  /*17bf0*/  LDL.LU R18, [R1+0x738] ;  /* 0x0007380001127983 */ /* 0x000ee20000300800 */
[----:B0-----:R-:W-:-:S02]  /*17c00*/  IMAD.MOV.U32 R22, RZ, RZ, R14 ;  /* 0x000000ffff167224 */ /* 0x001fc400078e000e */
[----:B------:R-:W-:-:S05]  /*17c10*/  IMAD.MOV.U32 R23, RZ, RZ, R16 ;  /* 0x000000ffff177224 */ /* 0x000fca00078e0010 */
[----:B------:R-:W4:Y:S01]  /*17c20*/  @P5 LDG.E.U16 R13, desc[UR6][R22.64] ;  /* 0x00000006160d5981 */ /* 0x000f22000c1e1500 */
[----:B------:R-:W-:Y:S01]  /*17c30*/  MOV R20, R2 ;  /* 0x0000000200147202 */ /* 0x000fe20000000f00 */
[----:B------:R-:W-:-:S05]  /*17c40*/  IMAD.MOV.U32 R21, RZ, RZ, R11 ;  /* 0x000000ffff157224 */ /* 0x000fca00078e000b */
[----:B------:R-:W4:Y:S04]  /*17c50*/  @P5 LDG.E.U16 R15, desc[UR6][R20.64] ;  /* 0x00000006140f5981 */ /* 0x000f28000c1e1500 */
[----:B--2---:R0:W-:Y:S04]  /*17c60*/  @P6 STL [R1+0x904], R10 ;  /* 0x0009040a01006387 */ /* 0x0041e80000100800 */
[----:B0-----:R-:W2:Y:S04]  /*17c70*/  LDL.LU R10, [R1+0x748] ;  /* 0x00074800010a7983 */ /* 0x001ea80000300800 */
[----:B---3--:R0:W-:Y:S04]  /*17c80*/  @P6 STL [R1+0x900], R17 ;  /* 0x0009001101006387 */ /* 0x0081e80000100800 */
[----:B------:R-:W3:Y:S04]  /*17c90*/  LDL.LU R11, [R1+0x73c] ;  /* 0x00073c00010b7983 */ /* 0x000ee80000300800 */
[----:B------:R-:W3:Y:S04]  /*17ca0*/  LDL.LU R2, [R1+0x770] ;  /* 0x0007700001027983 */ /* 0x000ee80000300800 */
[----:B------:R-:W-:Y:S04]  /*17cb0*/  STL.64 [R1+0x310], R20 ;  /* 0x0003101401007387 */ /* 0x000fe80000100a00 */
[----:B------:R-:W3:Y:S04]  /*17cc0*/  LDL R14, [R1+0x8e4] ;  /* 0x0008e400010e7983 */ /* 0x000ee80000100800 */
[----:B0-----:R-:W3:Y:S04]  /*17cd0*/  LDL R17, [R1+0x8e0] ;  /* 0x0008e00001117983 */ /* 0x001ee80000100800 */
[----:B------:R-:W-:Y:S04]  /*17ce0*/  STL.64 [R1+0x318], R22 ;  /* 0x0003181601007387 */ /* 0x000fe80000100a00 */
[----:B------:R-:W3:Y:S04]  /*17cf0*/  LDL.LU R16, [R1+0x740] ;  /* 0x0007400001107983 */ /* 0x000ee80000300800 */
[----:B----4-:R0:W-:Y:S04]  /*17d00*/  @P5 STL [R1+0x8fc], R13 ;  /* 0x0008fc0d01005387 */ /* 0x0101e80000100800 */
[----:B0-----:R-:W4:Y:S01]  /*17d10*/  LDL.LU R13, [R1+0x750] ;  /* 0x00075000010d7983 */ /* 0x001f220000300800 */
[C---:B------:R-:W-:Y:S01]  /*17d20*/  ISETP.GT.AND P3, PT, R34.reuse, 0x42, PT ;  /* 0x000000422200780c */ /* 0x040fe20003f64270 */
[----:B------:R-:W-:Y:S01]  /*17d30*/  IMAD.MOV.U32 R25, RZ, RZ, R18 ;  /* 0x000000ffff197224 */ /* 0x000fe200078e0012 */
[----:B------:R-:W-:Y:S01]  /*17d40*/  ISETP.GT.AND P2, PT, R34, 0x43, PT ;  /* 0x000000432200780c */ /* 0x000fe20003f44270 */
[----:B------:R-:W-:Y:S01]  /*17d50*/  IMAD.MOV.U32 R22, RZ, RZ, R3 ;  /* 0x000000ffff167224 */ /* 0x000fe200078e0003 */
[----:B------:R0:W-:Y:S01]  /*17d60*/  @P5 STL [R1+0x8f8], R15 ;  /* 0x0008f80f01005387 */ /* 0x0001e20000100800 */
[----:B------:R-:W-:-:S03]  /*17d70*/  IMAD.MOV.U32 R23, RZ, RZ, R5 ;  /* 0x000000ffff177224 */ /* 0x000fc600078e0005 */
[----:B------:R-:W4:Y:S04]  /*17d80*/  LDL.LU R5, [R1+0x754] ;  /* 0x0007540001057983 */ /* 0x000f280000300800 */
[----:B------:R-:W4:Y:S04]  /*17d90*/  LDL.LU R3, [R1+0x764] ;  /* 0x0007640001037983 */ /* 0x000f280000300800 */
[----:B0-----:R-:W4:Y:S04]  /*17da0*/  LDL R15, [R1+0x8dc] ;  /* 0x0008dc00010f7983 */ /* 0x001f280000100800 */
[----:B------:R3:W-:Y:S04]  /*17db0*/  STL.64 [R1+0x300], R22 ;  /* 0x0003001601007387 */ /* 0x0007e80000100a00 */
[----:B------:R3:W4:Y:S04]  /*17dc0*/  @P3 LDG.E.U16 R19, desc[UR6][R22.64] ;  /* 0x0000000616133981 */ /* 0x000728000c1e1500 */
[----:B------:R-:W4:Y:S01]  /*17dd0*/  LDL R21, [R1+0x8d8] ;  /* 0x0008d80001157983 */ /* 0x000f220000100800 */
[----:B--2---:R-:W-:-:S05]  /*17de0*/  IMAD.MOV.U32 R24, RZ, RZ, R10 ;  /* 0x000000ffff187224 */ /* 0x004fca00078e000a */
[----:B------:R0:W2:Y:S04]  /*17df0*/  @P3 LDG.E.U16 R9, desc[UR6][R24.64] ;  /* 0x0000000618093981 */ /* 0x0000a8000c1e1500 */
[----:B------:R0:W-:Y:S01]  /*17e00*/  STL.64 [R1+0x308], R24 ;  /* 0x0003081801007387 */ /* 0x0001e20000100a00 */
[----:B---3--:R-:W-:Y:S02]  /*17e10*/  IMAD.MOV.U32 R23, RZ, RZ, R11 ;  /* 0x000000ffff177224 */ /* 0x008fe400078e000b */
[----:B------:R-:W-:Y:S01]  /*17e20*/  IMAD.MOV.U32 R22, RZ, RZ, R2 ;  /* 0x000000ffff167224 */ /* 0x000fe200078e0002 */
[----:B------:R-:W3:Y:S04]  /*17e30*/  LDL.LU R10, [R1+0x758] ;  /* 0x00075800010a7983 */ /* 0x000ee80000300800 */
[----:B------:R1:W3:Y:S01]  /*17e40*/  @P2 LDG.E.U16 R7, desc[UR6][R22.64] ;  /* 0x0000000616072981 */ /* 0x0002e2000c1e1500 */
[----:B0-----:R-:W-:-:S02]  /*17e50*/  IMAD.MOV.U32 R25, RZ, RZ, R16 ;  /* 0x000000ffff197224 */ /* 0x001fc400078e0010 */
[----:B----4-:R-:W-:-:S05]  /*17e60*/  IMAD.MOV.U32 R24, RZ, RZ, R13 ;  /* 0x000000ffff187224 */ /* 0x010fca00078e000d */
[----:B------:R-:W4:Y:S04]  /*17e70*/  @P2 LDG.E.U16 R12, desc[UR6][R24.64] ;  /* 0x00000006180c2981 */ /* 0x000f28000c1e1500 */
[----:B--2---:R0:W-:Y:S04]  /*17e80*/  @P3 STL [R1+0x8f4], R9 ;  /* 0x0008f40901003387 */ /* 0x0041e80000100800 */
[----:B0-----:R-:W2:Y:S04]  /*17e90*/  LDL.LU R9, [R1+0x768] ;  /* 0x0007680001097983 */ /* 0x001ea80000300800 */
[----:B------:R0:W-:Y:S04]  /*17ea0*/  @P3 STL [R1+0x8f0], R19 ;  /* 0x0008f01301003387 */ /* 0x0001e80000100800 */
[----:B------:R-:W2:Y:S04]  /*17eb0*/  LDL.LU R11, [R1+0x75c] ;  /* 0x00075c00010b7983 */ /* 0x000ea80000300800 */
[----:B------:R-:W2:Y:S04]  /*17ec0*/  LDL.LU R2, [R1+0x790] ;  /* 0x0007900001027983 */ /* 0x000ea80000300800 */
[----:B0-----:R-:W2:Y:S04]  /*17ed0*/  LDL R19, [R1+0xafc] ;  /* 0x000afc0001137983 */ /* 0x001ea80000100800 */
[----:B------:R-:W-:Y:S04]  /*17ee0*/  STL.64 [R1+0x2f0], R22 ;  /* 0x0002f01601007387 */ /* 0x000fe80000100a00 */
[----:B------:R-:W2:Y:S04]  /*17ef0*/  LDL R13, [R1+0xaf8] ;  /* 0x000af800010d7983 */ /* 0x000ea80000100800 */
[----:B------:R-:W-:Y:S04]  /*17f00*/  STL.64 [R1+0x2f8], R24 ;  /* 0x0002f81801007387 */ /* 0x000fe80000100a00 */
[----:B------:R-:W2:Y:S04]  /*17f10*/  LDL.LU R16, [R1+0x760] ;  /* 0x0007600001107983 */ /* 0x000ea80000300800 */
[----:B----4-:R0:W-:Y:S04]  /*17f20*/  @P2 STL [R1+0x8ec], R12 ;  /* 0x0008ec0c01002387 */ /* 0x0101e80000100800 */
[----:B0-----:R-:W4:Y:S01]  /*17f30*/  LDL.LU R12, [R1+0x774] ;  /* 0x00077400010c7983 */ /* 0x001f220000300800 */
[C---:B------:R-:W-:Y:S01]  /*17f40*/  ISETP.GT.AND P6, PT, R34.reuse, 0x44, PT ;  /* 0x000000442200780c */ /* 0x040fe20003fc4270 */
[----:B---3--:R-:W-:Y:S01]  /*17f50*/  IMAD.MOV.U32 R25, RZ, RZ, R10 ;  /* 0x000000ffff197224 */ /* 0x008fe200078e000a */
[----:B------:R-:W-:Y:S01]  /*17f60*/  ISETP.GT.AND P5, PT, R34, 0x45, PT ;  /* 0x000000452200780c */ /* 0x000fe20003fa4270 */
[----:B-1----:R-:W-:Y:S01]  /*17f70*/  IMAD.MOV.U32 R22, RZ, RZ, R3 ;  /* 0x000000ffff167224 */ /* 0x002fe200078e0003 */
[----:B------:R0:W-:Y:S01]  /*17f80*/  @P2 STL [R1+0x8e8], R7 ;  /* 0x0008e80701002387 */ /* 0x0001e20000100800 */
[----:B------:R-:W-:-:S03]  /*17f90*/  IMAD.MOV.U32 R23, RZ, RZ, R5 ;  /* 0x000000ffff177224 */ /* 0x000fc600078e0005 */
[----:B------:R-:W3:Y:S04]  /*17fa0*/  LDL.LU R5, [R1+0x778] ;  /* 0x0007780001057983 */ /* 0x000ee80000300800 */
[----:B------:R-:W3:Y:S04]  /*17fb0*/  LDL.LU R3, [R1+0x788] ;  /* 0x0007880001037983 */ /* 0x000ee80000300800 */
[----:B0-----:R-:W3:Y:S04]  /*17fc0*/  LDL R7, [R1+0xaf4] ;  /* 0x000af40001077983 */ /* 0x001ee80000100800 */
[----:B------:R-:W-:Y:S04]  /*17fd0*/  STL.64 [R1+0x2e0], R22 ;  /* 0x0002e01601007387 */ /* 0x000fe80000100a00 */
[----:B------:R-:W3:Y:S01]  /*17fe0*/  @P6 LDG.E.U16 R17, desc[UR6][R22.64] ;  /* 0x0000000616116981 */ /* 0x000ee2000c1e1500 */
[----:B--2---:R-:W-:-:S03]  /*17ff0*/  IMAD.MOV.U32 R24, RZ, RZ, R9 ;  /* 0x000000ffff187224 */ /* 0x004fc600078e0009 */
[----:B------:R-:W2:Y:S04]  /*18000*/  LDL.LU R9, [R1+0x78c] ;  /* 0x00078c0001097983 */ /* 0x000ea80000300800 */
[----:B------:R0:W2:Y:S04]  /*18010*/  @P6 LDG.E.U16 R14, desc[UR6][R24.64] ;  /* 0x00000006180e6981 */ /* 0x0000a8000c1e1500 */
[----:B------:R-:W3:Y:S04]  /*18020*/  LDL R10, [R1+0xaf0] ;  /* 0x000af000010a7983 */ /* 0x000ee80000100800 */
[----:B------:R0:W-:Y:S02]  /*18030*/  STL.64 [R1+0x2e8], R24 ;  /* 0x0002e81801007387 */ /* 0x0001e40000100a00 */
[----:B0-----:R-:W-:-:S02]  /*18040*/  IMAD.MOV.U32 R25, RZ, RZ, R16 ;  /* 0x000000ffff197224 */ /* 0x001fc400078e0010 */
[----:B----4-:R-:W-:-:S05]  /*18050*/  IMAD.MOV.U32 R24, RZ, RZ, R12 ;  /* 0x000000ffff187224 */ /* 0x010fca00078e000c */
[----:B------:R-:W4:Y:S01]  /*18060*/  @P5 LDG.E.U16 R15, desc[UR6][R24.64] ;  /* 0x00000006180f5981 */ /* 0x000f22000c1e1500 */
[----:B------:R-:W-:Y:S02]  /*18070*/  IMAD.MOV.U32 R22, RZ, RZ, R2 ;  /* 0x000000ffff167224 */ /* 0x000fe400078e0002 */
[----:B------:R-:W-:-:S05]  /*18080*/  IMAD.MOV.U32 R23, RZ, RZ, R11 ;  /* 0x000000ffff177224 */ /* 0x000fca00078e000b */
[----:B------:R-:W4:Y:S04]  /*18090*/  @P5 LDG.E.U16 R21, desc[UR6][R22.64] ;  /* 0x0000000616155981 */ /* 0x000f28000c1e1500 */
[----:B--2---:R0:W-:Y:S04]  /*180a0*/  @P6 STL [R1+0x8e4], R14 ;  /* 0x0008e40e01006387 */ /* 0x0041e80000100800 */
[----:B0-----:R-:W2:Y:S04]  /*180b0*/  LDL.LU R14, [R1+0x77c] ;  /* 0x00077c00010e7983 */ /* 0x001ea80000300800 */
[----:B---3--:R0:W-:Y:S04]  /*180c0*/  @P6 STL [R1+0x8e0], R17 ;  /* 0x0008e01101006387 */ /* 0x0081e80000100800 */
[----:B------:R-:W3:Y:S04]  /*180d0*/  LDL.LU R11, [R1+0x780] ;  /* 0x00078000010b7983 */ /* 0x000ee80000300800 */
[----:B------:R-:W3:Y:S04]  /*180e0*/  LDL.LU R2, [R1+0x7b0] ;  /* 0x0007b00001027983 */ /* 0x000ee80000300800 */
[----:B0-----:R-:W3:Y:S04]  /*180f0*/  LDL R17, [R1+0x8d4] ;  /* 0x0008d40001117983 */ /* 0x001ee80000100800 */
[----:B------:R-:W-:Y:S04]  /*18100*/  STL.64 [R1+0x2d0], R22 ;  /* 0x0002d01601007387 */ /* 0x000fe80000100a00 */
[----:B------:R-:W3:Y:S04]  /*18110*/  LDL R12, [R1+0x8d0] ;  /* 0x0008d000010c7983 */ /* 0x000ee80000100800 */
[----:B------:R-:W-:Y:S04]  /*18120*/  STL.64 [R1+0x2d8], R24 ;  /* 0x0002d81801007387 */ /* 0x000fe80000100a00 */
[----:B------:R-:W3:Y:S04]  /*18130*/  LDL.LU R18, [R1+0x784] ;  /* 0x0007840001127983 */ /* 0x000ee80000300800 */
[----:B----4-:R0:W-:Y:S04]  /*18140*/  @P5 STL [R1+0x8dc], R15 ;  /* 0x0008dc0f01005387 */ /* 0x0101e80000100800 */
[----:B0-----:R-:W4:Y:S01]  /*18150*/  LDL.LU R15, [R1+0x794] ;  /* 0x00079400010f7983 */ /* 0x001f220000300800 */
[----:B------:R-:W-:Y:S01]  /*18160*/  ISETP.GT.AND P3, PT, R34, 0x46, PT ;  /* 0x000000462200780c */ /* 0x000fe20003f64270 */
[----:B------:R-:W-:-:S02]  /*18170*/  IMAD.MOV.U32 R20, RZ, RZ, R3 ;  /* 0x000000ffff147224 */ /* 0x000fc400078e0003 */
[----:B------:R0:W-:Y:S01]  /*18180*/  @P5 STL [R1+0x8d8], R21 ;  /* 0x0008d81501005387 */ /* 0x0001e20000100800 */
[----:B------:R-:W-:Y:S01]  /*18190*/  IMAD.MOV.U32 R22, RZ, RZ, R9 ;  /* 0x000000ffff167224 */ /* 0x000fe200078e0009 */
[----:B------:R-:W-:Y:S01]  /*181a0*/  ISETP.GT.AND P2, PT, R34, 0x47, PT ;  /* 0x000000472200780c */ /* 0x000fe20003f44270 */
[----:B0-----:R-:W-:Y:S02]  /*181b0*/  IMAD.MOV.U32 R21, RZ, RZ, R5 ;  /* 0x000000ffff157224 */ /* 0x001fe400078e0005 */
[----:B------:R-:W4:Y:S05]  /*181c0*/  LDL.LU R5, [R1+0x798] ;  /* 0x0007980001057983 */ /* 0x000f2a0000300800 */
[----:B------:R-:W4:Y:S04]  /*181d0*/  @P3 LDG.E.U16 R13, desc[UR6][R20.64] ;  /* 0x00000006140d3981 */ /* 0x000f28000c1e1500 */
[----:B------:R-:W4:Y:S04]  /*181e0*/  LDL.LU R3, [R1+0x7a8] ;  /* 0x0007a80001037983 */ /* 0x000f280000300800 */
[----:B------:R-:W-:Y:S04]  /*181f0*/  STL.64 [R1+0x2c0], R20 ;  /* 0x0002c01401007387 */ /* 0x000fe80000100a00 */
[----:B------:R-:W4:Y:S04]  /*18200*/  LDL R25, [R1+0x8cc] ;  /* 0x0008cc0001197983 */ /* 0x000f280000100800 */
[----:B------:R-:W4:Y:S01]  /*18210*/  LDL R9, [R1+0x8c8] ;  /* 0x0008c80001097983 */ /* 0x000f220000100800 */
[----:B--2---:R-:W-:-:S05]  /*18220*/  IMAD.MOV.U32 R23, RZ, RZ, R14 ;  /* 0x000000ffff177224 */ /* 0x004fca00078e000e */
[----:B------:R3:W2:Y:S04]  /*18230*/  @P3 LDG.E.U16 R19, desc[UR6][R22.64] ;  /* 0x0000000616133981 */ /* 0x0006a8000c1e1500 */
[----:B------:R3:W-:Y:S04]  /*18240*/  STL.64 [R1+0x2c8], R22 ;  /* 0x0002c81601007387 */ /* 0x0007e80000100a00 */
[----:B------:R-:W2:Y:S04]  /*18250*/  LDL.LU R16, [R1+0x79c] ;  /* 0x00079c0001107983 */ /* 0x000ea80000300800 */
[----:B------:R-:W2:Y:S01]  /*18260*/  LDL.LU R14, [R1+0x7ac] ;  /* 0x0007ac00010e7983 */ /* 0x000ea20000300800 */
[----:B---3--:R-:W-:-:S02]  /*18270*/  IMAD.MOV.U32 R23, RZ, RZ, R18 ;  /* 0x000000ffff177224 */ /* 0x008fc400078e0012 */
[----:B----4-:R-:W-:-:S05]  /*18280*/  IMAD.MOV.U32 R22, RZ, RZ, R15 ;  /* 0x000000ffff167224 */ /* 0x010fca00078e000f */
[----:B------:R-:W3:Y:S01]  /*18290*/  @P2 LDG.E.U16 R7, desc[UR6][R22.64] ;  /* 0x0000000616072981 */ /* 0x000ee2000c1e1500 */
[----:B------:R-:W-:Y:S01]  /*182a0*/  ISETP.GT.AND P6, PT, R34, 0x48, PT ;  /* 0x000000482200780c */ /* 0x000fe20003fc4270 */
[----:B------:R-:W-:Y:S02]  /*182b0*/  IMAD.MOV.U32 R20, RZ, RZ, R2 ;  /* 0x000000ffff147224 */ /* 0x000fe400078e0002 */
[----:B------:R-:W-:-:S05]  /*182c0*/  IMAD.MOV.U32 R21, RZ, RZ, R11 ;  /* 0x000000ffff157224 */ /* 0x000fca00078e000b */
[----:B------:R0:W4:Y:S04]  /*182d0*/  @P2 LDG.E.U16 R10, desc[UR6][R20.64] ;  /* 0x00000006140a2981 */ /* 0x000128000c1e1500 */
[----:B------:R1:W-:Y:S04]  /*182e0*/  @P3 STL [R1+0xaf8], R13 ;  /* 0x000af80d01003387 */ /* 0x0003e80000100800 */
[----:B--2---:R-:W-:Y:S04]  /*182f0*/  @P3 STL [R1+0xafc], R19 ;  /* 0x000afc1301003387 */ /* 0x004fe80000100800 */
[----:B------:R-:W2:Y:S04]  /*18300*/  LDL.LU R11, [R1+0x7a0] ;  /* 0x0007a000010b7983 */ /* 0x000ea80000300800 */
[----:B------:R-:W2:Y:S04]  /*18310*/  LDL.LU R2, [R1+0xb64] ;  /* 0x000b640001027983 */ /* 0x000ea80000300800 */
[----:B-1----:R-:W2:Y:S04]  /*18320*/  LDL R13, [R1+0x8c4] ;  /* 0x0008c400010d7983 */ /* 0x002ea80000100800 */
[----:B------:R0:W-:Y:S04]  /*18330*/  STL.64 [R1+0x2b0], R20 ;  /* 0x0002b01401007387 */ /* 0x0001e80000100a00 */
[----:B------:R-:W2:Y:S04]  /*18340*/  LDL R18, [R1+0x8c0] ;  /* 0x0008c00001127983 */ /* 0x000ea80000100800 */
[----:B------:R1:W-:Y:S04]  /*18350*/  STL.64 [R1+0x2b8], R22 ;  /* 0x0002b81601007387 */ /* 0x0003e80000100a00 */
[----:B------:R-:W2:Y:S01]  /*18360*/  LDL.LU R15, [R1+0x7a4] ;  /* 0x0007a400010f7983 */ /* 0x000ea20000300800 */
[----:B0-----:R-:W-:-:S02]  /*18370*/  IMAD.MOV.U32 R20, RZ, RZ, R3 ;  /* 0x000000ffff147224 */ /* 0x001fc400078e0003 */
[----:B------:R-:W-:Y:S02]  /*18380*/  IMAD.MOV.U32 R21, RZ, RZ, R5 ;  /* 0x000000ffff157224 */ /* 0x000fe400078e0005 */
[----:B-1----:R-:W-:-:S03]  /*18390*/  IMAD.MOV.U32 R22, RZ, RZ, R14 ;  /* 0x000000ffff167224 */ /* 0x002fc600078e000e */
[----:B------:R2:W2:Y:S01]  /*183a0*/  @P6 LDG.E.U16 R12, desc[UR6][R20.64] ;  /* 0x00000006140c6981 */ /* 0x0004a2000c1e1500 */
[----:B------:R-:W-:-:S05]  /*183b0*/  IMAD.MOV.U32 R23, RZ, RZ, R16 ;  /* 0x000000ffff177224 */ /* 0x000fca00078e0010 */
[----:B------:R0:W2:Y:S04]  /*183c0*/  @P6 LDG.E.U16 R17, desc[UR6][R22.64] ;  /* 0x0000000616116981 */ /* 0x0000a8000c1e1500 */
[----:B---3--:R1:W-:Y:S04]  /*183d0*/  @P2 STL [R1+0xaf4], R7 ;  /* 0x000af40701002387 */ /* 0x0083e80000100800 */
[----:B-1----:R-:W3:Y:S01]  /*183e0*/  LDL.LU R7, [R1+0x7b4] ;  /* 0x0007b40001077983 */ /* 0x002ee20000300800 */
[----:B------:R-:W-:-:S03]  /*183f0*/  ISETP.GT.AND P5, PT, R34, 0x49, PT ;  /* 0x000000492200780c */ /* 0x000fc60003fa4270 */
[----:B----4-:R1:W-:Y:S04]  /*18400*/  @P2 STL [R1+0xaf0], R10 ;  /* 0x000af00a01002387 */ /* 0x0103e80000100800 */
[----:B------:R-:W4:Y:S04]  /*18410*/  LDL.LU R5, [R1+0x7b8] ;  /* 0x0007b80001057983 */ /* 0x000f280000300800 */
[----:B------:R-:W4:Y:S04]  /*18420*/  LDL.LU R3, [R1+0x7c8] ;  /* 0x0007c80001037983 */ /* 0x000f280000300800 */
[----:B-1----:R-:W4:Y:S04]  /*18430*/  LDL R10, [R1+0x8bc] ;  /* 0x0008bc00010a7983 */ /* 0x002f280000100800 */
[----:B------:R2:W-:Y:S04]  /*18440*/  STL.64 [R1+0x2a0], R20 ;  /* 0x0002a01401007387 */ /* 0x0005e80000100a00 */
[----:B------:R-:W4:Y:S04]  /*18450*/  LDL R19, [R1+0x8b8] ;  /* 0x0008b80001137983 */ /* 0x000f280000100800 */
[----:B------:R0:W-:Y:S01]  /*18460*/  STL.64 [R1+0x2a8], R22 ;  /* 0x0002a81601007387 */ /* 0x0001e20000100a00 */
[----:B--2---:R-:W-:-:S02]  /*18470*/  IMAD.MOV.U32 R21, RZ, RZ, R11 ;  /* 0x000000ffff157224 */ /* 0x004fc400078e000b */
[----:B------:R-:W-:-:S05]  /*18480*/  IMAD.MOV.U32 R20, RZ, RZ, R2 ;  /* 0x000000ffff147224 */ /* 0x000fca00078e0002 */
[----:B------:R4:W2:Y:S01]  /*18490*/  @P5 LDG.E.U16 R9, desc[UR6][R20.64] ;  /* 0x0000000614095981 */ /* 0x0008a2000c1e1500 */
[----:B0-----:R-:W-:-:S03]  /*184a0*/  IMAD.MOV.U32 R23, RZ, RZ, R15 ;  /* 0x000000ffff177224 */ /* 0x001fc600078e000f */
[----:B------:R0:W-:Y:S04]  /*184b0*/  @P6 STL [R1+0x8d4], R17 ;  /* 0x0008d41101006387 */ /* 0x0001e80000100800 */
[----:B0-----:R-:W2:Y:S01]  /*184c0*/  LDL.LU R17, [R1+0x7bc] ;  /* 0x0007bc0001117983 */ /* 0x001ea20000300800 */
[----:B---3--:R-:W-:-:S03]  /*184d0*/  IMAD.MOV.U32 R22, RZ, RZ, R7 ;  /* 0x000000ffff167224 */ /* 0x008fc600078e0007 */
[----:B------:R-:W3:Y:S04]  /*184e0*/  LDL.LU R14, [R1+0x7cc] ;  /* 0x0007cc00010e7983 */ /* 0x000ee80000300800 */
[----:B------:R0:W-:Y:S04]  /*184f0*/  @P6 STL [R1+0x8d0], R12 ;  /* 0x0008d00c01006387 */ /* 0x0001e80000100800 */
[----:B------:R1:W3:Y:S04]  /*18500*/  @P5 LDG.E.U16 R25, desc[UR6][R22.64] ;  /* 0x0000000616195981 */ /* 0x0002e8000c1e1500 */
[----:B0-----:R-:W3:Y:S04]  /*18510*/  LDL.LU R12, [R1+0x7c0] ;  /* 0x0007c000010c7983 */ /* 0x001ee80000300800 */
[----:B------:R-:W3:Y:S04]  /*18520*/  LDL.LU R2, [R1+0xb84] ;  /* 0x000b840001027983 */ /* 0x000ee80000300800 */
[----:B------:R-:W3:Y:S04]  /*18530*/  LDL R11, [R1+0x8b4] ;  /* 0x0008b400010b7983 */ /* 0x000ee80000100800 */
[----:B------:R4:W-:Y:S04]  /*18540*/  STL.64 [R1+0x290], R20 ;  /* 0x0002901401007387 */ /* 0x0009e80000100a00 */
[----:B------:R-:W3:Y:S04]  /*18550*/  LDL.LU R15, [R1+0xb68] ;  /* 0x000b6800010f7983 */ /* 0x000ee80000300800 */
[----:B------:R-:W3:Y:S04]  /*18560*/  LDL R7, [R1+0x8b0] ;  /* 0x0008b00001077983 */ /* 0x000ee80000100800 */
[----:B------:R1:W-:Y:S04]  /*18570*/  STL.64 [R1+0x298], R22 ;  /* 0x0002981601007387 */ /* 0x0003e80000100a00 */
[----:B------:R-:W3:Y:S01]  /*18580*/  LDL.LU R16, [R1+0x7c4] ;  /* 0x0007c40001107983 */ /* 0x000ee20000300800 */
[C---:B------:R-:W-:Y:S01]  /*18590*/  ISETP.GT.AND P3, PT, R34.reuse, 0x4a, PT ;  /* 0x0000004a2200780c */ /* 0x040fe20003f64270 */
[----:B----4-:R-:W-:Y:S01]  /*185a0*/  IMAD.MOV.U32 R21, RZ, RZ, R5 ;  /* 0x000000ffff157224 */ /* 0x010fe200078e0005 */
[----:B------:R-:W-:-:S02]  /*185b0*/  ISETP.GT.AND P2, PT, R34, 0x4b, PT ;  /* 0x0000004b2200780c */ /* 0x000fc40003f44270 */
[----:B------:R-:W-:-:S09]  /*185c0*/  MOV R20, R3 ;  /* 0x0000000300147202 */ /* 0x000fd20000000f00 */
[----:B------:R-:W4:Y:S04]  /*185d0*/  @P3 LDG.E.U16 R18, desc[UR6][R20.64] ;  /* 0x0000000614123981 */ /* 0x000f28000c1e1500 */
[----:B--2---:R0:W-:Y:S01]  /*185e0*/  @P5 STL [R1+0x8c8], R9 ;  /* 0x0008c80901005387 */ /* 0x0041e20000100800 */
[----:B-1----:R-:W-:Y:S02]  /*185f0*/  IMAD.MOV.U32 R23, RZ, RZ, R17 ;  /* 0x000000ffff177224 */ /* 0x002fe400078e0011 */
[----:B---3--:R-:W-:-:S05]  /*18600*/  IMAD.MOV.U32 R22, RZ, RZ, R14 ;  /* 0x000000ffff167224 */ /* 0x008fca00078e000e */
[----:B------:R1:W2:Y:S04]  /*18610*/  @P3 LDG.E.U16 R13, desc[UR6][R22.64] ;  /* 0x00000006160d3981 */ /* 0x0002a8000c1e1500 */
[----:B------:R-:W-:Y:S04]  /*18620*/  @P5 STL [R1+0x8cc], R25 ;  /* 0x0008cc1901005387 */ /* 0x000fe80000100800 */
[----:B0-----:R-:W3:Y:S04]  /*18630*/  LDL.LU R9, [R1+0xb6c] ;  /* 0x000b6c0001097983 */ /* 0x001ee80000300800 */
[----:B------:R-:W3:Y:S04]  /*18640*/  LDL.LU R5, [R1+0xb7c] ;  /* 0x000b7c0001057983 */ /* 0x000ee80000300800 */
[----:B------:R-:W3:Y:S04]  /*18650*/  LDL R3, [R1+0x8ac] ;  /* 0x0008ac0001037983 */ /* 0x000ee80000100800 */
[----:B------:R-:W-:Y:S04]  /*18660*/  STL.64 [R1+0x280], R20 ;  /* 0x0002801401007387 */ /* 0x000fe80000100a00 */
[----:B------:R-:W3:Y:S04]  /*18670*/  LDL R17, [R1+0x8a8] ;  /* 0x0008a80001117983 */ /* 0x000ee80000100800 */
[----:B------:R1:W-:Y:S04]  /*18680*/  STL.64 [R1+0x288], R22 ;  /* 0x0002881601007387 */ /* 0x0003e80000100a00 */
[----:B------:R-:W3:Y:S01]  /*18690*/  LDL.LU R14, [R1+0xb70] ;  /* 0x000b7000010e7983 */ /* 0x000ee20000300800 */
[----:B-1----:R-:W-:-:S02]  /*186a0*/  IMAD.MOV.U32 R22, RZ, RZ, R15 ;  /* 0x000000ffff167224 */ /* 0x002fc400078e000f */
[----:B------:R-:W-:-:S05]  /*186b0*/  IMAD.MOV.U32 R23, RZ, RZ, R16 ;  /* 0x000000ffff177224 */ /* 0x000fca00078e0010 */
[----:B------:R-:W3:Y:S01]  /*186c0*/  @P2 LDG.E.U16 R10, desc[UR6][R22.64] ;  /* 0x00000006160a2981 */ /* 0x000ee2000c1e1500 */
[----:B------:R-:W-:Y:S02]  /*186d0*/  IMAD.MOV.U32 R20, RZ, RZ, R2 ;  /* 0x000000ffff147224 */ /* 0x000fe400078e0002 */
[----:B------:R-:W-:-:S05]  /*186e0*/  IMAD.MOV.U32 R21, RZ, RZ, R12 ;  /* 0x000000ffff157224 */ /* 0x000fca00078e000c */
[----:B------:R0:W3:Y:S04]  /*186f0*/  @P2 LDG.E.U16 R19, desc[UR6][R20.64] ;  /* 0x0000000614132981 */ /* 0x0000e8000c1e1500 */
[----:B--2---:R1:W-:Y:S04]  /*18700*/  @P3 STL [R1+0x8c4], R13 ;  /* 0x0008c40d01003387 */ /* 0x0043e80000100800 */
[----:B-1----:R-:W2:Y:S04]  /*18710*/  LDL.LU R13, [R1+0xb80] ;  /* 0x000b8000010d7983 */ /* 0x002ea80000300800 */
[----:B----4-:R-:W-:Y:S04]  /*18720*/  @P3 STL [R1+0x8c0], R18 ;  /* 0x0008c01201003387 */ /* 0x010fe80000100800 */
[----:B------:R-:W4:Y:S04]  /*18730*/  LDL.LU R12, [R1+0xb74] ;  /* 0x000b7400010c7983 */ /* 0x000f280000300800 */
[----:B------:R-:W4:Y:S04]  /*18740*/  LDL.LU R2, [R1+0xb8c] ;  /* 0x000b8c0001027983 */ /* 0x000f280000300800 */
[----:B------:R-:W-:Y:S04]  /*18750*/  STL.64 [R1+0x270], R20 ;  /* 0x0002701401007387 */ /* 0x000fe80000100a00 */
[----:B------:R-:W4:Y:S04]  /*18760*/  LDL R25, [R1+0x8a4] ;  /* 0x0008a40001197983 */ /* 0x000f280000100800 */
[----:B------:R-:W4:Y:S04]  /*18770*/  LDL R15, [R1+0x8a0] ;  /* 0x0008a000010f7983 */ /* 0x000f280000100800 */
[----:B------:R-:W-:Y:S04]  /*18780*/  STL.64 [R1+0x278], R22 ;  /* 0x0002781601007387 */ /* 0x000fe80000100a00 */
[----:B------:R-:W4:Y:S04]  /*18790*/  LDL.LU R16, [R1+0xb78] ;  /* 0x000b780001107983 */ /* 0x000f280000300800 */
[----:B---3--:R1:W-:Y:S04]  /*187a0*/  @P2 STL [R1+0x8bc], R10 ;  /* 0x0008bc0a01002387 */ /* 0x0083e80000100800 */
[----:B-1----:R-:W3:Y:S01]  /*187b0*/  LDL.LU R10, [R1+0xb88] ;  /* 0x000b8800010a7983 */ /* 0x002ee20000300800 */
[C---:B------:R-:W-:Y:S01]  /*187c0*/  ISETP.GT.AND P6, PT, R34.reuse, 0x4c, PT ;  /* 0x0000004c2200780c */ /* 0x040fe20003fc4270 */
[----:B------:R-:W-:Y:S01]  /*187d0*/  IMAD.MOV.U32 R23, RZ, RZ, R14 ;  /* 0x000000ffff177224 */ /* 0x000fe200078e000e */
[----:B------:R-:W-:Y:S01]  /*187e0*/  ISETP.GT.AND P5, PT, R34, 0x4d, PT ;  /* 0x0000004d2200780c */ /* 0x000fe20003fa4270 */
[----:B0-----:R-:W-:Y:S01]  /*187f0*/  IMAD.MOV.U32 R20, RZ, RZ, R5 ;  /* 0x000000ffff147224 */ /* 0x001fe200078e0005 */
[----:B------:R0:W-:Y:S01]  /*18800*/  @P2 STL [R1+0x8b8], R19 ;  /* 0x0008b81301002387 */ /* 0x0001e20000100800 */
[----:B------:R-:W-:-:S03]  /*18810*/  IMAD.MOV.U32 R21, RZ, RZ, R9 ;  /* 0x000000ffff157224 */ /* 0x000fc600078e0009 */
[----:B------:R-:W3:Y:S04]  /*18820*/  LDL.LU R9, [R1+0xb90] ;  /* 0x000b900001097983 */ /* 0x000ee80000300800 */
[----:B------:R-:W3:Y:S04]  /*18830*/  LDL.LU R5, [R1+0xba0] ;  /* 0x000ba00001057983 */ /* 0x000ee80000300800 */
[----:B------:R-:W3:Y:S04]  /*18840*/  LDL R18, [R1+0x89c] ;  /* 0x00089c0001127983 */ /* 0x000ee80000100800 */
[----:B------:R4:W-:Y:S04]  /*18850*/  STL.64 [R1+0x260], R20 ;  /* 0x0002601401007387 */ /* 0x0009e80000100a00 */
[----:B------:R4:W3:Y:S04]  /*18860*/  @P6 LDG.E.U16 R7, desc[UR6][R20.64] ;  /* 0x0000000614076981 */ /* 0x0008e8000c1e1500 */
[----:B0-----:R-:W3:Y:S01]  /*18870*/  LDL R19, [R1+0x898] ;  /* 0x0008980001137983 */ /* 0x001ee20000100800 */
[----:B--2---:R-:W-:-:S05]  /*18880*/  IMAD.MOV.U32 R22, RZ, RZ, R13 ;  /* 0x000000ffff167224 */ /* 0x004fca00078e000d */
[----:B------:R0:W2:Y:S04]  /*18890*/  @P6 LDG.E.U16 R11, desc[UR6][R22.64] ;  /* 0x00000006160b6981 */ /* 0x0000a8000c1e1500 */
[----:B------:R0:W-:Y:S01]  /*188a0*/  STL.64 [R1+0x268], R22 ;  /* 0x0002681601007387 */ /* 0x0001e20000100a00 */
[----:B----4-:R-:W-:Y:S02]  /*188b0*/  IMAD.MOV.U32 R21, RZ, RZ, R12 ;  /* 0x000000ffff157224 */ /* 0x010fe400078e000c */
[----:B------:R-:W-:Y:S01]  /*188c0*/  IMAD.MOV.U32 R20, RZ, RZ, R2 ;  /* 0x000000ffff147224 */ /* 0x000fe200078e0002 */
[----:B------:R-:W4:Y:S04]  /*188d0*/  LDL.LU R13, [R1+0xb94] ;  /* 0x000b9400010d7983 */ /* 0x000f280000300800 */
[----:B------:R1:W4:Y:S01]  /*188e0*/  @P5 LDG.E.U16 R17, desc[UR6][R20.64] ;  /* 0x0000000614115981 */ /* 0x000322000c1e1500 */
[----:B0-----:R-:W-:-:S02]  /*188f0*/  IMAD.MOV.U32 R23, RZ, RZ, R16 ;  /* 0x000000ffff177224 */ /* 0x001fc400078e0010 */
[----:B---3--:R-:W-:-:S05]  /*18900*/  IMAD.MOV.U32 R22, RZ, RZ, R10 ;  /* 0x000000ffff167224 */ /* 0x008fca00078e000a */
[----:B------:R-:W3:Y:S04]  /*18910*/  @P5 LDG.E.U16 R3, desc[UR6][R22.64] ;  /* 0x0000000616035981 */ /* 0x000ee8000c1e1500 */
[----:B--2---:R0:W-:Y:S04]  /*18920*/  @P6 STL [R1+0x8b4], R11 ;  /* 0x0008b40b01006387 */ /* 0x0041e80000100800 */
[----:B0-----:R-:W2:Y:S04]  /*18930*/  LDL.LU R11, [R1+0xba4] ;  /* 0x000ba400010b7983 */ /* 0x001ea80000300800 */
[----:B------:R0:W-:Y:S04]  /*18940*/  @P6 STL [R1+0x8b0], R7 ;  /* 0x0008b00701006387 */ /* 0x0001e80000100800 */
[----:B0-----:R-:W2:Y:S04]  /*18950*/  LDL R7, [R1+0x894] ;  /* 0x0008940001077983 */ /* 0x001ea80000100800 */
[----:B------:R-:W2:Y:S04]  /*18960*/  LDL.LU R12, [R1+0xb98] ;  /* 0x000b9800010c7983 */ /* 0x000ea80000300800 */
[----:B------:R-:W2:Y:S04]  /*18970*/  LDL.LU R2, [R1+0xbc4] ;  /* 0x000bc40001027983 */ /* 0x000ea80000300800 */
[----:B------:R-:W2:Y:S04]  /*18980*/  LDL R14, [R1+0x890] ;  /* 0x00089000010e7983 */ /* 0x000ea80000100800 */
[----:B------:R-:W-:Y:S04]  /*18990*/  STL.64 [R1+0x250], R20 ;  /* 0x0002501401007387 */ /* 0x000fe80000100a00 */
[----:B------:R-:W-:Y:S04]  /*189a0*/  STL.64 [R1+0x258], R22 ;  /* 0x0002581601007387 */ /* 0x000fe80000100a00 */
[----:B------:R-:W2:Y:S04]  /*189b0*/  LDL.LU R10, [R1+0xb9c] ;  /* 0x000b9c00010a7983 */ /* 0x000ea80000300800 */
[----:B---3--:R0:W-:Y:S04]  /*189c0*/  @P5 STL [R1+0x8ac], R3 ;  /* 0x0008ac0301005387 */ /* 0x0081e80000100800 */
[----:B0-----:R-:W3:Y:S01]  /*189d0*/  LDL.LU R3, [R1+0xba8] ;  /* 0x000ba80001037983 */ /* 0x001ee20000300800 */
[----:B------:R-:W-:Y:S01]  /*189e0*/  ISETP.GT.AND P3, PT, R34, 0x50, PT ;  /* 0x000000502200780c */ /* 0x000fe20003f64270 */
[----:B-1----:R-:W-:-:S02]  /*189f0*/  IMAD.MOV.U32 R20, RZ, RZ, R5 ;  /* 0x000000ffff147224 */ /* 0x002fc400078e0005 */
[----:B------:R-:W-:Y:S01]  /*18a00*/  IMAD.MOV.U32 R21, RZ, RZ, R9 ;  /* 0x000000ffff157224 */ /* 0x000fe200078e0009 */
[----:B------:R-:W-:Y:S01]  /*18a10*/  ISETP.GT.AND P2, PT, R34, 0x51, PT ;  /* 0x000000512200780c */ /* 0x000fe20003f44270 */
[----:B----4-:R-:W-:Y:S01]  /*18a20*/  IMAD.MOV.U32 R23, RZ, RZ, R13 ;  /* 0x000000ffff177224 */ /* 0x010fe200078e000d */
[----:B------:R0:W-:Y:S04]  /*18a30*/  @P5 STL [R1+0x8a8], R17 ;  /* 0x0008a81101005387 */ /* 0x0001e80000100800 */
[----:B------:R-:W4:Y:S04]  /*18a40*/  LDL.LU R9, [R1+0xbac] ;  /* 0x000bac0001097983 */ /* 0x000f280000300800 */
[----:B------:R-:W4:Y:S04]  /*18a50*/  LDL.LU R5, [R1+0xbbc] ;  /* 0x000bbc0001057983 */ /* 0x000f280000300800 */
[----:B------:R1:W4:Y:S04]  /*18a60*/  @P3 LDG.E.U16 R15, desc[UR6][R20.64] ;  /* 0x00000006140f3981 */ /* 0x000328000c1e1500 */
[----:B0-----:R-:W4:Y:S04]  /*18a70*/  LDL R17, [R1+0x88c] ;  /* 0x00088c0001117983 */ /* 0x001f280000100800 */
[----:B------:R1:W-:Y:S01]  /*18a80*/  STL.64 [R1+0x220], R20 ;  /* 0x0002201401007387 */ /* 0x0003e20000100a00 */
[----:B--2---:R-:W-:-:S03]  /*18a90*/  IMAD.MOV.U32 R22, RZ, RZ, R11 ;  /* 0x000000ffff167224 */ /* 0x004fc600078e000b */
[----:B------:R-:W2:Y:S04]  /*18aa0*/  LDL.LU R11, [R1+0xbc0] ;  /* 0x000bc000010b7983 */ /* 0x000ea80000300800 */
[----:B------:R0:W2:Y:S04]  /*18ab0*/  @P3 LDG.E.U16 R25, desc[UR6][R22.64] ;  /* 0x0000000616193981 */ /* 0x0000a8000c1e1500 */
[----:B------:R-:W2:Y:S04]  /*18ac0*/  LDL R13, [R1+0x888] ;  /* 0x00088800010d7983 */ /* 0x000ea80000100800 */
[----:B------:R0:W-:Y:S01]  /*18ad0*/  STL.64 [R1+0x228], R22 ;  /* 0x0002281601007387 */ /* 0x0001e20000100a00 */
[----:B-1----:R-:W-:-:S03]  /*18ae0*/  IMAD.MOV.U32 R21, RZ, RZ, R12 ;  /* 0x000000ffff157224 */ /* 0x002fc600078e000c */
[----:B------:R-:W2:Y:S01]  /*18af0*/  LDL.LU R16, [R1+0xbb0] ;  /* 0x000bb00001107983 */ /* 0x000ea20000300800 */
[----:B------:R-:W-:-:S05]  /*18b00*/  IMAD.MOV.U32 R20, RZ, RZ, R2 ;  /* 0x000000ffff147224 */ /* 0x000fca00078e0002 */
[----:B------:R-:W2:Y:S01]  /*18b10*/  @P2 LDG.E.U16 R19, desc[UR6][R20.64] ;  /* 0x0000000614132981 */ /* 0x000ea2000c1e1500 */
[----:B0-----:R-:W-:Y:S02]  /*18b20*/  IMAD.MOV.U32 R23, RZ, RZ, R10 ;  /* 0x000000ffff177224 */ /* 0x001fe400078e000a */
[----:B---3--:R-:W-:-:S05]  /*18b30*/  IMAD.MOV.U32 R22, RZ, RZ, R3 ;  /* 0x000000ffff167224 */ /* 0x008fca00078e0003 */
[----:B------:R-:W3:Y:S01]  /*18b40*/  @P2 LDG.E.U16 R18, desc[UR6][R22.64] ;  /* 0x0000000616122981 */ /* 0x000ee2000c1e1500 */
[----:B------:R-:W-:-:S03]  /*18b50*/  ISETP.GT.AND P6, PT, R34, 0x52, PT ;  /* 0x000000522200780c */ /* 0x000fc60003fc4270 */
[----:B----4-:R0:W-:Y:S04]  /*18b60*/  @P3 STL [R1+0x8a0], R15 ;  /* 0x0008a00f01003387 */ /* 0x0101e80000100800 */
[----:B--2---:R1:W-:Y:S04]  /*18b70*/  @P3 STL [R1+0x8a4], R25 ;  /* 0x0008a41901003387 */ /* 0x0043e80000100800 */
[----:B0-----:R-:W2:Y:S04]  /*18b80*/  LDL.LU R15, [R1+0xbb4] ;  /* 0x000bb400010f7983 */ /* 0x001ea80000300800 */
[----:B------:R-:W4:Y:S04]  /*18b90*/  LDL.LU R12, [R1+0xbdc] ;  /* 0x000bdc00010c7983 */ /* 0x000f280000300800 */
[----:B------:R-:W2:Y:S04]  /*18ba0*/  LDL R2, [R1+0x884] ;  /* 0x0008840001027983 */ /* 0x000ea80000100800 */
[----:B------:R-:W-:Y:S04]  /*18bb0*/  STL.64 [R1+0x210], R20 ;  /* 0x0002101401007387 */ /* 0x000fe80000100a00 */
[----:B------:R-:W2:Y:S04]  /*18bc0*/  LDL.LU R10, [R1+0xbb8] ;  /* 0x000bb800010a7983 */ /* 0x000ea80000300800 */
[----:B------:R-:W2:Y:S04]  /*18bd0*/  LDL.LU R3, [R1+0xbc8] ;  /* 0x000bc80001037983 */ /* 0x000ea80000300800 */
[----:B------:R-:W-:Y:S04]  /*18be0*/  STL.64 [R1+0x218], R22 ;  /* 0x0002181601007387 */ /* 0x000fe80000100a00 */
[----:B-1----:R-:W2:Y:S04]  /*18bf0*/  LDL R25, [R1+0x880] ;  /* 0x0008800001197983 */ /* 0x002ea80000100800 */
[----:B------:R0:W-:Y:S02]  /*18c00*/  @P2 STL [R1+0x898], R19 ;  /* 0x0008981301002387 */ /* 0x0001e40000100800 */
[----:B0-----:R-:W-:-:S02]  /*18c10*/  IMAD.MOV.U32 R19, RZ, RZ, R16 ;  /* 0x000000ffff137224 */ /* 0x001fc400078e0010 */
[----:B---3--:R0:W-:Y:S02]  /*18c20*/  @P2 STL [R1+0x89c], R18 ;  /* 0x00089c1201002387 */ /* 0x0081e40000100800 */
[----:B0-----:R-:W-:-:S05]  /*18c30*/  IMAD.MOV.U32 R18, RZ, RZ, R11 ;  /* 0x000000ffff127224 */ /* 0x001fca00078e000b */
[----:B------:R-:W3:Y:S01]  /*18c40*/  @P6 LDG.E.U16 R7, desc[UR6][R18.64] ;  /* 0x0000000612076981 */ /* 0x000ee2000c1e1500 */
[----:B------:R-:W-:Y:S02]  /*18c50*/  IMAD.MOV.U32 R20, RZ, RZ, R5 ;  /* 0x000000ffff147224 */ /* 0x000fe400078e0005 */
[----:B------:R-:W-:Y:S02]  /*18c60*/  IMAD.MOV.U32 R21, RZ, RZ, R9 ;  /* 0x000000ffff157224 */ /* 0x000fe400078e0009 */
[----:B------:R-:W2:Y:S04]  /*18c70*/  LDL.LU R9, [R1+0xbcc] ;  /* 0x000bcc0001097983 */ /* 0x000ea80000300800 */
[----:B------:R-:W2:Y:S04]  /*18c80*/  @P6 LDG.E.U16 R14, desc[UR6][R20.64] ;  /* 0x00000006140e6981 */ /* 0x000ea8000c1e1500 */
[----:B------:R-:W2:Y:S04]  /*18c90*/  LDL.LU R5, [R1+0xbd4] ;  /* 0x000bd40001057983 */ /* 0x000ea80000300800 */
[----:B------:R-:W-:Y:S04]  /*18ca0*/  STL.64 [R1+0x200], R20 ;  /* 0x0002001401007387 */ /* 0x000fe80000100a00 */
[----:B------:R-:W-:Y:S04]  /*18cb0*/  STL.64 [R1+0x208], R18 ;  /* 0x0002081201007387 */ /* 0x000fe80000100a00 */
[----:B------:R-:W2:Y:S04]  /*18cc0*/  LDL.LU R11, [R1+0xbd0] ;  /* 0x000bd000010b7983 */ /* 0x000ea80000300800 */
[----:B---3--:R0:W-:Y:S04]  /*18cd0*/  @P6 STL [R1+0x894], R7 ;  /* 0x0008940701006387 */ /* 0x0081e80000100800 */
[----:B0-----:R-:W3:Y:S01]  /*18ce0*/  LDL.LU R7, [R1+0xbd8] ;  /* 0x000bd80001077983 */ /* 0x001ee20000300800 */
[C---:B------:R-:W-:Y:S01]  /*18cf0*/  ISETP.GT.AND P5, PT, R34.reuse, 0x53, PT ;  /* 0x000000532200780c */ /* 0x040fe20003fa4270 */
[----:B----4-:R-:W-:Y:S01]  /*18d00*/  IMAD.MOV.U32 R22, RZ, RZ, R12 ;  /* 0x000000ffff167224 */ /* 0x010fe200078e000c */
[----:B------:R-:W-:Y:S01]  /*18d10*/  ISETP.GT.AND P3, PT, R34, 0x54, PT ;  /* 0x000000542200780c */ /* 0x000fe20003f64270 */
[----:B--2---:R-:W-:Y:S01]  /*18d20*/  IMAD.MOV.U32 R23, RZ, RZ, R15 ;  /* 0x000000ffff177224 */ /* 0x004fe200078e000f */
[----:B------:R-:W2:Y:S01]  /*18d30*/  LDL R19, [R1+0x874] ;  /* 0x0008740001137983 */ /* 0x000ea20000100800 */
[----:B------:R-:W-:-:S02]  /*18d40*/  IMAD.MOV.U32 R26, RZ, RZ, R3 ;  /* 0x000000ffff1a7224 */ /* 0x000fc400078e0003 */
[----:B------:R-:W-:Y:S01]  /*18d50*/  IMAD.MOV.U32 R27, RZ, RZ, R10 ;  /* 0x000000ffff1b7224 */ /* 0x000fe200078e000a */
[----:B------:R0:W-:Y:S05]  /*18d60*/  @P6 STL [R1+0x890], R14 ;  /* 0x0008900e01006387 */ /* 0x0001ea0000100800 */
[----:B------:R1:W4:Y:S04]  /*18d70*/  @P5 LDG.E.U16 R13, desc[UR6][R22.64] ;  /* 0x00000006160d5981 */ /* 0x000328000c1e1500 */
[----:B------:R1:W2:Y:S04]  /*18d80*/  @P5 LDG.E.U16 R17, desc[UR6][R26.64] ;  /* 0x000000061a115981 */ /* 0x0002a8000c1e1500 */
[----:B0-----:R-:W2:Y:S04]  /*18d90*/  LDL R14, [R1+0x870] ;  /* 0x00087000010e7983 */ /* 0x001ea80000100800 */
[----:B------:R-:W2:Y:S04]  /*18da0*/  LDL.LU R21, [R1+0xbe0] ;  /* 0x000be00001157983 */ /* 0x000ea80000300800 */
[----:B------:R-:W2:Y:S04]  /*18db0*/  LDL.LU R20, [R1+0xbe8] ;  /* 0x000be80001147983 */ /* 0x000ea80000300800 */
[----:B------:R1:W-:Y:S04]  /*18dc0*/  STL.64 [R1+0x1f0], R22 ;  /* 0x0001f01601007387 */ /* 0x0003e80000100a00 */
[----:B------:R0:W-:Y:S04]  /*18dd0*/  STL.64 [R1+0x1f8], R26 ;  /* 0x0001f81a01007387 */ /* 0x0001e80000100a00 */
[----:B------:R-:W2:Y:S04]  /*18de0*/  LDL R10, [R1+0x844] ;  /* 0x00084400010a7983 */ /* 0x000ea80000100800 */
[----:B------:R-:W2:Y:S01]  /*18df0*/  LDL R3, [R1+0x840] ;  /* 0x0008400001037983 */ /* 0x000ea20000100800 */
[----:B-1----:R-:W-:-:S02]  /*18e00*/  IMAD.MOV.U32 R22, RZ, RZ, R5 ;  /* 0x000000ffff167224 */ /* 0x002fc400078e0005 */
[----:B0-----:R-:W-:Y:S01]  /*18e10*/  IMAD.MOV.U32 R27, RZ, RZ, R11 ;  /* 0x000000ffff1b7224 */ /* 0x001fe200078e000b */
[----:B------:R-:W2:Y:S01]  /*18e20*/  LDL.LU R18, [R1+0xbe4] ;  /* 0x000be40001127983 */ /* 0x000ea20000300800 */
[----:B------:R-:W-:-:S03]  /*18e30*/  IMAD.MOV.U32 R23, RZ, RZ, R9 ;  /* 0x000000ffff177224 */ /* 0x000fc600078e0009 */
[----:B------:R-:W2:Y:S04]  /*18e40*/  LDL.LU R16, [R1+0xbec] ;  /* 0x000bec0001107983 */ /* 0x000ea80000300800 */
[----:B------:R0:W2:Y:S01]  /*18e50*/  @P3 LDG.E.U16 R25, desc[UR6][R22.64] ;  /* 0x0000000616193981 */ /* 0x0000a2000c1e1500 */
[----:B---3--:R-:W-:-:S05]  /*18e60*/  IMAD.MOV.U32 R26, RZ, RZ, R7 ;  /* 0x000000ffff1a7224 */ /* 0x008fca00078e0007 */
[----:B------:R-:W3:Y:S01]  /*18e70*/  @P3 LDG.E.U16 R2, desc[UR6][R26.64] ;  /* 0x000000061a023981 */ /* 0x000ee2000c1e1500 */
[----:B------:R-:W-:-:S03]  /*18e80*/  ISETP.GT.AND P6, PT, R34, 0x58, PT ;  /* 0x000000582200780c */ /* 0x000fc60003fc4270 */
[----:B----4-:R1:W-:Y:S04]  /*18e90*/  @P5 STL [R1+0x888], R13 ;  /* 0x0008880d01005387 */ /* 0x0103e80000100800 */
[----:B--2---:R-:W-:Y:S04]  /*18ea0*/  @P5 STL [R1+0x88c], R17 ;  /* 0x00088c1101005387 */ /* 0x004fe80000100800 */
[----:B------:R-:W2:Y:S04]  /*18eb0*/  LDL.LU R12, [R1+0xc18] ;  /* 0x000c1800010c7983 */ /* 0x000ea80000300800 */
[----:B------:R-:W4:Y:S04]  /*18ec0*/  LDL R9, [R1+0x824] ;  /* 0x0008240001097983 */ /* 0x000f280000100800 */
[----:B------:R-:W2:Y:S04]  /*18ed0*/  LDL R5, [R1+0x820] ;  /* 0x0008200001057983 */ /* 0x000ea80000100800 */
[----:B------:R0:W-:Y:S04]  /*18ee0*/  STL.64 [R1+0x1e0], R22 ;  /* 0x0001e01601007387 */ /* 0x0001e80000100a00 */
[----:B-1----:R-:W2:Y:S04]  /*18ef0*/  LDL.LU R13, [R1+0xc10] ;  /* 0x000c1000010d7983 */ /* 0x002ea80000300800 */
[----:B------:R-:W-:Y:S04]  /*18f00*/  STL.64 [R1+0x1e8], R26 ;  /* 0x0001e81a01007387 */ /* 0x000fe80000100a00 */
[----:B------:R-:W2:Y:S01]  /*18f10*/  LDL.LU R7, [R1+0xc14] ;  /* 0x000c140001077983 */ /* 0x000ea20000300800 */
[----:B0-----:R-:W-:-:S02]  /*18f20*/  IMAD.MOV.U32 R23, RZ, RZ, R18 ;  /* 0x000000ffff177224 */ /* 0x001fc400078e0012 */
[----:B------:R-:W-:Y:S01]  /*18f30*/  IMAD.MOV.U32 R22, RZ, RZ, R16 ;  /* 0x000000ffff167224 */ /* 0x000fe200078e0010 */
[----:B------:R-:W-:-:S04]  /*18f40*/  MOV R24, R20 ;  /* 0x0000001400187202 */ /* 0x000fc80000000f00 */
[----:B------:R-:W2:Y:S04]  /*18f50*/  @P6 LDG.E.U16 R19, desc[UR6][R22.64] ;  /* 0x0000000616136981 */ /* 0x000ea8000c1e1500 */
[----:B---3--:R0:W-:Y:S04]  /*18f60*/  @P3 STL [R1+0x884], R2 ;  /* 0x0008840201003387 */ /* 0x0081e80000100800 */
[----:B0-----:R-:W3:Y:S04]  /*18f70*/  LDL.LU R2, [R1+0xc1c] ;  /* 0x000c1c0001027983 */ /* 0x001ee80000300800 */
[----:B------:R-:W4:Y:S04]  /*18f80*/  LDL R15, [R1+0x804] ;  /* 0x00080400010f7983 */ /* 0x000f280000100800 */
[----:B------:R-:W4:Y:S04]  /*18f90*/  LDL R17, [R1+0x800] ;  /* 0x0008000001117983 */ /* 0x000f280000100800 */
[----:B------:R-:W4:Y:S04]  /*18fa0*/  LDL R11, [R1+0x7e4] ;  /* 0x0007e400010b7983 */ /* 0x000f280000100800 */
[----:B------:R0:W-:Y:S01]  /*18fb0*/  @P3 STL [R1+0x880], R25 ;  /* 0x0008801901003387 */ /* 0x0001e20000100800 */
[----:B------:R-:W-:-:S03]  /*18fc0*/  ISETP.GT.AND P5, PT, R34, 0x60, PT ;  /* 0x000000602200780c */ /* 0x000fc60003fa4270 */
[----:B------:R-:W4:Y:S01]  /*18fd0*/  LDL.LU R32, [R1+0x878] ;  /* 0x0008780001207983 */ /* 0x000f220000300800 */
[----:B0-----:R-:W-:-:S03]  /*18fe0*/  IMAD.MOV.U32 R25, RZ, RZ, R21 ;  /* 0x000000ffff197224 */ /* 0x001fc600078e0015 */
[----:B------:R-:W4:Y:S04]  /*18ff0*/  LDL.LU R21, [R1+0xc50] ;  /* 0x000c500001157983 */ /* 0x000f280000300800 */
[----:B------:R2:W4:Y:S04]  /*19000*/  @P6 LDG.E.U16 R14, desc[UR6][R24.64] ;  /* 0x00000006180e6981 */ /* 0x000528000c1e1500 */
[----:B------:R2:W-:Y:S04]  /*19010*/  STL.64 [R1+0x1a0], R24 ;  /* 0x0001a01801007387 */ /* 0x0005e80000100a00 */
[----:B------:R-:W4:Y:S04]  /*19020*/  LDL.LU R20, [R1+0xc68] ;  /* 0x000c680001147983 */ /* 0x000f280000300800 */
[----:B------:R0:W-:Y:S01]  /*19030*/  STL.64 [R1+0x1a8], R22 ;  /* 0x0001a81601007387 */ /* 0x0001e20000100a00 */
[----:B--2---:R-:W-:-:S03]  /*19040*/  IMAD.MOV.U32 R25, RZ, RZ, R7 ;  /* 0x000000ffff197224 */ /* 0x004fc600078e0007 */
[----:B------:R-:W2:Y:S04]  /*19050*/  @P5 LDG.E.U16 R3, desc[UR6][R12.64] ;  /* 0x000000060c035981 */ /* 0x000ea8000c1e1500 */
[----:B0-----:R-:W2:Y:S04]  /*19060*/  LDL.LU R22, [R1+0xc54] ;  /* 0x000c540001167983 */ /* 0x001ea80000300800 */
[----:B------:R0:W-:Y:S04]  /*19070*/  @P6 STL [R1+0x874], R19 ;  /* 0x0008741301006387 */ /* 0x0001e80000100800 */
[----:B0-----:R-:W2:Y:S01]  /*19080*/  LDL.LU R19, [R1+0xc6c] ;  /* 0x000c6c0001137983 */ /* 0x001ea20000300800 */
[----:B---3--:R-:W-:-:S05]  /*19090*/  IMAD.MOV.U32 R24, RZ, RZ, R2 ;  /* 0x000000ffff187224 */ /* 0x008fca00078e0002 */
[----:B------:R-:W3:Y:S04]  /*190a0*/  @P5 LDG.E.U16 R10, desc[UR6][R24.64] ;  /* 0x00000006180a5981 */ /* 0x000ee8000c1e1500 */
[----:B----4-:R0:W-:Y:S04]  /*190b0*/  @P6 STL [R1+0x870], R14 ;  /* 0x0008700e01006387 */ /* 0x0101e80000100800 */
[----:B------:R-:W4:Y:S04]  /*190c0*/  LDL.LU R18, [R1+0xcc0] ;  /* 0x000cc00001127983 */ /* 0x000f280000300800 */
[----:B------:R-:W4:Y:S04]  /*190d0*/  LDL.LU R16, [R1+0xcc8] ;  /* 0x000cc80001107983 */ /* 0x000f280000300800 */
[----:B------:R1:W-:Y:S04]  /*190e0*/  STL.64 [R1+0x120], R12 ;  /* 0x0001200c01007387 */ /* 0x0003e80000100a00 */
[----:B------:R-:W4:Y:S04]  /*190f0*/  LDL.LU R7, [R1+0xcc4] ;  /* 0x000cc40001077983 */ /* 0x000f280000300800 */
[----:B------:R-:W4:Y:S01]  /*19100*/  LDL.LU R2, [R1+0xccc] ;  /* 0x000ccc0001027983 */ /* 0x000f220000300800 */
[----:B------:R-:W-:-:S02]  /*19110*/  ISETP.GT.AND P3, PT, R34, 0x68, PT ;  /* 0x000000682200780c */ /* 0x000fc40003f64270 */
[----:B------:R-:W-:Y:S01]  /*19120*/  ISETP.GT.AND P6, PT, R34, 0x70, PT ;  /* 0x000000702200780c */ /* 0x000fe20003fc4270 */
[----:B------:R-:W-:Y:S01]  /*19130*/  STL.64 [R1+0x128], R24 ;  /* 0x0001281801007387 */ /* 0x000fe20000100a00 */
[----:B--2---:R-:W-:-:S03]  /*19140*/  IMAD.MOV.U32 R23, RZ, RZ, R22 ;  /* 0x000000ffff177224 */ /* 0x004fc600078e0016 */
[----:B0-----:R-:W2:Y:S04]  /*19150*/  LDL.LU R14, [R1+0xd40] ;  /* 0x000d4000010e7983 */ /* 0x001ea80000300800 */
[----:B-1----:R-:W2:Y:S04]  /*19160*/  LDL.LU R13, [R1+0xd64] ;  /* 0x000d6400010d7983 */ /* 0x002ea80000300800 */
[----:B------:R-:W2:Y:S01]  /*19170*/  LDL.LU R12, [R1+0xd44] ;  /* 0x000d4400010c7983 */ /* 0x000ea20000300800 */
[----:B------:R-:W-:-:S03]  /*19180*/  IMAD.MOV.U32 R22, RZ, RZ, R19 ;  /* 0x000000ffff167224 */ /* 0x000fc600078e0013 */
[----:B------:R0:W2:Y:S04]  /*19190*/  @P3 LDG.E.U16 R5, desc[UR6][R20.64] ;  /* 0x0000000614053981 */ /* 0x0000a8000c1e1500 */
[----:B------:R-:W2:Y:S04]  /*191a0*/  @P3 LDG.E.U16 R9, desc[UR6][R22.64] ;  /* 0x0000000616093981 */ /* 0x000ea8000c1e1500 */
[----:B---3--:R1:W-:Y:S04]  /*191b0*/  @P5 STL [R1+0x844], R10 ;  /* 0x0008440a01005387 */ /* 0x0083e80000100800 */
[----:B-1----:R-:W3:Y:S04]  /*191c0*/  LDL.LU R10, [R1+0xd68] ;  /* 0x000d6800010a7983 */ /* 0x002ee80000300800 */
[----:B------:R1:W-:Y:S04]  /*191d0*/  @P5 STL [R1+0x840], R3 ;  /* 0x0008400301005387 */ /* 0x0003e80000100800 */
[----:B-1----:R-:W3:Y:S04]  /*191e0*/  LDL R3, [R1+0x7e0] ;  /* 0x0007e00001037983 */ /* 0x002ee80000100800 */
[----:B------:R-:W-:Y:S01]  /*191f0*/  STL.64 [R1+0xa8], R22 ;  /* 0x0000a81601007387 */ /* 0x000fe20000100a00 */
[----:B----4-:R-:W-:-:S03]  /*19200*/  IMAD.MOV.U32 R19, RZ, RZ, R18 ;  /* 0x000000ffff137224 */ /* 0x010fc600078e0012 */
[----:B------:R0:W-:Y:S01]  /*19210*/  STL.64 [R1+0xa0], R20 ;  /* 0x0000a01401007387 */ /* 0x0001e20000100a00 */
[----:B------:R-:W-:-:S05]  /*19220*/  IMAD.MOV.U32 R18, RZ, RZ, R16 ;  /* 0x000000ffff127224 */ /* 0x000fca00078e0010 */
[----:B------:R-:W4:Y:S01]  /*19230*/  @P6 LDG.E.U16 R17, desc[UR6][R18.64] ;  /* 0x0000000612116981 */ /* 0x000f22000c1e1500 */
[----:B0-----:R-:W-:Y:S02]  /*19240*/  IMAD.MOV.U32 R21, RZ, RZ, R7 ;  /* 0x000000ffff157224 */ /* 0x001fe400078e0007 */
[----:B------:R-:W-:-:S05]  /*19250*/  IMAD.MOV.U32 R20, RZ, RZ, R2 ;  /* 0x000000ffff147224 */ /* 0x000fca00078e0002 */
[----:B------:R-:W4:Y:S01]  /*19260*/  @P6 LDG.E.U16 R15, desc[UR6][R20.64] ;  /* 0x00000006140f6981 */ /* 0x000f22000c1e1500 */
[----:B------:R-:W-:Y:S01]  /*19270*/  ISETP.GT.AND P5, PT, R34, 0x78, PT ;  /* 0x000000782200780c */ /* 0x000fe20003fa4270 */
[----:B--2---:R-:W-:Y:S02]  /*19280*/  IMAD.MOV.U32 R27, RZ, RZ, R14 ;  /* 0x000000ffff1b7224 */ /* 0x004fe400078e000e */
[----:B------:R-:W-:Y:S01]  /*19290*/  IMAD.MOV.U32 R26, RZ, RZ, R13 ;  /* 0x000000ffff1a7224 */ /* 0x000fe200078e000d */
[----:B------:R0:W-:Y:S04]  /*192a0*/  @P3 STL [R1+0x824], R9 ;  /* 0x0008240901003387 */ /* 0x0001e80000100800 */
[----:B0-----:R-:W2:Y:S04]  /*192b0*/  LDL.LU R9, [R1+0xbf0] ;  /* 0x000bf00001097983 */ /* 0x001ea80000300800 */
[----:B------:R0:W-:Y:S01]  /*192c0*/  @P3 STL [R1+0x820], R5 ;  /* 0x0008200501003387 */ /* 0x0001e20000100800 */
[----:B------:R-:W-:-:S03]  /*192d0*/  IMAD.MOV.U32 R29, RZ, RZ, R12 ;  /* 0x000000ffff1d7224 */ /* 0x000fc600078e000c */
[----:B0-----:R-:W2:Y:S04]  /*192e0*/  LDL.LU R5, [R1+0xbfc] ;  /* 0x000bfc0001057983 */ /* 0x001ea80000300800 */
[----:B------:R-:W2:Y:S04]  /*192f0*/  LDL.LU R7, [R1+0xbf4] ;  /* 0x000bf40001077983 */ /* 0x000ea80000300800 */
[----:B------:R-:W2:Y:S04]  /*19300*/  LDL.LU R2, [R1+0xbf8] ;  /* 0x000bf80001027983 */ /* 0x000ea80000300800 */
[----:B------:R-:W-:Y:S04]  /*19310*/  STL.64 [R1+0x20], R18 ;  /* 0x0000201201007387 */ /* 0x000fe80000100a00 */
[----:B------:R0:W-:Y:S01]  /*19320*/  STL.64 [R1+0x28], R20 ;  /* 0x0000281401007387 */ /* 0x0001e20000100a00 */
[----:B---3--:R-:W-:-:S05]  /*19330*/  IMAD.MOV.U32 R28, RZ, RZ, R10 ;  /* 0x000000ffff1c7224 */ /* 0x008fca00078e000a */
[----:B------:R-:W3:Y:S04]  /*19340*/  @P5 LDG.E.U16 R11, desc[UR6][R28.64] ;  /* 0x000000061c0b5981 */ /* 0x000ee8000c1e1500 */
[----:B------:R-:W3:Y:S04]  /*19350*/  @P5 LDG.E.U16 R3, desc[UR6][R26.64] ;  /* 0x000000061a035981 */ /* 0x000ee8000c1e1500 */
[----:B----4-:R1:W-:Y:S04]  /*19360*/  @P6 STL [R1+0x800], R17 ;  /* 0x0008001101006387 */ /* 0x0103e80000100800 */
[----:B------:R-:W-:Y:S04]  /*19370*/  @P6 STL [R1+0x804], R15 ;  /* 0x0008040f01006387 */ /* 0x000fe80000100800 */
[----:B0-----:R-:W4:Y:S04]  /*19380*/  LDL.LU R21, [R1+0xc00] ;  /* 0x000c000001157983 */ /* 0x001f280000300800 */
[----:B------:R-:W4:Y:S04]  /*19390*/  LDL.LU R20, [R1+0xc0c] ;  /* 0x000c0c0001147983 */ /* 0x000f280000300800 */
[----:B------:R-:W4:Y:S04]  /*193a0*/  LDL.LU R23, [R1+0xc04] ;  /* 0x000c040001177983 */ /* 0x000f280000300800 */
[----:B------:R-:W4:Y:S04]  /*193b0*/  LDL.LU R22, [R1+0xc08] ;  /* 0x000c080001167983 */ /* 0x000f280000300800 */
[----:B------:R-:W4:Y:S04]  /*193c0*/  LDL R25, [R1+0x86c] ;  /* 0x00086c0001197983 */ /* 0x000f280000100800 */
[----:B------:R-:W4:Y:S04]  /*193d0*/  LDL R18, [R1+0x868] ;  /* 0x0008680001127983 */ /* 0x000f280000100800 */
[----:B-1----:R-:W4:Y:S04]  /*193e0*/  LDL R17, [R1+0x83c] ;  /* 0x00083c0001117983 */ /* 0x002f280000100800 */
[----:B------:R-:W4:Y:S04]  /*193f0*/  LDL R19, [R1+0x838] ;  /* 0x0008380001137983 */ /* 0x000f280000100800 */
[----:B------:R-:W-:Y:S04]  /*19400*/  STL [R1+0xefc], R28 ;  /* 0x000efc1c01007387 */ /* 0x000fe80000100800 */
[----:B------:R0:W-:Y:S04]  /*19410*/  STL [R1+0xfd0], R28 ;  /* 0x000fd01c01007387 */ /* 0x0001e80000100800 */
[----:B0-----:R-:W4:Y:S01]  /*19420*/  LDL.LU R28, [R1+0x87c] ;  /* 0x00087c00011c7983 */ /* 0x001f220000300800 */
[----:B------:R-:W-:Y:S01]  /*19430*/  ISETP.GT.AND P2, PT, R34, 0x55, PT ;  /* 0x000000552200780c */ /* 0x000fe20003f44270 */
[----:B--2---:R-:W-:-:S02]  /*19440*/  IMAD.MOV.U32 R40, RZ, RZ, R2 ;  /* 0x000000ffff287224 */ /* 0x004fc400078e0002 */
[----:B------:R-:W-:Y:S01]  /*19450*/  STL [R1+0xef8], R29 ;  /* 0x000ef81d01007387 */ /* 0x000fe20000100800 */
[----:B------:R-:W-:-:S03]  /*19460*/  IMAD.MOV.U32 R41, RZ, RZ, R7 ;  /* 0x000000ffff297224 */ /* 0x000fc600078e0007 */
[----:B------:R-:W-:Y:S01]  /*19470*/  STL [R1+0xfd4], R29 ;  /* 0x000fd41d01007387 */ /* 0x000fe20000100800 */
[----:B------:R-:W-:Y:S02]  /*19480*/  IMAD.MOV.U32 R36, RZ, RZ, R5 ;  /* 0x000000ffff247224 */ /* 0x000fe400078e0005 */
[----:B------:R-:W-:-:S05]  /*19490*/  IMAD.MOV.U32 R37, RZ, RZ, R9 ;  /* 0x000000ffff257224 */ /* 0x000fca00078e0009 */
[----:B------:R-:W2:Y:S04]  /*194a0*/  @P2 LDG.E.U16 R32, desc[UR6][R36.64] ;  /* 0x0000000624202981 */ /* 0x000ea8000c1e1500 */
[----:B---3--:R0:W-:Y:S04]  /*194b0*/  @P5 STL [R1+0x7e0], R3 ;  /* 0x0007e00301005387 */ /* 0x0081e80000100800 */
[----:B0-----:R-:W3:Y:S04]  /*194c0*/  LDL R3, [R1+0x81c] ;  /* 0x00081c0001037983 */ /* 0x001ee80000100800 */
[----:B------:R-:W-:Y:S04]  /*194d0*/  STL [R1+0xf04], R26 ;  /* 0x000f041a01007387 */ /* 0x000fe80000100800 */
[----:B------:R-:W-:Y:S04]  /*194e0*/  STL [R1+0xf00], R27 ;  /* 0x000f001b01007387 */ /* 0x000fe80000100800 */
[----:B------:R-:W2:Y:S04]  /*194f0*/  LDL.LU R16, [R1+0xc3c] ;  /* 0x000c3c0001107983 */ /* 0x000ea80000300800 */
[----:B------:R-:W2:Y:S04]  /*19500*/  LDL.LU R5, [R1+0xc4c] ;  /* 0x000c4c0001057983 */ /* 0x000ea80000300800 */
[----:B------:R-:W2:Y:S04]  /*19510*/  LDL R15, [R1+0x818] ;  /* 0x00081800010f7983 */ /* 0x000ea80000100800 */
[----:B------:R-:W-:Y:S04]  /*19520*/  STL.64 [R1+0x1d0], R36 ;  /* 0x0001d02401007387 */ /* 0x000fe80000100a00 */
[----:B------:R-:W2:Y:S04]  /*19530*/  LDL.LU R14, [R1+0xc40] ;  /* 0x000c4000010e7983 */ /* 0x000ea80000300800 */
[----:B------:R-:W2:Y:S01]  /*19540*/  LDL.LU R12, [R1+0xc44] ;  /* 0x000c4400010c7983 */ /* 0x000ea20000300800 */
[----:B------:R-:W-:-:S03]  /*19550*/  ISETP.GT.AND P3, PT, R34, 0x59, PT ;  /* 0x000000592200780c */ /* 0x000fc60003f64270 */
[----:B------:R-:W2:Y:S04]  /*19560*/  LDL.LU R10, [R1+0xc8c] ;  /* 0x000c8c00010a7983 */ /* 0x000ea80000300800 */
[----:B----4-:R-:W4:Y:S01]  /*19570*/  @P2 LDG.E.U16 R28, desc[UR6][R40.64] ;  /* 0x00000006281c2981 */ /* 0x010f22000c1e1500 */
[----:B------:R-:W-:-:S03]  /*19580*/  ISETP.GT.AND P6, PT, R34, 0x61, PT ;  /* 0x000000612200780c */ /* 0x000fc60003fc4270 */
[----:B------:R-:W-:Y:S04]  /*19590*/  STL.64 [R1+0x1d8], R40 ;  /* 0x0001d82801007387 */ /* 0x000fe80000100a00 */
[----:B------:R-:W2:Y:S04]  /*195a0*/  LDL.LU R9, [R1+0xca8] ;  /* 0x000ca80001097983 */ /* 0x000ea80000300800 */
[----:B------:R-:W2:Y:S04]  /*195b0*/  LDL.LU R7, [R1+0xc90] ;  /* 0x000c900001077983 */ /* 0x000ea80000300800 */
[----:B------:R-:W3:Y:S04]  /*195c0*/  LDL.LU R2, [R1+0xc98] ;  /* 0x000c980001027983 */ /* 0x000ee80000300800 */
[----:B------:R0:W-:Y:S04]  /*195d0*/  @P5 STL [R1+0x7e4], R11 ;  /* 0x0007e40b01005387 */ /* 0x0001e80000100800 */
[----:B------:R1:W3:Y:S04]  /*195e0*/  @P3 LDG.E.U16 R18, desc[UR6][R20.64] ;  /* 0x0000000614123981 */ /* 0x0002e8000c1e1500 */
[----:B------:R0:W3:Y:S04]  /*195f0*/  @P3 LDG.E.U16 R25, desc[UR6][R22.64] ;  /* 0x0000000616193981 */ /* 0x0000e8000c1e1500 */
[----:B----4-:R-:W-:Y:S04]  /*19600*/  STL [R1+0xfd8], R28 ;  /* 0x000fd81c01007387 */ /* 0x010fe80000100800 */
[----:B------:R-:W4:Y:S04]  /*19610*/  LDL R13, [R1+0x7fc] ;  /* 0x0007fc00010d7983 */ /* 0x000f280000100800 */
[----:B0-----:R-:W4:Y:S04]  /*19620*/  LDL R11, [R1+0x7f8] ;  /* 0x0007f800010b7983 */ /* 0x001f280000100800 */
[----:B--2---:R-:W-:Y:S04]  /*19630*/  STL [R1+0xfdc], R32 ;  /* 0x000fdc2001007387 */ /* 0x004fe80000100800 */
[----:B------:R-:W-:Y:S04]  /*19640*/  STL.64 [R1+0x198], R22 ;  /* 0x0001981601007387 */ /* 0x000fe80000100a00 */
[----:B------:R1:W-:Y:S02]  /*19650*/  STL.64 [R1+0x190], R20 ;  /* 0x0001901401007387 */ /* 0x0003e40000100a00 */
[----:B-1----:R-:W-:-:S02]  /*19660*/  IMAD.MOV.U32 R20, RZ, RZ, R12 ;  /* 0x000000ffff147224 */ /* 0x002fc400078e000c */
[----:B------:R-:W-:-:S05]  /*19670*/  IMAD.MOV.U32 R21, RZ, RZ, R14 ;  /* 0x000000ffff157224 */ /* 0x000fca00078e000e */
[----:B------:R-:W2:Y:S01]  /*19680*/  @P6 LDG.E.U16 R17, desc[UR6][R20.64] ;  /* 0x0000000614116981 */ /* 0x000ea2000c1e1500 */
[----:B------:R-:W-:Y:S02]  /*19690*/  IMAD.MOV.U32 R22, RZ, RZ, R5 ;  /* 0x000000ffff167224 */ /* 0x000fe400078e0005 */
[----:B------:R-:W-:Y:S01]  /*196a0*/  IMAD.MOV.U32 R23, RZ, RZ, R16 ;  /* 0x000000ffff177224 */ /* 0x000fe200078e0010 */
[----:B---3--:R-:W-:Y:S04]  /*196b0*/  @P3 STL [R1+0x868], R18 ;  /* 0x0008681201003387 */ /* 0x008fe80000100800 */
[----:B------:R0:W3:Y:S01]  /*196c0*/  @P6 LDG.E.U16 R19, desc[UR6][R22.64] ;  /* 0x0000000616136981 */ /* 0x0000e2000c1e1500 */
[----:B------:R-:W-:-:S03]  /*196d0*/  ISETP.GT.AND P2, PT, R34, 0x69, PT ;  /* 0x000000692200780c */ /* 0x000fc60003f44270 */
[----:B------:R-:W-:Y:S04]  /*196e0*/  @P3 STL [R1+0x86c], R25 ;  /* 0x00086c1901003387 */ /* 0x000fe80000100800 */
[----:B------:R-:W4:Y:S04]  /*196f0*/  LDL.LU R5, [R1+0xd04] ;  /* 0x000d040001057983 */ /* 0x000f280000300800 */
[----:B------:R-:W4:Y:S04]  /*19700*/  LDL.LU R12, [R1+0xce4] ;  /* 0x000ce400010c7983 */ /* 0x000f280000300800 */
[----:B------:R0:W-:Y:S04]  /*19710*/  STL.64 [R1+0x110], R22 ;  /* 0x0001101601007387 */ /* 0x0001e80000100a00 */
[----:B------:R1:W-:Y:S01]  /*19720*/  STL.64 [R1+0x118], R20 ;  /* 0x0001181401007387 */ /* 0x0003e20000100a00 */
[----:B0-----:R-:W-:-:S03]  /*19730*/  IMAD.MOV.U32 R22, RZ, RZ, R2 ;  /* 0x000000ffff167224 */ /* 0x001fc600078e0002 */
[----:B-1----:R-:W4:Y:S01]  /*19740*/  LDL.LU R20, [R1+0xce8] ;  /* 0x000ce80001147983 */ /* 0x002f220000300800 */
[----:B------:R-:W-:-:S05]  /*19750*/  IMAD.MOV.U32 R23, RZ, RZ, R7 ;  /* 0x000000ffff177224 */ /* 0x000fca00078e0007 */
[----:B------:R-:W4:Y:S04]  /*19760*/  @P2 LDG.E.U16 R3, desc[UR6][R22.64] ;  /* 0x0000000616032981 */ /* 0x000f28000c1e1500 */
[----:B--2---:R0:W-:Y:S04]  /*19770*/  @P6 STL [R1+0x83c], R17 ;  /* 0x00083c1101006387 */ /* 0x0041e80000100800 */
[----:B0-----:R-:W2:Y:S01]  /*19780*/  LDL.LU R17, [R1+0xcf4] ;  /* 0x000cf40001117983 */ /* 0x001ea20000300800 */
[----:B------:R-:W-:Y:S01]  /*19790*/  ISETP.GT.AND P3, PT, R34, 0x71, PT ;  /* 0x000000712200780c */ /* 0x000fe20003f64270 */
[----:B------:R-:W-:-:S02]  /*197a0*/  IMAD.MOV.U32 R18, RZ, RZ, R9 ;  /* 0x000000ffff127224 */ /* 0x000fc400078e0009 */
[----:B---3--:R0:W-:Y:S02]  /*197b0*/  @P6 STL [R1+0x838], R19 ;  /* 0x0008381301006387 */ /* 0x0081e40000100800 */
[----:B0-----:R-:W-:Y:S02]  /*197c0*/  IMAD.MOV.U32 R19, RZ, RZ, R10 ;  /* 0x000000ffff137224 */ /* 0x001fe400078e000a */
[----:B------:R-:W3:Y:S04]  /*197d0*/  LDL.LU R10, [R1+0xd5c] ;  /* 0x000d5c00010a7983 */ /* 0x000ee80000300800 */
[----:B------:R-:W3:Y:S04]  /*197e0*/  LDL.LU R9, [R1+0xda4] ;  /* 0x000da40001097983 */ /* 0x000ee80000300800 */
[----:B------:R0:W3:Y:S04]  /*197f0*/  @P2 LDG.E.U16 R15, desc[UR6][R18.64] ;  /* 0x00000006120f2981 */ /* 0x0000e8000c1e1500 */
[----:B------:R0:W-:Y:S01]  /*19800*/  STL.64 [R1+0x90], R18 ;  /* 0x0000901201007387 */ /* 0x0001e20000100a00 */
[----:B----4-:R-:W-:-:S03]  /*19810*/  IMAD.MOV.U32 R21, RZ, RZ, R20 ;  /* 0x000000ffff157224 */ /* 0x010fc600078e0014 */
[----:B------:R-:W-:Y:S04]  /*19820*/  STL.64 [R1+0x98], R22 ;  /* 0x0000981601007387 */ /* 0x000fe80000100a00 */
[----:B------:R-:W4:Y:S01]  /*19830*/  LDL R2, [R1+0x7dc] ;  /* 0x0007dc0001027983 */ /* 0x000f220000100800 */
[----:B0-----:R-:W-:-:S03]  /*19840*/  IMAD.MOV.U32 R18, RZ, RZ, R5 ;  /* 0x000000ffff127224 */ /* 0x001fc600078e0005 */
[----:B------:R-:W4:Y:S01]  /*19850*/  LDL.LU R7, [R1+0xd60] ;  /* 0x000d600001077983 */ /* 0x000f220000300800 */
[----:B------:R-:W-:-:S05]  /*19860*/  IMAD.MOV.U32 R19, RZ, RZ, R12 ;  /* 0x000000ffff137224 */ /* 0x000fca00078e000c */
[----:B------:R-:W4:Y:S04]  /*19870*/  @P3 LDG.E.U16 R11, desc[UR6][R18.64] ;  /* 0x00000006120b3981 */ /* 0x000f28000c1e1500 */
[----:B------:R0:W-:Y:S04]  /*19880*/  @P2 STL [R1+0x81c], R3 ;  /* 0x00081c0301002387 */ /* 0x0001e80000100800 */
[----:B0-----:R-:W4:Y:S04]  /*19890*/  LDL.LU R3, [R1+0xd78] ;  /* 0x000d780001037983 */ /* 0x001f280000300800 */
[----:B------:R-:W4:Y:S04]  /*198a0*/  LDL.LU R16, [R1+0xc20] ;  /* 0x000c200001107983 */ /* 0x000f280000300800 */
[----:B------:R-:W4:Y:S01]  /*198b0*/  LDL.LU R14, [R1+0xc30] ;  /* 0x000c3000010e7983 */ /* 0x000f220000300800 */
[----:B--2---:R-:W-:-:S05]  /*198c0*/  IMAD.MOV.U32 R20, RZ, RZ, R17 ;  /* 0x000000ffff147224 */ /* 0x004fca00078e0011 */
[----:B------:R-:W2:Y:S04]  /*198d0*/  @P3 LDG.E.U16 R13, desc[UR6][R20.64] ;  /* 0x00000006140d3981 */ /* 0x000ea8000c1e1500 */
[----:B---3--:R0:W-:Y:S04]  /*198e0*/  @P2 STL [R1+0x818], R15 ;  /* 0x0008180f01002387 */ /* 0x0081e80000100800 */
[----:B------:R-:W3:Y:S04]  /*198f0*/  LDL.LU R12, [R1+0xc24] ;  /* 0x000c2400010c7983 */ /* 0x000ee80000300800 */
[----:B------:R-:W3:Y:S04]  /*19900*/  LDL.LU R5, [R1+0xc34] ;  /* 0x000c340001057983 */ /* 0x000ee80000300800 */
[----:B------:R-:W3:Y:S04]  /*19910*/  LDL R39, [R1+0x864] ;  /* 0x0008640001277983 */ /* 0x000ee80000100800 */
[----:B------:R1:W-:Y:S04]  /*19920*/  STL.64 [R1+0x10], R18 ;  /* 0x0000101201007387 */ /* 0x0003e80000100a00 */
[----:B0-----:R-:W3:Y:S01]  /*19930*/  LDL R15, [R1+0x860] ;  /* 0x00086000010f7983 */ /* 0x001ee20000100800 */
[----:B------:R-:W-:-:S03]  /*19940*/  IMAD.MOV.U32 R23, RZ, RZ, R10 ;  /* 0x000000ffff177224 */ /* 0x000fc600078e000a */
[----:B------:R-:W-:Y:S01]  /*19950*/  STL.64 [R1+0x18], R20 ;  /* 0x0000181401007387 */ /* 0x000fe20000100a00 */
[----:B------:R-:W-:-:S03]  /*19960*/  IMAD.MOV.U32 R22, RZ, RZ, R9 ;  /* 0x000000ffff167224 */ /* 0x000fc600078e0009 */
[----:B----4-:R0:W-:Y:S01]  /*19970*/  @P3 STL [R1+0x7f8], R11 ;  /* 0x0007f80b01003387 */ /* 0x0101e20000100800 */
[----:B------:R-:W-:-:S03]  /*19980*/  MOV R25, R7 ;  /* 0x0000000700197202 */ /* 0x000fc60000000f00 */
[----:B-1----:R-:W4:Y:S04]  /*19990*/  LDL R19, [R1+0x858] ;  /* 0x0008580001137983 */ /* 0x002f280000100800 */
[----:B------:R-:W4:Y:S04]  /*199a0*/  LDL R17, [R1+0x834] ;  /* 0x0008340001117983 */ /* 0x000f280000100800 */
[----:B0-----:R-:W4:Y:S01]  /*199b0*/  LDL R11, [R1+0x85c] ;  /* 0x00085c00010b7983 */ /* 0x001f220000100800 */
[----:B------:R-:W-:-:S03]  /*199c0*/  IMAD.MOV.U32 R24, RZ, RZ, R3 ;  /* 0x000000ffff187224 */ /* 0x000fc600078e0003 */
[----:B--2---:R0:W-:Y:S04]  /*199d0*/  @P3 STL [R1+0x7fc], R13 ;  /* 0x0007fc0d01003387 */ /* 0x0041e80000100800 */
[----:B------:R-:W2:Y:S04]  /*199e0*/  LDL.LU R10, [R1+0xc28] ;  /* 0x000c2800010a7983 */ /* 0x000ea80000300800 */
[----:B------:R-:W4:Y:S04]  /*199f0*/  LDL.LU R9, [R1+0xc48] ;  /* 0x000c480001097983 */ /* 0x000f280000300800 */
[----:B------:R-:W4:Y:S04]  /*19a00*/  LDL.LU R7, [R1+0xc2c] ;  /* 0x000c2c0001077983 */ /* 0x000f280000300800 */
[----:B------:R-:W4:Y:S01]  /*19a10*/  LDL.LU R3, [R1+0xc38] ;  /* 0x000c380001037983 */ /* 0x000f220000300800 */
[----:B------:R-:W-:-:S02]  /*19a20*/  ISETP.GT.AND P5, PT, R34, 0x79, PT ;  /* 0x000000792200780c */ /* 0x000fc40003fa4270 */
[C---:B------:R-:W-:Y:S01]  /*19a30*/  ISETP.GT.AND P2, PT, R34.reuse, 0x5a, PT ;  /* 0x0000005a2200780c */ /* 0x040fe20003f44270 */
[----:B------:R-:W-:Y:S01]  /*19a40*/  IMAD.MOV.U32 R20, RZ, RZ, R14 ;  /* 0x000000ffff147224 */ /* 0x000fe200078e000e */
[----:B------:R-:W-:Y:S01]  /*19a50*/  ISETP.GT.AND P6, PT, R34, 0x5b, PT ;  /* 0x0000005b2200780c */ /* 0x000fe20003fc4270 */
[----:B------:R-:W-:Y:S01]  /*19a60*/  IMAD.MOV.U32 R21, RZ, RZ, R16 ;  /* 0x000000ffff157224 */ /* 0x000fe200078e0010 */
[----:B0-----:R-:W4:Y:S01]  /*19a70*/  LDL R13, [R1+0x830] ;  /* 0x00083000010d7983 */ /* 0x001f220000100800 */
[----:B---3--:R-:W-:Y:S02]  /*19a80*/  IMAD.MOV.U32 R33, RZ, RZ, R12 ;  /* 0x000000ffff217224 */ /* 0x008fe400078e000c */
[----:B------:R-:W-:Y:S01]  /*19a90*/  IMAD.MOV.U32 R32, RZ, RZ, R5 ;  /* 0x000000ffff207224 */ /* 0x000fe200078e0005 */
[----:B------:R-:W3:Y:S04]  /*19aa0*/  LDL.LU R18, [R1+0xc58] ;  /* 0x000c580001127983 */ /* 0x000ee80000300800 */
[----:B------:R-:W3:Y:S04]  /*19ab0*/  @P5 LDG.E.U16 R60, desc[UR6][R22.64] ;  /* 0x00000006163c5981 */ /* 0x000ee8000c1e1500 */
[----:B------:R-:W3:Y:S04]  /*19ac0*/  @P5 LDG.E.U16 R2, desc[UR6][R24.64] ;  /* 0x0000000618025981 */ /* 0x000ee8000c1e1500 */
[----:B------:R2:W3:Y:S04]  /*19ad0*/  @P2 LDG.E.U16 R15, desc[UR6][R20.64] ;  /* 0x00000006140f2981 */ /* 0x0004e8000c1e1500 */
[----:B------:R-:W3:Y:S04]  /*19ae0*/  LDL.LU R16, [R1+0xc70] ;  /* 0x000c700001107983 */ /* 0x000ee80000300800 */
[----:B------:R2:W-:Y:S04]  /*19af0*/  STL.64 [R1+0x180], R20 ;  /* 0x0001801401007387 */ /* 0x0005e80000100a00 */
[----:B------:R0:W3:Y:S04]  /*19b00*/  @P2 LDG.E.U16 R39, desc[UR6][R32.64] ;  /* 0x0000000620272981 */ /* 0x0000e8000c1e1500 */
[----:B------:R0:W-:Y:S04]  /*19b10*/  STL.64 [R1+0x188], R32 ;  /* 0x0001882001007387 */ /* 0x0001e80000100a00 */
[----:B------:R-:W3:Y:S04]  /*19b20*/  LDL.LU R14, [R1+0xc5c] ;  /* 0x000c5c00010e7983 */ /* 0x000ee80000300800 */
[----:B------:R-:W3:Y:S04]  /*19b30*/  LDL.LU R12, [R1+0xc74] ;  /* 0x000c7400010c7983 */ /* 0x000ee80000300800 */
[----:B------:R-:W3:Y:S01]  /*19b40*/  LDL R5, [R1+0x814] ;  /* 0x0008140001057983 */ /* 0x000ee20000100800 */
[----:B--2---:R-:W-:-:S02]  /*19b50*/  IMAD.MOV.U32 R21, RZ, RZ, R10 ;  /* 0x000000ffff157224 */ /* 0x004fc400078e000a */
[----:B----4-:R-:W-:Y:S02]  /*19b60*/  IMAD.MOV.U32 R20, RZ, RZ, R9 ;  /* 0x000000ffff147224 */ /* 0x010fe400078e0009 */
[----:B0-----:R-:W-:-:S03]  /*19b70*/  IMAD.MOV.U32 R33, RZ, RZ, R7 ;  /* 0x000000ffff217224 */ /* 0x001fc600078e0007 */
[----:B------:R0:W2:Y:S01]  /*19b80*/  @P6 LDG.E.U16 R19, desc[UR6][R20.64] ;  /* 0x0000000614136981 */ /* 0x0000a2000c1e1500 */
[----:B------:R-:W-:-:S05]  /*19b90*/  IMAD.MOV.U32 R32, RZ, RZ, R3 ;  /* 0x000000ffff207224 */ /* 0x000fca00078e0003 */
[----:B------:R-:W4:Y:S04]  /*19ba0*/  @P6 LDG.E.U16 R11, desc[UR6][R32.64] ;  /* 0x00000006200b6981 */ /* 0x000f28000c1e1500 */
[----:B------:R-:W-:Y:S04]  /*19bb0*/  STL [R1+0xf0c], R24 ;  /* 0x000f0c1801007387 */ /* 0x000fe80000100800 */
[----:B------:R-:W-:Y:S04]  /*19bc0*/  STL [R1+0xf08], R25 ;  /* 0x000f081901007387 */ /* 0x000fe80000100800 */
[----:B---3--:R1:W-:Y:S01]  /*19bd0*/  STL [R1+0x7d8], R60 ;  /* 0x0007d83c01007387 */ /* 0x0083e20000100800 */
[----:B------:R-:W-:-:S03]  /*19be0*/  ISETP.GT.AND P3, PT, R34, 0x62, PT ;  /* 0x000000622200780c */ /* 0x000fc60003f64270 */
[----:B-1----:R-:W3:Y:S04]  /*19bf0*/  LDL.LU R60, [R1+0x1034] ;  /* 0x00103400013c7983 */ /* 0x002ee80000300800 */
[----:B------:R1:W-:Y:S04]  /*19c00*/  @P5 STL [R1+0x7dc], R2 ;  /* 0x0007dc0201005387 */ /* 0x0003e80000100800 */
[----:B-1----:R-:W3:Y:S04]  /*19c10*/  LDL R2, [R1+0x810] ;  /* 0x0008100001027983 */ /* 0x002ee80000100800 */
[----:B------:R-:W-:Y:S04]  /*19c20*/  STL [R1+0xf14], R22 ;  /* 0x000f141601007387 */ /* 0x000fe80000100800 */
[----:B------:R-:W-:Y:S04]  /*19c30*/  STL [R1+0xf10], R23 ;  /* 0x000f101701007387 */ /* 0x000fe80000100800 */
[----:B------:R1:W-:Y:S04]  /*19c40*/  @P2 STL [R1+0x860], R15 ;  /* 0x0008600f01002387 */ /* 0x0003e80000100800 */
[----:B-1----:R-:W3:Y:S04]  /*19c50*/  LDL R15, [R1+0x7f4] ;  /* 0x0007f400010f7983 */ /* 0x002ee80000100800 */
[----:B------:R-:W-:Y:S04]  /*19c60*/  @P2 STL [R1+0x864], R39 ;  /* 0x0008642701002387 */ /* 0x000fe80000100800 */
[----:B------:R-:W3:Y:S04]  /*19c70*/  LDL.LU R10, [R1+0xcac] ;  /* 0x000cac00010a7983 */ /* 0x000ee80000300800 */
[----:B------:R-:W3:Y:S04]  /*19c80*/  LDL.LU R9, [R1+0xcb8] ;  /* 0x000cb80001097983 */ /* 0x000ee80000300800 */
[----:B------:R0:W-:Y:S04]  /*19c90*/  STL.64 [R1+0x170], R20 ;  /* 0x0001701401007387 */ /* 0x0001e80000100a00 */
[----:B------:R-:W-:Y:S04]  /*19ca0*/  STL.64 [R1+0x178], R32 ;  /* 0x0001782001007387 */ /* 0x000fe80000100a00 */
[----:B------:R-:W3:Y:S04]  /*19cb0*/  LDL.LU R7, [R1+0xcb0] ;  /* 0x000cb00001077983 */ /* 0x000ee80000300800 */
[----:B------:R-:W3:Y:S01]  /*19cc0*/  LDL.LU R3, [R1+0xcbc] ;  /* 0x000cbc0001037983 */ /* 0x000ee20000300800 */
[----:B0-----:R-:W-:-:S02]  /*19cd0*/  IMAD.MOV.U32 R20, RZ, RZ, R12 ;  /* 0x000000ffff147224 */ /* 0x001fc400078e000c */
[----:B------:R-:W-:-:S05]  /*19ce0*/  IMAD.MOV.U32 R21, RZ, RZ, R14 ;  /* 0x000000ffff157224 */ /* 0x000fca00078e000e */
[----:B------:R0:W3:Y:S04]  /*19cf0*/  @P3 LDG.E.U16 R17, desc[UR6][R20.64] ;  /* 0x0000000614113981 */ /* 0x0000e8000c1e1500 */
[----:B----4-:R1:W-:Y:S04]  /*19d00*/  @P6 STL [R1+0x85c], R11 ;  /* 0x00085c0b01006387 */ /* 0x0103e80000100800 */
[----:B-1----:R-:W4:Y:S04]  /*19d10*/  LDL R11, [R1+0x854] ;  /* 0x00085400010b7983 */ /* 0x002f280000100800 */
[----:B--2---:R1:W-:Y:S02]  /*19d20*/  @P6 STL [R1+0x858], R19 ;  /* 0x0008581301006387 */ /* 0x0043e40000100800 */
[----:B-1----:R-:W-:-:S02]  /*19d30*/  IMAD.MOV.U32 R19, RZ, RZ, R18 ;  /* 0x000000ffff137224 */ /* 0x002fc400078e0012 */
[----:B------:R-:W-:-:S05]  /*19d40*/  IMAD.MOV.U32 R18, RZ, RZ, R16 ;  /* 0x000000ffff127224 */ /* 0x000fca00078e0010 */
[----:B------:R-:W2:Y:S01]  /*19d50*/  @P3 LDG.E.U16 R13, desc[UR6][R18.64] ;  /* 0x00000006120d3981 */ /* 0x000ea2000c1e1500 */
[----:B------:R-:W-:-:S03]  /*19d60*/  ISETP.GT.AND P2, PT, R34, 0x6a, PT ;  /* 0x0000006a2200780c */ /* 0x000fc60003f44270 */
[----:B------:R0:W-:Y:S04]  /*19d70*/  STL.64 [R1+0x108], R20 ;  /* 0x0001081401007387 */ /* 0x0001e80000100a00 */
[----:B------:R-:W4:Y:S04]  /*19d80*/  LDL.LU R16, [R1+0xd08] ;  /* 0x000d080001107983 */ /* 0x000f280000300800 */
[----:B------:R-:W-:Y:S04]  /*19d90*/  STL.64 [R1+0x100], R18 ;  /* 0x0001001201007387 */ /* 0x000fe80000100a00 */
[----:B------:R-:W4:Y:S04]  /*19da0*/  LDL.LU R33, [R1+0x84c] ;  /* 0x00084c0001217983 */ /* 0x000f280000300800 */
[----:B------:R-:W4:Y:S01]  /*19db0*/  LDL.LU R31, [R1+0x848] ;  /* 0x00084800011f7983 */ /* 0x000f220000300800 */
[----:B---3--:R-:W-:-:S02]  /*19dc0*/  IMAD.MOV.U32 R12, RZ, RZ, R9 ;  /* 0x000000ffff0c7224 */ /* 0x008fc400078e0009 */
[----:B0-----:R-:W-:Y:S02]  /*19dd0*/  IMAD.MOV.U32 R21, RZ, RZ, R7 ;  /* 0x000000ffff157224 */ /* 0x001fe400078e0007 */
[----:B------:R-:W-:-:S05]  /*19de0*/  IMAD.MOV.U32 R20, RZ, RZ, R3 ;  /* 0x000000ffff147224 */ /* 0x000fca00078e0003 */
[----:B------:R-:W3:Y:S04]  /*19df0*/  @P2 LDG.E.U16 R5, desc[UR6][R20.64] ;  /* 0x0000000614052981 */ /* 0x000ee8000c1e1500 */
[----:B------:R0:W-:Y:S04]  /*19e00*/  @P3 STL [R1+0x834], R17 ;  /* 0x0008341101003387 */ /* 0x0001e80000100800 */
[----:B0-----:R-:W4:Y:S04]  /*19e10*/  LDL.LU R17, [R1+0xcfc] ;  /* 0x000cfc0001117983 */ /* 0x001f280000300800 */
[----:B------:R-:W4:Y:S04]  /*19e20*/  LDL.LU R19, [R1+0xd00] ;  /* 0x000d000001137983 */ /* 0x000f280000300800 */
[----:B------:R-:W4:Y:S04]  /*19e30*/  LDL.LU R18, [R1+0xd0c] ;  /* 0x000d0c0001127983 */ /* 0x000f280000300800 */
[----:B--2---:R0:W-:Y:S02]  /*19e40*/  @P3 STL [R1+0x830], R13 ;  /* 0x0008300d01003387 */ /* 0x0041e40000100800 */
[----:B0-----:R-:W-:-:S05]  /*19e50*/  IMAD.MOV.U32 R13, RZ, RZ, R10 ;  /* 0x000000ffff0d7224 */ /* 0x001fca00078e000a */
[----:B------:R-:W2:Y:S01]  /*19e60*/  @P2 LDG.E.U16 R2, desc[UR6][R12.64] ;  /* 0x000000060c022981 */ /* 0x000ea2000c1e1500 */
[----:B------:R-:W-:-:S03]  /*19e70*/  ISETP.GT.AND P5, PT, R34, 0x72, PT ;  /* 0x000000722200780c */ /* 0x000fc60003fa4270 */
[----:B------:R-:W-:Y:S04]  /*19e80*/  STL.64 [R1+0x88], R20 ;  /* 0x0000881401007387 */ /* 0x000fe80000100a00 */
[----:B------:R-:W2:Y:S04]  /*19e90*/  LDL.LU R14, [R1+0xd7c] ;  /* 0x000d7c00010e7983 */ /* 0x000ea80000300800 */
[----:B------:R0:W-:Y:S04]  /*19ea0*/  STL.64 [R1+0x80], R12 ;  /* 0x0000800c01007387 */ /* 0x0001e80000100a00 */
[----:B------:R-:W2:Y:S04]  /*19eb0*/  LDL.LU R7, [R1+0xd9c] ;  /* 0x000d9c0001077983 */ /* 0x000ea80000300800 */
[----:B------:R-:W2:Y:S04]  /*19ec0*/  LDL.LU R9, [R1+0xd80] ;  /* 0x000d800001097983 */ /* 0x000ea80000300800 */
[----:B------:R-:W2:Y:S04]  /*19ed0*/  LDL.LU R3, [R1+0xda0] ;  /* 0x000da00001037983 */ /* 0x000ea80000300800 */
[----:B0-----:R-:W2:Y:S04]  /*19ee0*/  LDL.LU R13, [R1+0xc60] ;  /* 0x000c6000010d7983 */ /* 0x001ea80000300800 */
[----:B---3--:R0:W-:Y:S04]  /*19ef0*/  @P2 STL [R1+0x814], R5 ;  /* 0x0008140501002387 */ /* 0x0081e80000100800 */
[----:B0-----:R-:W3:Y:S04]  /*19f00*/  LDL.LU R5, [R1+0xc80] ;  /* 0x000c800001057983 */ /* 0x001ee80000300800 */
[----:B----4-:R-:W4:Y:S04]  /*19f10*/  @P5 LDG.E.U16 R60, desc[UR6][R16.64] ;  /* 0x00000006103c5981 */ /* 0x010f28000c1e1500 */
[----:B------:R0:W3:Y:S04]  /*19f20*/  @P5 LDG.E.U16 R15, desc[UR6][R18.64] ;  /* 0x00000006120f5981 */ /* 0x0000e8000c1e1500 */
[----:B--2---:R-:W-:Y:S04]  /*19f30*/  @P2 STL [R1+0x810], R2 ;  /* 0x0008100201002387 */ /* 0x004fe80000100800 */
[----:B------:R-:W2:Y:S04]  /*19f40*/  LDL.LU R12, [R1+0xc64] ;  /* 0x000c6400010c7983 */ /* 0x000ea80000300800 */
[----:B------:R-:W2:Y:S01]  /*19f50*/  LDL.LU R10, [R1+0xc84] ;  /* 0x000c8400010a7983 */ /* 0x000ea20000300800 */
[----:B------:R-:W-:-:S03]  /*19f60*/  ISETP.GT.AND P3, PT, R34, 0x5c, PT ;  /* 0x0000005c2200780c */ /* 0x000fc60003f64270 */
[----:B------:R0:W-:Y:S04]  /*19f70*/  STL.64 [R1+0x8], R18 ;  /* 0x0000081201007387 */ /* 0x0001e80000100a00 */
[----:B------:R-:W-:Y:S01]  /*19f80*/  STL.64 [R1], R16 ;  /* 0x0000001001007387 */ /* 0x000fe20000100a00 */
[----:B------:R-:W-:Y:S01]  /*19f90*/  ISETP.GT.AND P2, PT, R34, 0x7a, PT ;  /* 0x0000007a2200780c */ /* 0x000fe20003f44270 */
[----:B------:R-:W-:Y:S02]  /*19fa0*/  IMAD.MOV.U32 R21, RZ, RZ, R9 ;  /* 0x000000ffff157224 */ /* 0x000fe400078e0009 */
[----:B------:R-:W-:Y:S02]  /*19fb0*/  IMAD.MOV.U32 R20, RZ, RZ, R3 ;  /* 0x000000ffff147224 */ /* 0x000fe400078e0003 */
[----:B0-----:R-:W-:-:S02]  /*19fc0*/  IMAD.MOV.U32 R18, RZ, RZ, R7 ;  /* 0x000000ffff127224 */ /* 0x001fc400078e0007 */
[----:B------:R-:W-:-:S06]  /*19fd0*/  IMAD.MOV.U32 R19, RZ, RZ, R14 ;  /* 0x000000ffff137224 */ /* 0x000fcc00078e000e */
[----:B------:R-:W2:Y:S04]  /*19fe0*/  @P2 LDG.E.U16 R0, desc[UR6][R20.64] ;  /* 0x0000000614002981 */ /* 0x000ea8000c1e1500 */
[----:B------:R-:W2:Y:S04]  /*19ff0*/  @P2 LDG.E.U16 R35, desc[UR6][R18.64] ;  /* 0x0000000612232981 */ /* 0x000ea8000c1e1500 */
[----:B----4-:R0:W-:Y:S04]  /*1a000*/  STL [R1+0x7f0], R60 ;  /* 0x0007f03c01007387 */ /* 0x0101e80000100800 */
[----:B0-----:R-:W4:Y:S04]  /*1a010*/  LDL.LU R60, [R1+0x1030] ;  /* 0x00103000013c7983 */ /* 0x001f280000300800 */
[----:B------:R-:W4:Y:S04]  /*1a020*/  LDL.LU R32, [R1+0x808] ;  /* 0x0008080001207983 */ /* 0x000f280000300800 */
[----:B---3--:R0:W-:Y:S01]  /*1a030*/  @P5 STL [R1+0x7f4], R15 ;  /* 0x0007f40f01005387 */ /* 0x0081e20000100800 */
[----:B------:R-:W-:-:S03]  /*1a040*/  IMAD.MOV.U32 R14, RZ, RZ, R5 ;  /* 0x000000ffff0e7224 */ /* 0x000fc600078e0005 */
[----:B------:R-:W3:Y:S04]  /*1a050*/  LDL.LU R7, [R1+0xc94] ;  /* 0x000c940001077983 */ /* 0x000ee80000300800 */
[----:B------:R-:W3:Y:S01]  /*1a060*/  LDL.LU R9, [R1+0xc78] ;  /* 0x000c780001097983 */ /* 0x000ee20000300800 */
[----:B0-----:R-:W-:-:S03]  /*1a070*/  IMAD.MOV.U32 R15, RZ, RZ, R13 ;  /* 0x000000ffff0f7224 */ /* 0x001fc600078e000d */
[----:B------:R-:W3:Y:S04]  /*1a080*/  LDL.LU R3, [R1+0xc88] ;  /* 0x000c880001037983 */ /* 0x000ee80000300800 */
[----:B------:R-:W3:Y:S01]  /*1a090*/  LDL.LU R5, [R1+0xc7c] ;  /* 0x000c7c0001057983 */ /* 0x000ee20000300800 */
[----:B--2---:R-:W-:Y:S02]  /*1a0a0*/  IMAD.MOV.U32 R13, RZ, RZ, R12 ;  /* 0x000000ffff0d7224 */ /* 0x004fe400078e000c */
[----:B------:R-:W-:-:S05]  /*1a0b0*/  IMAD.MOV.U32 R12, RZ, RZ, R10 ;  /* 0x000000ffff0c7224 */ /* 0x000fca00078e000a */
[----:B------:R-:W2:Y:S04]  /*1a0c0*/  @P3 LDG.E.U16 R11, desc[UR6][R12.64] ;  /* 0x000000060c0b3981 */ /* 0x000ea8000c1e1500 */
[----:B------:R-:W-:Y:S04]  /*1a0d0*/  STL.64 [R1+0x168], R12 ;  /* 0x0001680c01007387 */ /* 0x000fe80000100a00 */
[----:B------:R-:W-:Y:S01]  /*1a0e0*/  STL.64 [R1+0x160], R14 ;  /* 0x0001600e01007387 */ /* 0x000fe20000100a00 */
[----:B------:R-:W-:-:S03]  /*1a0f0*/  ISETP.GT.AND P6, PT, R34, 0x5d, PT ;  /* 0x0000005d2200780c */ /* 0x000fc60003fc4270 */
[----:B----4-:R0:W4:Y:S01]  /*1a100*/  @P3 LDG.E.U16 R60, desc[UR6][R14.64] ;  /* 0x000000060e3c3981 */ /* 0x010122000c1e1500 */
[----:B---3--:R-:W-:Y:S02]  /*1a110*/  IMAD.MOV.U32 R16, RZ, RZ, R3 ;  /* 0x000000ffff107224 */ /* 0x008fe400078e0003 */
[----:B------:R-:W-:-:S07]  /*1a120*/  IMAD.MOV.U32 R17, RZ, RZ, R5 ;  /* 0x000000ffff117224 */ /* 0x000fce00078e0005 */
[----:B------:R-:W3:Y:S04]  /*1a130*/  @P6 LDG.E.U16 R33, desc[UR6][R16.64] ;  /* 0x0000000610216981 */ /* 0x000ee8000c1e1500 */
[----:B--2---:R1:W-:Y:S04]  /*1a140*/  @P3 STL [R1+0x854], R11 ;  /* 0x0008540b01003387 */ /* 0x0043e80000100800 */
[----:B-1----:R-:W2:Y:S04]  /*1a150*/  LDL.LU R11, [R1+0xc9c] ;  /* 0x000c9c00010b7983 */ /* 0x002ea80000300800 */
[----:B------:R-:W2:Y:S04]  /*1a160*/  LDL.LU R10, [R1+0xcb4] ;  /* 0x000cb400010a7983 */ /* 0x000ea80000300800 */
[----:B------:R-:W2:Y:S04]  /*1a170*/  LDL.LU R13, [R1+0xca0] ;  /* 0x000ca000010d7983 */ /* 0x000ea80000300800 */
[----:B------:R-:W2:Y:S04]  /*1a180*/  LDL.LU R12, [R1+0xca4] ;  /* 0x000ca400010c7983 */ /* 0x000ea80000300800 */
[----:B------:R-:W2:Y:S04]  /*1a190*/  LDL.LU R28, [R1+0x7e8] ;  /* 0x0007e800011c7983 */ /* 0x000ea80000300800 */
[----:B------:R1:W-:Y:S04]  /*1a1a0*/  STL [R1+0x7d4], R0 ;  /* 0x0007d40001007387 */ /* 0x0003e80000100800 */
[----:B-1----:R-:W2:Y:S04]  /*1a1b0*/  LDL.LU R0, [R1+0x102c] ;  /* 0x00102c0001007983 */ /* 0x002ea80000300800 */
[----:B------:R-:W-:Y:S04]  /*1a1c0*/  STL [R1+0xf1c], R20 ;  /* 0x000f1c1401007387 */ /* 0x000fe80000100800 */
[----:B------:R-:W-:Y:S04]  /*1a1d0*/  STL [R1+0xf18], R21 ;  /* 0x000f181501007387 */ /* 0x000fe80000100800 */
[----:B------:R1:W-:Y:S04]  /*1a1e0*/  STL [R1+0x7d0], R35 ;  /* 0x0007d02301007387 */ /* 0x0003e80000100800 */
[----:B-1----:R-:W2:Y:S01]  /*1a1f0*/  LDL.LU R35, [R1+0x1028] ;  /* 0x0010280001237983 */ /* 0x002ea20000300800 */
[----:B------:R-:W-:Y:S01]  /*1a200*/  ISETP.GT.AND P5, PT, R34, 0x63, PT ;  /* 0x000000632200780c */ /* 0x000fe20003fa4270 */
[----:B0-----:R-:W-:-:S02]  /*1a210*/  IMAD.MOV.U32 R14, RZ, RZ, R7 ;  /* 0x000000ffff0e7224 */ /* 0x001fc400078e0007 */
[----:B------:R-:W-:-:S05]  /*1a220*/  IMAD.MOV.U32 R15, RZ, RZ, R9 ;  /* 0x000000ffff0f7224 */ /* 0x000fca00078e0009 */
[----:B------:R-:W2:Y:S04]  /*1a230*/  @P6 LDG.E.U16 R31, desc[UR6][R14.64] ;  /* 0x000000060e1f6981 */ /* 0x000ea8000c1e1500 */
[----:B------:R-:W-:Y:S04]  /*1a240*/  STL [R1+0xf24], R18 ;  /* 0x000f241201007387 */ /* 0x000fe80000100800 */
[----:B------:R-:W-:Y:S04]  /*1a250*/  STL [R1+0xf20], R19 ;  /* 0x000f201301007387 */ /* 0x000fe80000100800 */
[----:B----4-:R0:W-:Y:S04]  /*1a260*/  STL [R1+0x850], R60 ;  /* 0x0008503c01007387 */ /* 0x0101e80000100800 */
[----:B0-----:R-:W4:Y:S04]  /*1a270*/  LDL.LU R60, [R1+0x1024] ;  /* 0x00102400013c7983 */ /* 0x001f280000300800 */
[----:B------:R-:W4:Y:S04]  /*1a280*/  LDL.LU R9, [R1+0xcd0] ;  /* 0x000cd00001097983 */ /* 0x000f280000300800 */
[----:B------:R-:W4:Y:S04]  /*1a290*/  LDL.LU R3, [R1+0xcf8] ;  /* 0x000cf80001037983 */ /* 0x000f280000300800 */
[----:B------:R-:W-:Y:S04]  /*1a2a0*/  STL.64 [R1+0x150], R14 ;  /* 0x0001500e01007387 */ /* 0x000fe80000100a00 */
[----:B------:R-:W-:Y:S04]  /*1a2b0*/  STL.64 [R1+0x158], R16 ;  /* 0x0001581001007387 */ /* 0x000fe80000100a00 */
[----:B------:R-:W4:Y:S04]  /*1a2c0*/  LDL.LU R7, [R1+0xcd4] ;  /* 0x000cd40001077983 */ /* 0x000f280000300800 */
[----:B------:R-:W4:Y:S04]  /*1a2d0*/  LDL.LU R5, [R1+0xce0] ;  /* 0x000ce00001057983 */ /* 0x000f280000300800 */
[----:B---3--:R0:W-:Y:S04]  /*1a2e0*/  STL [R1+0xfe0], R33 ;  /* 0x000fe02101007387 */ /* 0x0081e80000100800 */
[----:B0-----:R-:W3:Y:S04]  /*1a2f0*/  LDL.LU R33, [R1+0x80c] ;  /* 0x00080c0001217983 */ /* 0x001ee80000300800 */
[----:B--2---:R-:W2:Y:S04]  /*1a300*/  @P5 LDG.E.U16 R0, desc[UR6][R10.64] ;  /* 0x000000060a005981 */ /* 0x004ea8000c1e1500 */
[----:B------:R-:W2:Y:S04]  /*1a310*/  @P5 LDG.E.U16 R35, desc[UR6][R12.64] ;  /* 0x000000060c235981 */ /* 0x000ea8000c1e1500 */
[----:B------:R0:W-:Y:S04]  /*1a320*/  STL [R1+0xfe4], R31 ;  /* 0x000fe41f01007387 */ /* 0x0001e80000100800 */
[----:B0-----:R-:W2:Y:S04]  /*1a330*/  LDL.LU R31, [R1+0x7ec] ;  /* 0x0007ec00011f7983 */ /* 0x001ea80000300800 */
[----:B------:R-:W-:Y:S01]  /*1a340*/  STL.64 [R1+0xf8], R12 ;  /* 0x0000f80c01007387 */ /* 0x000fe20000100a00 */
[----:B------:R-:W-:Y:S01]  /*1a350*/  ISETP.GT.AND P3, PT, R34, 0x6b, PT ;  /* 0x0000006b2200780c */ /* 0x000fe20003f64270 */
[----:B----4-:R-:W-:-:S02]  /*1a360*/  IMAD.MOV.U32 R17, RZ, RZ, R9 ;  /* 0x000000ffff117224 */ /* 0x010fc400078e0009 */
[----:B------:R-:W-:Y:S01]  /*1a370*/  IMAD.MOV.U32 R16, RZ, RZ, R3 ;  /* 0x000000ffff107224 */ /* 0x000fe200078e0003 */
[----:B------:R-:W-:-:S09]  /*1a380*/  ISETP.GT.AND P2, PT, R34, 0x73, PT ;  /* 0x000000732200780c */ /* 0x000fd20003f44270 */
[----:B------:R0:W4:Y:S01]  /*1a390*/  @P3 LDG.E.U16 R32, desc[UR6][R16.64] ;  /* 0x0000000610203981 */ /* 0x000122000c1e1500 */
[----:B------:R-:W-:Y:S02]  /*1a3a0*/  IMAD.MOV.U32 R37, RZ, RZ, R7 ;  /* 0x000000ffff257224 */ /* 0x000fe400078e0007 */
[----:B------:R-:W-:-:S05]  /*1a3b0*/  IMAD.MOV.U32 R36, RZ, RZ, R5 ;  /* 0x000000ffff247224 */ /* 0x000fca00078e0005 */
[----:B---3--:R-:W3:Y:S04]  /*1a3c0*/  @P3 LDG.E.U16 R33, desc[UR6][R36.64] ;  /* 0x0000000624213981 */ /* 0x008ee8000c1e1500 */
[----:B--2---:R1:W-:Y:S04]  /*1a3d0*/  STL [R1+0x82c], R35 ;  /* 0x00082c2301007387 */ /* 0x0043e80000100800 */
[----:B-1----:R-:W2:Y:S04]  /*1a3e0*/  LDL.LU R35, [R1+0x1020] ;  /* 0x0010200001237983 */ /* 0x002ea80000300800 */
[----:B------:R-:W2:Y:S04]  /*1a3f0*/  LDL.LU R15, [R1+0xd18] ;  /* 0x000d1800010f7983 */ /* 0x000ea80000300800 */
[----:B------:R-:W-:Y:S04]  /*1a400*/  STL.64 [R1+0xf0], R10 ;  /* 0x0000f00a01007387 */ /* 0x000fe80000100a00 */
[----:B------:R-:W2:Y:S04]  /*1a410*/  LDL.LU R14, [R1+0xd48] ;  /* 0x000d4800010e7983 */ /* 0x000ea80000300800 */
[----:B------:R1:W-:Y:S04]  /*1a420*/  STL [R1+0x828], R0 ;  /* 0x0008280001007387 */ /* 0x0003e80000100800 */
[----:B-1----:R-:W4:Y:S04]  /*1a430*/  LDL.LU R0, [R1+0x101c] ;  /* 0x00101c0001007983 */ /* 0x002f280000300800 */
[----:B------:R-:W0:Y:S04]  /*1a440*/  LDL.LU R13, [R1+0xd1c] ;  /* 0x000d1c00010d7983 */ /* 0x000e280000300800 */
[----:B------:R-:W4:Y:S04]  /*1a450*/  LDL.LU R12, [R1+0xd20] ;  /* 0x000d2000010c7983 */ /* 0x000f280000300800 */
[----:B------:R-:W4:Y:S04]  /*1a460*/  LDL.LU R10, [R1+0xde4] ;  /* 0x000de400010a7983 */ /* 0x000f280000300800 */
[----:B------:R-:W4:Y:S04]  /*1a470*/  LDL.LU R11, [R1+0xdbc] ;  /* 0x000dbc00010b7983 */ /* 0x000f280000300800 */
[----:B------:R-:W4:Y:S04]  /*1a480*/  LDL.LU R3, [R1+0xdcc] ;  /* 0x000dcc0001037983 */ /* 0x000f280000300800 */
[----:B------:R-:W-:Y:S04]  /*1a490*/  STL.64 [R1+0x70], R16 ;  /* 0x0000701001007387 */ /* 0x000fe80000100a00 */
[----:B------:R-:W4:Y:S01]  /*1a4a0*/  LDL.LU R5, [R1+0xdc0] ;  /* 0x000dc00001057983 */ /* 0x000f220000300800 */
[----:B------:R-:W-:-:S02]  /*1a4b0*/  ISETP.GT.AND P5, PT, R34, 0x7b, PT ;  /* 0x0000007b2200780c */ /* 0x000fc40003fa4270 */
[----:B------:R-:W-:Y:S02]  /*1a4c0*/  PRMT R29, RZ, 0x7610, R29 ;  /* 0x00007610ff1d7816 */ /* 0x000fe4000000001d */
[----:B------:R-:W-:Y:S01]  /*1a4d0*/  PRMT R38, RZ, 0x7610, R38 ;  /* 0x00007610ff267816 */ /* 0x000fe20000000026 */
[----:B------:R1:W-:Y:S04]  /*1a4e0*/  STL.64 [R1+0x78], R36 ;  /* 0x0000782401007387 */ /* 0x0003e80000100a00 */
[----:B---3--:R-:W-:Y:S04]  /*1a4f0*/  STL [R1+0xff8], R33 ;  /* 0x000ff82101007387 */ /* 0x008fe80000100800 */
[----:B-1----:R-:W3:Y:S04]  /*1a500*/  LDL.LU R37, [R1+0xcd8] ;  /* 0x000cd80001257983 */ /* 0x002ee80000300800 */
[----:B------:R-:W3:Y:S04]  /*1a510*/  LDL.LU R36, [R1+0xcec] ;  /* 0x000cec0001247983 */ /* 0x000ee80000300800 */
[----:B------:R-:W3:Y:S04]  /*1a520*/  LDL.LU R9, [R1+0xcdc] ;  /* 0x000cdc0001097983 */ /* 0x000ee80000300800 */
[----:B------:R-:W3:Y:S04]  /*1a530*/  LDL.LU R7, [R1+0xcf0] ;  /* 0x000cf00001077983 */ /* 0x000ee80000300800 */
[----:B--2---:R-:W2:Y:S01]  /*1a540*/  @P2 LDG.E.U16 R28, desc[UR6][R14.64] ;  /* 0x000000060e1c2981 */ /* 0x004ea2000c1e1500 */
[----:B0-----:R-:W-:-:S02]  /*1a550*/  IMAD.MOV.U32 R17, RZ, RZ, R13 ;  /* 0x000000ffff117224 */ /* 0x001fc400078e000d */
[----:B----4-:R-:W-:-:S05]  /*1a560*/  IMAD.MOV.U32 R16, RZ, RZ, R12 ;  /* 0x000000ffff107224 */ /* 0x010fca00078e000c */
[----:B------:R-:W4:Y:S04]  /*1a570*/  @P2 LDG.E.U16 R31, desc[UR6][R16.64] ;  /* 0x00000006101f2981 */ /* 0x000f28000c1e1500 */
[----:B------:R-:W2:Y:S01]  /*1a580*/  @P5 LDG.E.U16 R29, desc[UR6][R10.64] ;  /* 0x000000060a1d5981 */ /* 0x000ea2000c1e1500 */
[----:B------:R-:W-:Y:S01]  /*1a590*/  MOV R12, R3 ;  /* 0x00000003000c7202 */ /* 0x000fe20000000f00 */
[----:B------:R-:W-:-:S05]  /*1a5a0*/  IMAD.MOV.U32 R13, RZ, RZ, R5 ;  /* 0x000000ffff0d7224 */ /* 0x000fca00078e0005 */
[----:B------:R-:W2:Y:S01]  /*1a5b0*/  @P5 LDG.E.U16 R38, desc[UR6][R12.64] ;  /* 0x000000060c265981 */ /* 0x000ea2000c1e1500 */
[----:B------:R-:W0:Y:S03]  /*1a5c0*/  S2R R2, SR_TID.X ;  /* 0x0000000000027919 */ /* 0x000e260000002100 */
[----:B------:R-:W-:Y:S01]  /*1a5d0*/  STL [R1+0xffc], R32 ;  /* 0x000ffc2001007387 */ /* 0x000fe20000100800 */
[----:B------:R-:W-:Y:S02]  /*1a5e0*/  ISETP.GT.AND P6, PT, R34, 0x64, PT ;  /* 0x000000642200780c */ /* 0x000fe40003fc4270 */
[----:B------:R-:W-:Y:S02]  /*1a5f0*/  PRMT R6, RZ, 0x7610, R6 ;  /* 0x00007610ff067816 */ /* 0x000fe40000000006 */
[----:B------:R-:W-:Y:S01]  /*1a600*/  PRMT R8, RZ, 0x7610, R8 ;  /* 0x00007610ff087816 */ /* 0x000fe20000000008 */
[----:B---3--:R-:W-:-:S08]  /*1a610*/  IMAD.MOV.U32 R39, RZ, RZ, R9 ;  /* 0x000000ffff277224 */ /* 0x008fd000078e0009 */
[----:B------:R1:W3:Y:S01]  /*1a620*/  @P6 LDG.E.U16 R8, desc[UR6][R36.64] ;  /* 0x0000000624086981 */ /* 0x0002e2000c1e1500 */
[----:B0-----:R-:W-:-:S04]  /*1a630*/  LOP3.LUT R2, R2, 0x7f, RZ, 0xc0, !PT ;  /* 0x0000007f02027812 */ /* 0x001fc800078ec0ff */
[----:B------:R-:W-:Y:S01]  /*1a640*/  ISETP.GE.AND P3, PT, R2, R34, PT ;  /* 0x000000220200720c */ /* 0x000fe20003f66270 */
[----:B----4-:R0:W-:Y:S04]  /*1a650*/  STL [R1+0x1000], R31 ;  /* 0x0010001f01007387 */ /* 0x0101e80000100800 */
[----:B------:R-:W-:Y:S04]  /*1a660*/  STL [R1+0xf2c], R16 ;  /* 0x000f2c1001007387 */ /* 0x000fe80000100800 */
[----:B------:R-:W-:Y:S04]  /*1a670*/  STL [R1+0xf28], R17 ;  /* 0x000f281101007387 */ /* 0x000fe80000100800 */
[----:B--2---:R-:W-:Y:S04]  /*1a680*/  STL [R1+0x1004], R28 ;  /* 0x0010041c01007387 */ /* 0x004fe80000100800 */
[----:B------:R-:W-:Y:S04]  /*1a690*/  STL [R1+0xf34], R14 ;  /* 0x000f340e01007387 */ /* 0x000fe80000100800 */
[----:B------:R-:W-:Y:S04]  /*1a6a0*/  STL [R1+0xf30], R15 ;  /* 0x000f300f01007387 */ /* 0x000fe80000100800 */
[----:B0-----:R-:W1:Y:S04]  /*1a6b0*/  LDL.LU R31, [R1+0xd10] ;  /* 0x000d1000011f7983 */ /* 0x001e680000300800 */
[----:B------:R-:W2:Y:S04]  /*1a6c0*/  LDL.LU R5, [R1+0xd24] ;  /* 0x000d240001057983 */ /* 0x000ea80000300800 */
[----:B------:R-:W4:Y:S04]  /*1a6d0*/  LDL.LU R3, [R1+0xd14] ;  /* 0x000d140001037983 */ /* 0x000f280000300800 */
[----:B------:R-:W3:Y:S04]  /*1a6e0*/  LDL.LU R2, [R1+0xd28] ;  /* 0x000d280001027983 */ /* 0x000ee80000300800 */
[----:B------:R-:W-:Y:S04]  /*1a6f0*/  STL [R1+0xf3c], R12 ;  /* 0x000f3c0c01007387 */ /* 0x000fe80000100800 */
[----:B------:R-:W-:Y:S04]  /*1a700*/  STL [R1+0xf38], R13 ;  /* 0x000f380d01007387 */ /* 0x000fe80000100800 */
[----:B------:R-:W-:Y:S04]  /*1a710*/  STL [R1+0x1008], R29 ;  /* 0x0010081d01007387 */ /* 0x000fe80000100800 */
[----:B------:R-:W-:Y:S04]  /*1a720*/  STL [R1+0xf44], R10 ;  /* 0x000f440a01007387 */ /* 0x000fe80000100800 */
[----:B------:R-:W-:Y:S04]  /*1a730*/  STL [R1+0xf40], R11 ;  /* 0x000f400b01007387 */ /* 0x000fe80000100800 */
[----:B------:R0:W-:Y:S02]  /*1a740*/  STL [R1+0x728], R38 ;  /* 0x0007282601007387 */ /* 0x0001e40000100800 */
[----:B0-----:R-:W-:-:S05]  /*1a750*/  IMAD.MOV.U32 R38, RZ, RZ, R7 ;  /* 0x000000ffff267224 */ /* 0x001fca00078e0007 */
[----:B------:R4:W3:Y:S01]  /*1a760*/  @P6 LDG.E.U16 R6, desc[UR6][R38.64] ;  /* 0x0000000626066981 */ /* 0x0008e2000c1e1500 */
[----:B------:R-:W-:Y:S02]  /*1a770*/  ISETP.GT.AND P2, PT, R34, 0x6c, PT ;  /* 0x0000006c2200780c */ /* 0x000fe40003f44270 */
[----:B------:R-:W-:Y:S01]  /*1a780*/  PRMT R4, RZ, 0x7610, R4 ;  /* 0x00007610ff047816 */ /* 0x000fe20000000004 */
[----:B------:R-:W-:Y:S01]  /*1a790*/  STL.64 [R1+0xe8], R38 ;  /* 0x0000e82601007387 */ /* 0x000fe20000100a00 */
[----:B------:R-:W-:-:S03]  /*1a7a0*/  PRMT R11, RZ, 0x7610, R11 ;  /* 0x00007610ff0b7816 */ /* 0x000fc6000000000b */
[----:B------:R-:W3:Y:S04]  /*1a7b0*/  LDL.LU R7, [R1+0xd84] ;  /* 0x000d840001077983 */ /* 0x000ee80000300800 */
[----:B------:R1:W-:Y:S02]  /*1a7c0*/  STL.64 [R1+0xe0], R36 ;  /* 0x0000e02401007387 */ /* 0x0003e40000100a00 */
[----:B-1----:R-:W-:Y:S02]  /*1a7d0*/  IMAD.MOV.U32 R37, RZ, RZ, R31 ;  /* 0x000000ffff257224 */ /* 0x002fe400078e001f */
[----:B--2---:R-:W-:Y:S02]  /*1a7e0*/  IMAD.MOV.U32 R36, RZ, RZ, R5 ;  /* 0x000000ffff247224 */ /* 0x004fe400078e0005 */
[----:B----4-:R-:W-:-:S03]  /*1a7f0*/  IMAD.MOV.U32 R39, RZ, RZ, R3 ;  /* 0x000000ffff277224 */ /* 0x010fc600078e0003 */
[----:B------:R-:W2:Y:S01]  /*1a800*/  @P2 LDG.E.U16 R11, desc[UR6][R36.64] ;  /* 0x00000006240b2981 */ /* 0x000ea2000c1e1500 */
[----:B---3--:R-:W-:-:S05]  /*1a810*/  IMAD.MOV.U32 R38, RZ, RZ, R2 ;  /* 0x000000ffff267224 */ /* 0x008fca00078e0002 */
[----:B------:R-:W3:Y:S04]  /*1a820*/  @P2 LDG.E.U16 R4, desc[UR6][R38.64] ;  /* 0x0000000626042981 */ /* 0x000ee8000c1e1500 */
[----:B------:R0:W-:Y:S04]  /*1a830*/  STL [R1+0x758], R6 ;  /* 0x0007580601007387 */ /* 0x0001e80000100800 */
[----:B0-----:R-:W4:Y:S04]  /*1a840*/  LDL.LU R6, [R1+0xda8] ;  /* 0x000da80001067983 */ /* 0x001f280000300800 */
[----:B------:R-:W4:Y:S04]  /*1a850*/  LDL.LU R9, [R1+0xd88] ;  /* 0x000d880001097983 */ /* 0x000f280000300800 */
[----:B------:R0:W-:Y:S04]  /*1a860*/  STL [R1+0x754], R8 ;  /* 0x0007540801007387 */ /* 0x0001e80000100800 */
[----:B0-----:R-:W4:Y:S01]  /*1a870*/  LDL.LU R8, [R1+0xdac] ;  /* 0x000dac0001087983 */ /* 0x001f220000300800 */
[----:B------:R-:W-:-:S03]  /*1a880*/  ISETP.GT.AND P5, PT, R34, 0x74, PT ;  /* 0x000000742200780c */ /* 0x000fc60003fa4270 */
[----:B------:R-:W4:Y:S04]  /*1a890*/  LDL.LU R3, [R1+0xdf8] ;  /* 0x000df80001037983 */ /* 0x000f280000300800 */
[----:B------:R-:W4:Y:S04]  /*1a8a0*/  LDL.LU R2, [R1+0xe18] ;  /* 0x000e180001027983 */ /* 0x000f280000300800 */
[----:B------:R-:W-:Y:S04]  /*1a8b0*/  STL.64 [R1+0x60], R36 ;  /* 0x0000602401007387 */ /* 0x000fe80000100a00 */
[----:B------:R-:W-:Y:S04]  /*1a8c0*/  STL.64 [R1+0x68], R38 ;  /* 0x0000682601007387 */ /* 0x000fe80000100a00 */
[----:B------:R-:W4:Y:S01]  /*1a8d0*/  LDL.LU R5, [R1+0xdfc] ;  /* 0x000dfc0001057983 */ /* 0x000f220000300800 */
[----:B------:R-:W-:-:S02]  /*1a8e0*/  PRMT R33, RZ, 0x7610, R33 ;  /* 0x00007610ff217816 */ /* 0x000fc40000000021 */
[----:B------:R-:W-:Y:S01]  /*1a8f0*/  PRMT R32, RZ, 0x7610, R32 ;  /* 0x00007610ff207816 */ /* 0x000fe20000000020 */
[----:B---3--:R0:W-:Y:S04]  /*1a900*/  STL [R1+0x748], R4 ;  /* 0x0007480401007387 */ /* 0x0081e80000100800 */
[----:B0-----:R-:W3:Y:S04]  /*1a910*/  LDL.LU R4, [R1+0xe1c] ;  /* 0x000e1c0001047983 */ /* 0x001ee80000300800 */
[----:B------:R-:W3:Y:S04]  /*1a920*/  LDL.LU R31, [R1+0xd6c] ;  /* 0x000d6c00011f7983 */ /* 0x000ee80000300800 */
[----:B------:R-:W3:Y:S04]  /*1a930*/  LDL.LU R38, [R1+0xd2c] ;  /* 0x000d2c0001267983 */ /* 0x000ee80000300800 */
[----:B--2---:R0:W-:Y:S04]  /*1a940*/  STL [R1+0x744], R11 ;  /* 0x0007440b01007387 */ /* 0x0041e80000100800 */
[----:B0-----:R-:W2:Y:S04]  /*1a950*/  LDL.LU R11, [R1+0xd3c] ;  /* 0x000d3c00010b7983 */ /* 0x001ea80000300800 */
[----:B------:R-:W2:Y:S04]  /*1a960*/  LDL.LU R13, [R1+0xd30] ;  /* 0x000d3000010d7983 */ /* 0x000ea80000300800 */
[----:B----4-:R-:W4:Y:S04]  /*1a970*/  @P5 LDG.E.U16 R32, desc[UR6][R6.64] ;  /* 0x0000000606205981 */ /* 0x010f28000c1e1500 */
[----:B------:R0:W4:Y:S01]  /*1a980*/  @P5 LDG.E.U16 R33, desc[UR6][R8.64] ;  /* 0x0000000608215981 */ /* 0x000122000c1e1500 */
[----:B------:R-:W-:-:S02]  /*1a990*/  ISETP.GT.AND P2, PT, R34, 0x7c, PT ;  /* 0x0000007c2200780c */ /* 0x000fc40003f44270 */
[----:B------:R-:W-:Y:S02]  /*1a9a0*/  PRMT R61, RZ, 0x7610, R61 ;  /* 0x00007610ff3d7816 */ /* 0x000fe4000000003d */
[----:B------:R-:W-:Y:S01]  /*1a9b0*/  ISETP.GT.AND P6, PT, R34, 0x65, PT ;  /* 0x000000652200780c */ /* 0x000fe20003fc4270 */
[----:B------:R0:W-:Y:S04]  /*1a9c0*/  STL [R1+0xf4c], R8 ;  /* 0x000f4c0801007387 */ /* 0x0001e80000100800 */
[----:B------:R1:W-:Y:S04]  /*1a9d0*/  STL [R1+0xf48], R9 ;  /* 0x000f480901007387 */ /* 0x0003e80000100800 */
[----:B------:R-:W4:Y:S01]  /*1a9e0*/  @P2 LDG.E.U16 R61, desc[UR6][R2.64] ;  /* 0x00000006023d2981 */ /* 0x000f22000c1e1500 */
[----:B0-----:R-:W-:-:S03]  /*1a9f0*/  PRMT R8, RZ, 0x7610, R8 ;  /* 0x00007610ff087816 */ /* 0x001fc60000000008 */
[----:B------:R0:W-:Y:S01]  /*1aa00*/  STL [R1+0xf54], R6 ;  /* 0x000f540601007387 */ /* 0x0001e20000100800 */
[----:B-1----:R-:W-:-:S03]  /*1aa10*/  PRMT R9, RZ, 0x7610, R9 ;  /* 0x00007610ff097816 */ /* 0x002fc60000000009 */
[----:B------:R-:W-:Y:S04]  /*1aa20*/  STL [R1+0xf50], R7 ;  /* 0x000f500701007387 */ /* 0x000fe80000100800 */
[----:B------:R-:W4:Y:S01]  /*1aa30*/  LDL.LU R37, [R1+0xd94] ;  /* 0x000d940001257983 */ /* 0x000f220000300800 */
[----:B0-----:R-:W-:-:S03]  /*1aa40*/  PRMT R6, RZ, 0x7610, R6 ;  /* 0x00007610ff067816 */ /* 0x001fc60000000006 */
[----:B------:R-:W4:Y:S04]  /*1aa50*/  LDL.LU R36, [R1+0xdd8] ;  /* 0x000dd80001247983 */ /* 0x000f280000300800 */
[----:B---3--:R0:W3:Y:S01]  /*1aa60*/  @P2 LDG.E.U16 R9, desc[UR6][R4.64] ;  /* 0x0000000604092981 */ /* 0x0080e2000c1e1500 */
[----:B------:R-:W-:Y:S02]  /*1aa70*/  IMAD.MOV.U32 R39, RZ, RZ, R38 ;  /* 0x000000ffff277224 */ /* 0x000fe400078e0026 */
[----:B------:R-:W-:-:S05]  /*1aa80*/  IMAD.MOV.U32 R38, RZ, RZ, R31 ;  /* 0x000000ffff267224 */ /* 0x000fca00078e001f */
[----:B------:R-:W3:Y:S01]  /*1aa90*/  @P6 LDG.E.U16 R6, desc[UR6][R38.64] ;  /* 0x0000000626066981 */ /* 0x000ee2000c1e1500 */
[----:B--2---:R-:W-:Y:S02]  /*1aaa0*/  IMAD.MOV.U32 R40, RZ, RZ, R11 ;  /* 0x000000ffff287224 */ /* 0x004fe400078e000b */
[----:B------:R-:W-:-:S05]  /*1aab0*/  IMAD.MOV.U32 R41, RZ, RZ, R13 ;  /* 0x000000ffff297224 */ /* 0x000fca00078e000d */
[----:B------:R-:W2:Y:S04]  /*1aac0*/  @P6 LDG.E.U16 R8, desc[UR6][R40.64] ;  /* 0x0000000628086981 */ /* 0x000ea8000c1e1500 */
[----:B----4-:R1:W-:Y:S04]  /*1aad0*/  STL [R1+0x738], R33 ;  /* 0x0007382101007387 */ /* 0x0103e80000100800 */
[----:B-1----:R-:W4:Y:S04]  /*1aae0*/  LDL.LU R33, [R1+0xd98] ;  /* 0x000d980001217983 */ /* 0x002f280000300800 */
[----:B------:R1:W-:Y:S04]  /*1aaf0*/  STL [R1+0x734], R32 ;  /* 0x0007342001007387 */ /* 0x0003e80000100800 */
[----:B-1----:R-:W4:Y:S04]  /*1ab00*/  LDL.LU R32, [R1+0xdb0] ;  /* 0x000db00001207983 */ /* 0x002f280000300800 */
[----:B------:R0:W-:Y:S04]  /*1ab10*/  STL [R1+0xf5c], R4 ;  /* 0x000f5c0401007387 */ /* 0x0001e80000100800 */
[----:B------:R-:W-:Y:S04]  /*1ab20*/  STL [R1+0xf58], R5 ;  /* 0x000f580501007387 */ /* 0x000fe80000100800 */
[----:B------:R-:W-:Y:S04]  /*1ab30*/  STL [R1+0xfe8], R61 ;  /* 0x000fe83d01007387 */ /* 0x000fe80000100800 */
[----:B------:R-:W-:Y:S04]  /*1ab40*/  STL [R1+0xf64], R2 ;  /* 0x000f640201007387 */ /* 0x000fe80000100800 */
[----:B------:R-:W-:Y:S04]  /*1ab50*/  STL [R1+0xf60], R3 ;  /* 0x000f600301007387 */ /* 0x000fe80000100800 */
[----:B------:R-:W4:Y:S04]  /*1ab60*/  LDL.LU R31, [R1+0xde8] ;  /* 0x000de800011f7983 */ /* 0x000f280000300800 */
[----:B------:R-:W4:Y:S01]  /*1ab70*/  LDL.LU R13, [R1+0xe24] ;  /* 0x000e2400010d7983 */ /* 0x000f220000300800 */
[----:B------:R-:W-:-:S03]  /*1ab80*/  ISETP.GT.AND P5, PT, R34, 0x6d, PT ;  /* 0x0000006d2200780c */ /* 0x000fc60003fa4270 */
[----:B------:R-:W-:Y:S04]  /*1ab90*/  STL.64 [R1+0xd0], R38 ;  /* 0x0000d02601007387 */ /* 0x000fe80000100a00 */
[----:B------:R-:W-:Y:S04]  /*1aba0*/  STL.64 [R1+0xd8], R40 ;  /* 0x0000d82801007387 */ /* 0x000fe80000100a00 */
[----:B------:R-:W4:Y:S01]  /*1abb0*/  LDL.LU R11, [R1+0xdec] ;  /* 0x000dec00010b7983 */ /* 0x000f220000300800 */
[----:B------:R-:W-:Y:S02]  /*1abc0*/  PRMT R7, RZ, 0x7610, R7 ;  /* 0x00007610ff077816 */ /* 0x000fe40000000007 */
[----:B0-----:R-:W-:-:S06]  /*1abd0*/  PRMT R4, RZ, 0x7610, R4 ;  /* 0x00007610ff047816 */ /* 0x001fcc0000000004 */
[----:B------:R-:W4:Y:S04]  /*1abe0*/  @P5 LDG.E.U16 R4, desc[UR6][R36.64] ;  /* 0x0000000624045981 */ /* 0x000f28000c1e1500 */
[----:B---3--:R0:W-:Y:S04]  /*1abf0*/  STL [R1+0x720], R9 ;  /* 0x0007200901007387 */ /* 0x0081e80000100800 */
[----:B0-----:R-:W3:Y:S04]  /*1ac00*/  LDL.LU R9, [R1+0xe00] ;  /* 0x000e000001097983 */ /* 0x001ee80000300800 */
[----:B--2---:R-:W-:Y:S04]  /*1ac10*/  STL [R1+0xfec], R8 ;  /* 0x000fec0801007387 */ /* 0x004fe80000100800 */
[----:B------:R-:W-:Y:S04]  /*1ac20*/  STL [R1+0xff0], R6 ;  /* 0x000ff00601007387 */ /* 0x000fe80000100800 */
[----:B------:R-:W2:Y:S04]  /*1ac30*/  LDL.LU R40, [R1+0xe5c] ;  /* 0x000e5c0001287983 */ /* 0x000ea80000300800 */
[----:B------:R-:W2:Y:S04]  /*1ac40*/  LDL.LU R41, [R1+0xe38] ;  /* 0x000e380001297983 */ /* 0x000ea80000300800 */
[----:B------:R-:W-:Y:S01]  /*1ac50*/  STL.64 [R1+0x50], R36 ;  /* 0x0000502401007387 */ /* 0x000fe20000100a00 */
[----:B----4-:R-:W-:-:S03]  /*1ac60*/  IMAD.MOV.U32 R39, RZ, RZ, R33 ;  /* 0x000000ffff277224 */ /* 0x010fc600078e0021 */
[----:B------:R-:W4:Y:S01]  /*1ac70*/  LDL.LU R33, [R1+0xe3c] ;  /* 0x000e3c0001217983 */ /* 0x000f220000300800 */
[----:B------:R-:W-:-:S05]  /*1ac80*/  IMAD.MOV.U32 R38, RZ, RZ, R32 ;  /* 0x000000ffff267224 */ /* 0x000fca00078e0020 */
[----:B------:R0:W-:Y:S04]  /*1ac90*/  STL.64 [R1+0x58], R38 ;  /* 0x0000582601007387 */ /* 0x0001e80000100a00 */
[----:B------:R-:W4:Y:S04]  /*1aca0*/  LDL.LU R32, [R1+0xe48] ;  /* 0x000e480001207983 */ /* 0x000f280000300800 */
[----:B------:R0:W4:Y:S01]  /*1acb0*/  @P5 LDG.E.U16 R7, desc[UR6][R38.64] ;  /* 0x0000000626075981 */ /* 0x000122000c1e1500 */
[----:B------:R-:W-:Y:S02]  /*1acc0*/  ISETP.GT.AND P2, PT, R34, 0x75, PT ;  /* 0x000000752200780c */ /* 0x000fe40003f44270 */
[----:B------:R-:W-:-:S02]  /*1acd0*/  PRMT R5, RZ, 0x7610, R5 ;  /* 0x00007610ff057816 */ /* 0x000fc40000000005 */
[----:B------:R-:W-:Y:S02]  /*1ace0*/  ISETP.GT.AND P5, PT, R34, 0x7d, PT ;  /* 0x0000007d2200780c */ /* 0x000fe40003fa4270 */
[----:B------:R-:W-:Y:S01]  /*1acf0*/  PRMT R30, RZ, 0x7610, R30 ;  /* 0x00007610ff1e7816 */ /* 0x000fe2000000001e */
[----:B0-----:R-:W-:Y:S02]  /*1ad00*/  IMAD.MOV.U32 R39, RZ, RZ, R31 ;  /* 0x000000ffff277224 */ /* 0x001fe400078e001f */
[----:B------:R-:W-:Y:S01]  /*1ad10*/  IMAD.MOV.U32 R38, RZ, RZ, R13 ;  /* 0x000000ffff267224 */ /* 0x000fe200078e000d */
[----:B------:R-:W-:-:S04]  /*1ad20*/  PRMT R60, RZ, 0x7610, R60 ;  /* 0x00007610ff3c7816 */ /* 0x000fc8000000003c */
[----:B------:R-:W4:Y:S01]  /*1ad30*/  @P2 LDG.E.U16 R30, desc[UR6][R38.64] ;  /* 0x00000006261e2981 */ /* 0x000f22000c1e1500 */
[----:B------:R-:W-:Y:S02]  /*1ad40*/  IMAD.MOV.U32 R37, RZ, RZ, R11 ;  /* 0x000000ffff257224 */ /* 0x000fe400078e000b */
[----:B---3--:R-:W-:-:S05]  /*1ad50*/  IMAD.MOV.U32 R36, RZ, RZ, R9 ;  /* 0x000000ffff247224 */ /* 0x008fca00078e0009 */
[----:B------:R-:W3:Y:S01]  /*1ad60*/  @P2 LDG.E.U16 R5, desc[UR6][R36.64] ;  /* 0x0000000624052981 */ /* 0x000ee2000c1e1500 */
[----:B--2---:R-:W-:Y:S02]  /*1ad70*/  IMAD.MOV.U32 R42, RZ, RZ, R40 ;  /* 0x000000ffff2a7224 */ /* 0x004fe400078e0028 */
[----:B------:R-:W-:Y:S02]  /*1ad80*/  IMAD.MOV.U32 R43, RZ, RZ, R41 ;  /* 0x000000ffff2b7224 */ /* 0x000fe400078e0029 */
[----:B----4-:R-:W-:Y:S02]  /*1ad90*/  IMAD.MOV.U32 R41, RZ, RZ, R33 ;  /* 0x000000ffff297224 */ /* 0x010fe400078e0021 */
[----:B------:R-:W-:Y:S01]  /*1ada0*/  IMAD.MOV.U32 R40, RZ, RZ, R32 ;  /* 0x000000ffff287224 */ /* 0x000fe200078e0020 */
[----:B------:R-:W-:Y:S04]  /*1adb0*/  STL [R1+0xff4], R7 ;  /* 0x000ff40701007387 */ /* 0x000fe80000100800 */
[----:B------:R-:W-:Y:S04]  /*1adc0*/  STL [R1+0x100c], R4 ;  /* 0x00100c0401007387 */ /* 0x000fe80000100800 */
[----:B------:R-:W2:Y:S04]  /*1add0*/  @P5 LDG.E.U16 R60, desc[UR6][R40.64] ;  /* 0x00000006283c5981 */ /* 0x000ea8000c1e1500 */
[----:B------:R-:W4:Y:S04]  /*1ade0*/  LDL.LU R31, [R1+0xd34] ;  /* 0x000d3400011f7983 */ /* 0x000f280000300800 */
[----:B------:R-:W4:Y:S04]  /*1adf0*/  LDL.LU R13, [R1+0xd4c] ;  /* 0x000d4c00010d7983 */ /* 0x000f280000300800 */
[----:B------:R-:W4:Y:S04]  /*1ae00*/  LDL.LU R11, [R1+0xd38] ;  /* 0x000d3800010b7983 */ /* 0x000f280000300800 */
[----:B------:R-:W4:Y:S04]  /*1ae10*/  LDL.LU R6, [R1+0xd50] ;  /* 0x000d500001067983 */ /* 0x000f280000300800 */
[----:B------:R-:W4:Y:S04]  /*1ae20*/  LDL.LU R9, [R1+0xd54] ;  /* 0x000d540001097983 */ /* 0x000f280000300800 */
[----:B------:R-:W4:Y:S04]  /*1ae30*/  LDL.LU R8, [R1+0xd70] ;  /* 0x000d700001087983 */ /* 0x000f280000300800 */
[----:B---3--:R0:W-:Y:S04]  /*1ae40*/  STL [R1+0x1010], R5 ;  /* 0x0010100501007387 */ /* 0x0081e80000100800 */
[----:B------:R-:W-:Y:S04]  /*1ae50*/  STL [R1+0xf6c], R36 ;  /* 0x000f6c2401007387 */ /* 0x000fe80000100800 */
[----:B------:R1:W-:Y:S04]  /*1ae60*/  STL [R1+0xf68], R37 ;  /* 0x000f682501007387 */ /* 0x0003e80000100800 */
[----:B------:R3:W-:Y:S04]  /*1ae70*/  STL [R1+0x1014], R30 ;  /* 0x0010141e01007387 */ /* 0x0007e80000100800 */
[----:B------:R-:W-:Y:S04]  /*1ae80*/  STL [R1+0xf74], R38 ;  /* 0x000f742601007387 */ /* 0x000fe80000100800 */
[----:B------:R-:W-:Y:S04]  /*1ae90*/  STL [R1+0xf70], R39 ;  /* 0x000f702701007387 */ /* 0x000fe80000100800 */
[----:B0-----:R-:W4:Y:S04]  /*1aea0*/  LDL.LU R5, [R1+0xd58] ;  /* 0x000d580001057983 */ /* 0x001f280000300800 */
[----:B------:R-:W4:Y:S04]  /*1aeb0*/  LDL.LU R4, [R1+0xd74] ;  /* 0x000d740001047983 */ /* 0x000f280000300800 */
[----:B--2---:R-:W-:Y:S04]  /*1aec0*/  STL [R1+0x1018], R60 ;  /* 0x0010183c01007387 */ /* 0x004fe80000100800 */
[----:B------:R-:W-:Y:S01]  /*1aed0*/  STL [R1+0xf7c], R40 ;  /* 0x000f7c2801007387 */ /* 0x000fe20000100800 */
[----:B----4-:R-:W-:-:S03]  /*1aee0*/  IMAD.MOV.U32 R33, RZ, RZ, R31 ;  /* 0x000000ffff217224 */ /* 0x010fc600078e001f */
[----:B------:R-:W-:Y:S01]  /*1aef0*/  STL [R1+0xf78], R41 ;  /* 0x000f782901007387 */ /* 0x000fe20000100800 */
[----:B------:R-:W-:-:S03]  /*1af00*/  IMAD.MOV.U32 R32, RZ, RZ, R13 ;  /* 0x000000ffff207224 */ /* 0x000fc600078e000d */
[----:B------:R-:W-:Y:S01]  /*1af10*/  STL [R1+0xf84], R42 ;  /* 0x000f842a01007387 */ /* 0x000fe20000100800 */
[----:B-1----:R-:W-:-:S03]  /*1af20*/  IMAD.MOV.U32 R37, RZ, RZ, R11 ;  /* 0x000000ffff257224 */ /* 0x002fc600078e000b */
[----:B------:R-:W-:Y:S01]  /*1af30*/  STL [R1+0xf80], R43 ;  /* 0x000f802b01007387 */ /* 0x000fe20000100800 */
[----:B------:R-:W-:-:S03]  /*1af40*/  IMAD.MOV.U32 R36, RZ, RZ, R6 ;  /* 0x000000ffff247224 */ /* 0x000fc600078e0006 */
[----:B---3--:R-:W2:Y:S04]  /*1af50*/  LDL.LU R30, [R1+0xd8c] ;  /* 0x000d8c00011e7983 */ /* 0x008ea80000300800 */
[----:B------:R-:W3:Y:S04]  /*1af60*/  LDL.LU R13, [R1+0xdb4] ;  /* 0x000db400010d7983 */ /* 0x000ee80000300800 */
[----:B------:R0:W-:Y:S04]  /*1af70*/  STL.64 [R1+0x240], R32 ;  /* 0x0002402001007387 */ /* 0x0001e80000100a00 */
[----:B------:R-:W4:Y:S04]  /*1af80*/  LDL.LU R11, [R1+0xd90] ;  /* 0x000d9000010b7983 */ /* 0x000f280000300800 */
[----:B------:R-:W2:Y:S01]  /*1af90*/  LDL.LU R6, [R1+0xdb8] ;  /* 0x000db80001067983 */ /* 0x000ea20000300800 */
[----:B------:R-:W-:-:S02]  /*1afa0*/  ISETP.GT.AND P6, PT, R34, 0x4e, PT ;  /* 0x0000004e2200780c */ /* 0x000fc40003fc4270 */
[----:B------:R-:W-:Y:S02]  /*1afb0*/  ISETP.GT.AND P2, PT, R34, 0x4f, PT ;  /* 0x0000004f2200780c */ /* 0x000fe40003f44270 */
[----:B------:R-:W-:Y:S02]  /*1afc0*/  PRMT R35, RZ, 0x7610, R35 ;  /* 0x00007610ff237816 */ /* 0x000fe40000000023 */
[----:B------:R-:W-:Y:S02]  /*1afd0*/  PRMT R3, RZ, 0x7610, R3 ;  /* 0x00007610ff037816 */ /* 0x000fe40000000003 */
[----:B------:R-:W-:Y:S01]  /*1afe0*/  PRMT R2, RZ, 0x7610, R2 ;  /* 0x00007610ff027816 */ /* 0x000fe20000000002 */
[----:B------:R1:W-:Y:S01]  /*1aff0*/  STL.64 [R1+0x248], R36 ;  /* 0x0002482401007387 */ /* 0x0003e20000100a00 */
[----:B------:R-:W-:-:S03]  /*1b000*/  PRMT R14, RZ, 0x7610, R14 ;  /* 0x00007610ff0e7816 */ /* 0x000fc6000000000e */
[----:B------:R-:W3:Y:S01]  /*1b010*/  @P5 LDG.E.U16 R35, desc[UR6][R42.64] ;  /* 0x000000062a235981 */ /* 0x000ee2000c1e1500 */
[----:B------:R-:W-:Y:S02]  /*1b020*/  ISETP.GT.AND P5, PT, R34, 0x56, PT ;  /* 0x000000562200780c */ /* 0x000fe40003fa4270 */
[----:B------:R-:W-:Y:S01]  /*1b030*/  PRMT R15, RZ, 0x7610, R15 ;  /* 0x00007610ff0f7816 */ /* 0x000fe2000000000f */
[----:B------:R-:W3:Y:S04]  /*1b040*/  @P6 LDG.E.U16 R3, desc[UR6][R36.64] ;  /* 0x0000000624036981 */ /* 0x000ee8000c1e1500 */
[----:B------:R0:W3:Y:S01]  /*1b050*/  @P6 LDG.E.U16 R2, desc[UR6][R32.64] ;  /* 0x0000000620026981 */ /* 0x0000e2000c1e1500 */
[----:B------:R-:W-:Y:S01]  /*1b060*/  PRMT R7, RZ, 0x7610, R7 ;  /* 0x00007610ff077816 */ /* 0x000fe20000000007 */
[----:B0-----:R-:W-:-:S02]  /*1b070*/  IMAD.MOV.U32 R32, RZ, RZ, R8 ;  /* 0x000000ffff207224 */ /* 0x001fc400078e0008 */
[----:B------:R-:W-:Y:S02]  /*1b080*/  IMAD.MOV.U32 R33, RZ, RZ, R9 ;  /* 0x000000ffff217224 */ /* 0x000fe400078e0009 */
[----:B------:R-:W3:Y:S04]  /*1b090*/  LDL.LU R9, [R1+0xdc4] ;  /* 0x000dc40001097983 */ /* 0x000ee80000300800 */
[----:B------:R-:W3:Y:S04]  /*1b0a0*/  LDL.LU R8, [R1+0xdd0] ;  /* 0x000dd00001087983 */ /* 0x000ee80000300800 */
[----:B------:R4:W-:Y:S04]  /*1b0b0*/  STL.64 [R1+0x230], R32 ;  /* 0x0002302001007387 */ /* 0x0009e80000100a00 */
[----:B------:R4:W3:Y:S01]  /*1b0c0*/  @P2 LDG.E.U16 R15, desc[UR6][R32.64] ;  /* 0x00000006200f2981 */ /* 0x0008e2000c1e1500 */
[----:B-1----:R-:W-:-:S02]  /*1b0d0*/  IMAD.MOV.U32 R37, RZ, RZ, R5 ;  /* 0x000000ffff257224 */ /* 0x002fc400078e0005 */
[----:B------:R-:W-:-:S05]  /*1b0e0*/  IMAD.MOV.U32 R36, RZ, RZ, R4 ;  /* 0x000000ffff247224 */ /* 0x000fca00078e0004 */
[----:B------:R-:W3:Y:S01]  /*1b0f0*/  @P2 LDG.E.U16 R14, desc[UR6][R36.64] ;  /* 0x00000006240e2981 */ /* 0x000ee2000c1e1500 */
[----:B----4-:R-:W-:Y:S02]  /*1b100*/  IMAD.MOV.U32 R33, RZ, RZ, R11 ;  /* 0x000000ffff217224 */ /* 0x010fe400078e000b */
[----:B--2---:R-:W-:-:S05]  /*1b110*/  IMAD.MOV.U32 R32, RZ, RZ, R6 ;  /* 0x000000ffff207224 */ /* 0x004fca00078e0006 */
[----:B------:R-:W2:Y:S04]  /*1b120*/  @P5 LDG.E.U16 R7, desc[UR6][R32.64] ;  /* 0x0000000620075981 */ /* 0x000ea8000c1e1500 */
[----:B------:R-:W-:Y:S04]  /*1b130*/  STL.64 [R1+0x238], R36 ;  /* 0x0002382401007387 */ /* 0x000fe80000100a00 */
[----:B------:R-:W4:Y:S04]  /*1b140*/  LDL.LU R5, [R1+0xdc8] ;  /* 0x000dc80001057983 */ /* 0x000f280000300800 */
[----:B------:R-:W4:Y:S01]  /*1b150*/  LDL.LU R4, [R1+0xdd4] ;  /* 0x000dd40001047983 */ /* 0x000f220000300800 */
[----:B------:R-:W-:-:S02]  /*1b160*/  IMAD.MOV.U32 R31, RZ, RZ, R30 ;  /* 0x000000ffff1f7224 */ /* 0x000fc400078e001e */
[----:B---3--:R-:W-:Y:S01]  /*1b170*/  IMAD.MOV.U32 R30, RZ, RZ, R13 ;  /* 0x000000ffff1e7224 */ /* 0x008fe200078e000d */
[----:B------:R-:W-:Y:S04]  /*1b180*/  STL [R1+0xf88], R14 ;  /* 0x000f880e01007387 */ /* 0x000fe80000100800 */
[----:B------:R-:W-:Y:S04]  /*1b190*/  STL [R1+0xf8c], R15 ;  /* 0x000f8c0f01007387 */ /* 0x000fe80000100800 */
[----:B------:R-:W3:Y:S04]  /*1b1a0*/  LDL.LU R13, [R1+0xddc] ;  /* 0x000ddc00010d7983 */ /* 0x000ee80000300800 */
[----:B------:R-:W3:Y:S04]  /*1b1b0*/  LDL.LU R6, [R1+0xdf0] ;  /* 0x000df00001067983 */ /* 0x000ee80000300800 */
[----:B------:R-:W-:Y:S04]  /*1b1c0*/  STL.64 [R1+0x1c0], R30 ;  /* 0x0001c01e01007387 */ /* 0x000fe80000100a00 */
[----:B------:R-:W-:Y:S04]  /*1b1d0*/  STL.64 [R1+0x1c8], R32 ;  /* 0x0001c82001007387 */ /* 0x000fe80000100a00 */
[----:B------:R-:W3:Y:S04]  /*1b1e0*/  LDL.LU R11, [R1+0xde0] ;  /* 0x000de000010b7983 */ /* 0x000ee80000300800 */
[----:B--2---:R0:W-:Y:S04]  /*1b1f0*/  STL [R1+0x7bc], R7 ;  /* 0x0007bc0701007387 */ /* 0x0041e80000100800 */
[----:B0-----:R-:W2:Y:S01]  /*1b200*/  LDL.LU R7, [R1+0xdf4] ;  /* 0x000df40001077983 */ /* 0x001ea20000300800 */
[----:B------:R-:W-:-:S02]  /*1b210*/  ISETP.GT.AND P2, PT, R34, 0x57, PT ;  /* 0x000000572200780c */ /* 0x000fc40003f44270 */
[----:B------:R-:W-:Y:S01]  /*1b220*/  PRMT R29, RZ, 0x7610, R29 ;  /* 0x00007610ff1d7816 */ /* 0x000fe2000000001d */
[----:B----4-:R-:W-:Y:S01]  /*1b230*/  IMAD.MOV.U32 R32, RZ, RZ, R4 ;  /* 0x000000ffff207224 */ /* 0x010fe200078e0004 */
[----:B------:R-:W-:Y:S01]  /*1b240*/  PRMT R16, RZ, 0x7610, R16 ;  /* 0x00007610ff107816 */ /* 0x000fe20000000010 */
[----:B------:R-:W-:Y:S01]  /*1b250*/  IMAD.MOV.U32 R33, RZ, RZ, R5 ;  /* 0x000000ffff217224 */ /* 0x000fe200078e0005 */
[----:B------:R-:W-:Y:S02]  /*1b260*/  PRMT R17, RZ, 0x7610, R17 ;  /* 0x00007610ff117816 */ /* 0x000fe40000000011 */
[----:B------:R0:W4:Y:S01]  /*1b270*/  @P5 LDG.E.U16 R29, desc[UR6][R30.64] ;  /* 0x000000061e1d5981 */ /* 0x000122000c1e1500 */
[----:B------:R-:W-:-:S04]  /*1b280*/  ISETP.GT.AND P5, PT, R34, 0x5e, PT ;  /* 0x0000005e2200780c */ /* 0x000fc80003fa4270 */
[----:B------:R3:W4:Y:S01]  /*1b290*/  @P2 LDG.E.U16 R16, desc[UR6][R32.64] ;  /* 0x0000000620102981 */ /* 0x000722000c1e1500 */
[----:B0-----:R-:W-:Y:S01]  /*1b2a0*/  IMAD.MOV.U32 R30, RZ, RZ, R8 ;  /* 0x000000ffff1e7224 */ /* 0x001fe200078e0008 */
[----:B------:R-:W-:Y:S02]  /*1b2b0*/  MOV R31, R9 ;  /* 0x00000009001f7202 */ /* 0x000fe40000000f00 */
[----:B------:R-:W4:Y:S04]  /*1b2c0*/  LDL.LU R9, [R1+0xe04] ;  /* 0x000e040001097983 */ /* 0x000f280000300800 */
[----:B------:R0:W4:Y:S04]  /*1b2d0*/  @P2 LDG.E.U16 R17, desc[UR6][R30.64] ;  /* 0x000000061e112981 */ /* 0x000128000c1e1500 */
[----:B------:R-:W4:Y:S04]  /*1b2e0*/  LDL.LU R8, [R1+0xe0c] ;  /* 0x000e0c0001087983 */ /* 0x000f280000300800 */
[----:B------:R-:W-:Y:S01]  /*1b2f0*/  STL.64 [R1+0x1b0], R30 ;  /* 0x0001b01e01007387 */ /* 0x000fe20000100a00 */
[----:B------:R-:W-:-:S03]  /*1b300*/  PRMT R10, RZ, 0x7610, R10 ;  /* 0x00007610ff0a7816 */ /* 0x000fc6000000000a */
[----:B------:R-:W4:Y:S04]  /*1b310*/  LDL.LU R5, [R1+0xe08] ;  /* 0x000e080001057983 */ /* 0x000f280000300800 */
[----:B------:R-:W4:Y:S04]  /*1b320*/  LDL.LU R4, [R1+0xe10] ;  /* 0x000e100001047983 */ /* 0x000f280000300800 */
[----:B------:R3:W-:Y:S02]  /*1b330*/  STL.64 [R1+0x1b8], R32 ;  /* 0x0001b82001007387 */ /* 0x0007e40000100a00 */
[----:B---3--:R-:W-:-:S02]  /*1b340*/  IMAD.MOV.U32 R33, RZ, RZ, R11 ;  /* 0x000000ffff217224 */ /* 0x008fc400078e000b */
[----:B--2---:R-:W-:-:S05]  /*1b350*/  IMAD.MOV.U32 R32, RZ, RZ, R7 ;  /* 0x000000ffff207224 */ /* 0x004fca00078e0007 */
[----:B------:R-:W2:Y:S01]  /*1b360*/  @P5 LDG.E.U16 R10, desc[UR6][R32.64] ;  /* 0x00000006200a5981 */ /* 0x000ea2000c1e1500 */
[----:B------:R-:W-:Y:S01]  /*1b370*/  ISETP.GT.AND P2, PT, R34, 0x5f, PT ;  /* 0x0000005f2200780c */ /* 0x000fe20003f44270 */
[----:B0-----:R-:W-:Y:S01]  /*1b380*/  IMAD.MOV.U32 R30, RZ, RZ, R6 ;  /* 0x000000ffff1e7224 */ /* 0x001fe200078e0006 */
[----:B------:R-:W-:Y:S01]  /*1b390*/  PRMT R12, RZ, 0x7610, R12 ;  /* 0x00007610ff0c7816 */ /* 0x000fe2000000000c */
[----:B------:R-:W-:Y:S01]  /*1b3a0*/  IMAD.MOV.U32 R31, RZ, RZ, R13 ;  /* 0x000000ffff1f7224 */ /* 0x000fe200078e000d */
[----:B----4-:R-:W-:Y:S01]  /*1b3b0*/  STL [R1+0xf90], R16 ;  /* 0x000f901001007387 */ /* 0x010fe20000100800 */
[----:B------:R-:W-:-:S03]  /*1b3c0*/  PRMT R18, RZ, 0x7610, R18 ;  /* 0x00007610ff127816 */ /* 0x000fc60000000012 */
[----:B------:R0:W3:Y:S01]  /*1b3d0*/  @P5 LDG.E.U16 R12, desc[UR6][R30.64] ;  /* 0x000000061e0c5981 */ /* 0x0000e2000c1e1500 */
[----:B------:R-:W-:-:S03]  /*1b3e0*/  PRMT R19, RZ, 0x7610, R19 ;  /* 0x00007610ff137816 */ /* 0x000fc60000000013 */
[----:B------:R-:W-:Y:S04]  /*1b3f0*/  STL [R1+0xf94], R17 ;  /* 0x000f941101007387 */ /* 0x000fe80000100800 */
[----:B------:R-:W4:Y:S04]  /*1b400*/  LDL.LU R6, [R1+0xe30] ;  /* 0x000e300001067983 */ /* 0x000f280000300800 */
[----:B------:R-:W4:Y:S04]  /*1b410*/  LDL.LU R7, [R1+0xe28] ;  /* 0x000e280001077983 */ /* 0x000f280000300800 */
[----:B------:R0:W-:Y:S04]  /*1b420*/  STL.64 [R1+0x140], R30 ;  /* 0x0001401e01007387 */ /* 0x0001e80000100a00 */
[----:B------:R1:W-:Y:S04]  /*1b430*/  STL.64 [R1+0x148], R32 ;  /* 0x0001482001007387 */ /* 0x0003e80000100a00 */
[----:B------:R-:W4:Y:S01]  /*1b440*/  LDL.LU R11, [R1+0xe2c] ;  /* 0x000e2c00010b7983 */ /* 0x000f220000300800 */
[----:B0-----:R-:W-:-:S02]  /*1b450*/  IMAD.MOV.U32 R30, RZ, RZ, R8 ;  /* 0x000000ffff1e7224 */ /* 0x001fc400078e0008 */
[----:B------:R-:W-:Y:S02]  /*1b460*/  IMAD.MOV.U32 R31, RZ, RZ, R9 ;  /* 0x000000ffff1f7224 */ /* 0x000fe400078e0009 */
[----:B-1----:R-:W-:Y:S02]  /*1b470*/  IMAD.MOV.U32 R32, RZ, RZ, R4 ;  /* 0x000000ffff207224 */ /* 0x002fe400078e0004 */
[----:B------:R-:W-:Y:S01]  /*1b480*/  IMAD.MOV.U32 R33, RZ, RZ, R5 ;  /* 0x000000ffff217224 */ /* 0x000fe200078e0005 */
[----:B------:R4:W4:Y:S04]  /*1b490*/  @P2 LDG.E.U16 R19, desc[UR6][R30.64] ;  /* 0x000000061e132981 */ /* 0x000928000c1e1500 */
[----:B------:R-:W4:Y:S04]  /*1b4a0*/  @P2 LDG.E.U16 R18, desc[UR6][R32.64] ;  /* 0x0000000620122981 */ /* 0x000f28000c1e1500 */
[----:B--2---:R0:W-:Y:S04]  /*1b4b0*/  STL [R1+0x7ac], R10 ;  /* 0x0007ac0a01007387 */ /* 0x0041e80000100800 */
[----:B0-----:R-:W2:Y:S04]  /*1b4c0*/  LDL.LU R10, [R1+0xe34] ;  /* 0x000e3400010a7983 */ /* 0x001ea80000300800 */
[----:B------:R-:W-:Y:S01]  /*1b4d0*/  STL [R1+0x7b8], R29 ;  /* 0x0007b81d01007387 */ /* 0x000fe20000100800 */
[----:B------:R-:W-:-:S03]  /*1b4e0*/  ISETP.GT.AND P5, PT, R34, 0x66, PT ;  /* 0x000000662200780c */ /* 0x000fc60003fa4270 */
[----:B------:R-:W2:Y:S04]  /*1b4f0*/  LDL.LU R13, [R1+0xe40] ;  /* 0x000e4000010d7983 */ /* 0x000ea80000300800 */
[----:B---3--:R0:W-:Y:S01]  /*1b500*/  STL [R1+0x7a8], R12 ;  /* 0x0007a80c01007387 */ /* 0x0081e20000100800 */
[----:B------:R-:W-:-:S03]  /*1b510*/  PRMT R28, RZ, 0x7610, R28 ;  /* 0x00007610ff1c7816 */ /* 0x000fc6000000001c */
[----:B0-----:R-:W3:Y:S04]  /*1b520*/  LDL.LU R12, [R1+0xe4c] ;  /* 0x000e4c00010c7983 */ /* 0x001ee80000300800 */
[----:B------:R0:W-:Y:S04]  /*1b530*/  STL.64 [R1+0x130], R30 ;  /* 0x0001301e01007387 */ /* 0x0001e80000100a00 */
[----:B------:R-:W3:Y:S04]  /*1b540*/  LDL.LU R5, [R1+0xe44] ;  /* 0x000e440001057983 */ /* 0x000ee80000300800 */
[----:B------:R-:W3:Y:S04]  /*1b550*/  LDL.LU R4, [R1+0xe50] ;  /* 0x000e500001047983 */ /* 0x000ee80000300800 */
[----:B------:R-:W-:Y:S04]  /*1b560*/  STL.64 [R1+0x138], R32 ;  /* 0x0001382001007387 */ /* 0x000fe80000100a00 */
[----:B------:R-:W3:Y:S04]  /*1b570*/  LDL.LU R8, [R1+0xe60] ;  /* 0x000e600001087983 */ /* 0x000ee80000300800 */
[----:B----4-:R-:W-:Y:S01]  /*1b580*/  STL [R1+0xf98], R18 ;  /* 0x000f981201007387 */ /* 0x010fe20000100800 */
[----:B0-----:R-:W-:-:S03]  /*1b590*/  IMAD.MOV.U32 R31, RZ, RZ, R11 ;  /* 0x000000ffff1f7224 */ /* 0x001fc600078e000b */
[----:B------:R0:W-:Y:S04]  /*1b5a0*/  STL [R1+0xf9c], R19 ;  /* 0x000f9c1301007387 */ /* 0x0001e80000100800 */
[----:B------:R-:W4:Y:S04]  /*1b5b0*/  LDL.LU R9, [R1+0xe54] ;  /* 0x000e540001097983 */ /* 0x000f280000300800 */
[----:B------:R-:W4:Y:S01]  /*1b5c0*/  LDL.LU R11, [R1+0xe58] ;  /* 0x000e5800010b7983 */ /* 0x000f220000300800 */
[----:B0-----:R-:W-:-:S06]  /*1b5d0*/  PRMT R19, RZ, 0x7610, R19 ;  /* 0x00007610ff137816 */ /* 0x001fcc0000000013 */
[----:B------:R-:W4:Y:S01]  /*1b5e0*/  @P5 LDG.E.U16 R19, desc[UR6][R6.64] ;  /* 0x0000000606135981 */ /* 0x000f22000c1e1500 */
[----:B--2---:R-:W-:-:S05]  /*1b5f0*/  IMAD.MOV.U32 R30, RZ, RZ, R10 ;  /* 0x000000ffff1e7224 */ /* 0x004fca00078e000a */
[----:B------:R-:W2:Y:S04]  /*1b600*/  @P5 LDG.E.U16 R28, desc[UR6][R30.64] ;  /* 0x000000061e1c5981 */ /* 0x000ea8000c1e1500 */
[----:B------:R0:W-:Y:S04]  /*1b610*/  STL.64 [R1+0xc0], R6 ;  /* 0x0000c00601007387 */ /* 0x0001e80000100a00 */
[----:B------:R-:W2:Y:S01]  /*1b620*/  LDL.LU R10, [R1+0xe64] ;  /* 0x000e6400010a7983 */ /* 0x000ea20000300800 */
[----:B------:R-:W-:-:S03]  /*1b630*/  ISETP.GT.AND P2, PT, R34, 0x67, PT ;  /* 0x000000672200780c */ /* 0x000fc60003f44270 */
[----:B------:R-:W-:Y:S01]  /*1b640*/  STL.64 [R1+0xc8], R30 ;  /* 0x0000c81e01007387 */ /* 0x000fe20000100a00 */
[----:B------:R-:W-:-:S03]  /*1b650*/  PRMT R20, RZ, 0x7610, R20 ;  /* 0x00007610ff147816 */ /* 0x000fc60000000014 */
[----:B0-----:R-:W2:Y:S01]  /*1b660*/  LDL.LU R7, [R1+0xe68] ;  /* 0x000e680001077983 */ /* 0x001ea20000300800 */
[----:B------:R-:W-:-:S03]  /*1b670*/  PRMT R21, RZ, 0x7610, R21 ;  /* 0x00007610ff157816 */ /* 0x000fc60000000015 */
[----:B------:R-:W2:Y:S04]  /*1b680*/  LDL.LU R6, [R1+0xe70] ;  /* 0x000e700001067983 */ /* 0x000ea80000300800 */
[----:B---3--:R-:W3:Y:S01]  /*1b690*/  @P2 LDG.E.U16 R21, desc[UR6][R12.64] ;  /* 0x000000060c152981 */ /* 0x008ee2000c1e1500 */
[----:B------:R-:W-:-:S03]  /*1b6a0*/  IMAD.MOV.U32 R29, RZ, RZ, R5 ;  /* 0x000000ffff1d7224 */ /* 0x000fc600078e0005 */
[----:B----4-:R-:W-:Y:S04]  /*1b6b0*/  STL [R1+0xfa0], R19 ;  /* 0x000fa01301007387 */ /* 0x010fe80000100800 */
[----:B--2---:R0:W-:Y:S01]  /*1b6c0*/  STL [R1+0x79c], R28 ;  /* 0x00079c1c01007387 */ /* 0x0041e20000100800 */
[----:B------:R-:W-:Y:S02]  /*1b6d0*/  ISETP.GT.AND P5, PT, R34, 0x6e, PT ;  /* 0x0000006e2200780c */ /* 0x000fe40003fa4270 */
[----:B------:R-:W-:Y:S01]  /*1b6e0*/  PRMT R18, RZ, 0x7610, R18 ;  /* 0x00007610ff127816 */ /* 0x000fe20000000012 */
[----:B------:R-:W2:Y:S01]  /*1b6f0*/  LDL.LU R5, [R1+0xe6c] ;  /* 0x000e6c0001057983 */ /* 0x000ea20000300800 */
[----:B0-----:R-:W-:-:S03]  /*1b700*/  IMAD.MOV.U32 R28, RZ, RZ, R4 ;  /* 0x000000ffff1c7224 */ /* 0x001fc600078e0004 */
[----:B------:R-:W4:Y:S04]  /*1b710*/  LDL.LU R4, [R1+0xe74] ;  /* 0x000e740001047983 */ /* 0x000f280000300800 */
[----:B------:R-:W2:Y:S04]  /*1b720*/  @P2 LDG.E.U16 R20, desc[UR6][R28.64] ;  /* 0x000000061c142981 */ /* 0x000ea8000c1e1500 */
[----:B------:R-:W3:Y:S04]  /*1b730*/  @P5 LDG.E.U16 R18, desc[UR6][R10.64] ;  /* 0x000000060a125981 */ /* 0x000ee8000c1e1500 */
[----:B------:R-:W-:Y:S04]  /*1b740*/  STL.64 [R1+0xb0], R12 ;  /* 0x0000b00c01007387 */ /* 0x000fe80000100a00 */
[----:B------:R0:W-:Y:S01]  /*1b750*/  STL.64 [R1+0xb8], R28 ;  /* 0x0000b81c01007387 */ /* 0x0001e20000100a00 */
[----:B------:R-:W-:Y:S01]  /*1b760*/  PRMT R17, RZ, 0x7610, R17 ;  /* 0x00007610ff117816 */ /* 0x000fe20000000011 */
[----:B------:R-:W-:-:S02]  /*1b770*/  IMAD.MOV.U32 R32, RZ, RZ, R6 ;  /* 0x000000ffff207224 */ /* 0x000fc400078e0006 */
[----:B------:R-:W-:-:S03]  /*1b780*/  IMAD.MOV.U32 R33, RZ, RZ, R7 ;  /* 0x000000ffff217224 */ /* 0x000fc600078e0007 */
[----:B------:R-:W4:Y:S04]  /*1b790*/  @P5 LDG.E.U16 R17, desc[UR6][R8.64] ;  /* 0x0000000608115981 */ /* 0x000f28000c1e1500 */
[----:B--2---:R-:W-:Y:S04]  /*1b7a0*/  STL [R1+0xfa4], R20 ;  /* 0x000fa41401007387 */ /* 0x004fe80000100800 */
[----:B---3--:R1:W-:Y:S04]  /*1b7b0*/  STL [R1+0xfa8], R21 ;  /* 0x000fa81501007387 */ /* 0x0083e80000100800 */
[----:B------:R-:W2:Y:S04]  /*1b7c0*/  LDL.LU R30, [R1+0xe78] ;  /* 0x000e7800011e7983 */ /* 0x000ea80000300800 */
[----:B0-----:R-:W3:Y:S04]  /*1b7d0*/  LDL.LU R29, [R1+0xe80] ;  /* 0x000e8000011d7983 */ /* 0x001ee80000300800 */
[----:B------:R-:W-:Y:S04]  /*1b7e0*/  STL.64 [R1+0x40], R8 ;  /* 0x0000400801007387 */ /* 0x000fe80000100a00 */
[----:B------:R-:W3:Y:S04]  /*1b7f0*/  LDL.LU R28, [R1+0xe7c] ;  /* 0x000e7c00011c7983 */ /* 0x000ee80000300800 */
[----:B-1----:R-:W3:Y:S04]  /*1b800*/  LDL.LU R21, [R1+0xe84] ;  /* 0x000e840001157983 */ /* 0x002ee80000300800 */
[----:B------:R0:W-:Y:S04]  /*1b810*/  STL.64 [R1+0x48], R10 ;  /* 0x0000480a01007387 */ /* 0x0001e80000100a00 */
[----:B------:R-:W3:Y:S04]  /*1b820*/  LDL.LU R20, [R1+0xe88] ;  /* 0x000e880001147983 */ /* 0x000ee80000300800 */
[----:B------:R-:W3:Y:S01]  /*1b830*/  LDL.LU R19, [R1+0xe90] ;  /* 0x000e900001137983 */ /* 0x000ee20000300800 */
[----:B----4-:R-:W-:-:S03]  /*1b840*/  IMAD.MOV.U32 R36, RZ, RZ, R4 ;  /* 0x000000ffff247224 */ /* 0x010fc600078e0004 */
[----:B------:R-:W4:Y:S01]  /*1b850*/  LDL.LU R13, [R1+0xe8c] ;  /* 0x000e8c00010d7983 */ /* 0x000f220000300800 */
[----:B------:R-:W-:-:S03]  /*1b860*/  IMAD.MOV.U32 R37, RZ, RZ, R5 ;  /* 0x000000ffff257224 */ /* 0x000fc600078e0005 */
[----:B------:R-:W4:Y:S04]  /*1b870*/  LDL.LU R12, [R1+0xe94] ;  /* 0x000e9400010c7983 */ /* 0x000f280000300800 */
[----:B------:R1:W-:Y:S04]  /*1b880*/  STL [R1+0xfac], R18 ;  /* 0x000fac1201007387 */ /* 0x0003e80000100800 */
[----:B0-----:R-:W4:Y:S04]  /*1b890*/  LDL.LU R11, [R1+0xe98] ;  /* 0x000e9800010b7983 */ /* 0x001f280000300800 */
[----:B------:R-:W4:Y:S04]  /*1b8a0*/  LDL.LU R10, [R1+0xea8] ;  /* 0x000ea800010a7983 */ /* 0x000f280000300800 */
[----:B------:R0:W-:Y:S04]  /*1b8b0*/  STL.64 [R1+0x30], R32 ;  /* 0x0000302001007387 */ /* 0x0001e80000100a00 */
[----:B------:R-:W4:Y:S04]  /*1b8c0*/  LDL.LU R9, [R1+0xe9c] ;  /* 0x000e9c0001097983 */ /* 0x000f280000300800 */
[----:B------:R-:W4:Y:S04]  /*1b8d0*/  LDL.LU R8, [R1+0xeac] ;  /* 0x000eac0001087983 */ /* 0x000f280000300800 */
[----:B------:R0:W-:Y:S04]  /*1b8e0*/  STL.64 [R1+0x38], R36 ;  /* 0x0000382401007387 */ /* 0x0001e80000100a00 */
[----:B------:R-:W4:Y:S04]  /*1b8f0*/  LDL.LU R7, [R1+0xea0] ;  /* 0x000ea00001077983 */ /* 0x000f280000300800 */
[----:B------:R-:W4:Y:S04]  /*1b900*/  LDL.LU R6, [R1+0xeb0] ;  /* 0x000eb00001067983 */ /* 0x000f280000300800 */
[----:B------:R-:W4:Y:S04]  /*1b910*/  LDL.LU R5, [R1+0xea4] ;  /* 0x000ea40001057983 */ /* 0x000f280000300800 */
[----:B------:R-:W4:Y:S01]  /*1b920*/  LDL.LU R4, [R1+0xeb4] ;  /* 0x000eb40001047983 */ /* 0x000f220000300800 */
[----:B------:R-:W-:-:S03]  /*1b930*/  ISETP.GT.AND P2, PT, R34, 0x6f, PT ;  /* 0x0000006f2200780c */ /* 0x000fc60003f44270 */
[----:B-1----:R-:W4:Y:S01]  /*1b940*/  LDL.LU R18, [R1+0xadc] ;  /* 0x000adc0001127983 */ /* 0x002f220000300800 */
[----:B------:R-:W-:-:S09]  /*1b950*/  PRMT R23, RZ, 0x7610, R23 ;  /* 0x00007610ff177816 */ /* 0x000fd20000000017 */
[----:B------:R-:W4:Y:S01]  /*1b960*/  @P2 LDG.E.U16 R23, desc[UR6][R32.64] ;  /* 0x0000000620172981 */ /* 0x000f22000c1e1500 */
[----:B--2---:R-:W-:Y:S02]  /*1b970*/  IMAD.MOV.U32 R47, RZ, RZ, R30 ;  /* 0x000000ffff2f7224 */ /* 0x004fe400078e001e */
[----:B---3--:R-:W-:Y:S02]  /*1b980*/  IMAD.MOV.U32 R44, RZ, RZ, R21 ;  /* 0x000000ffff2c7224 */ /* 0x008fe400078e0015 */
[----:B------:R-:W2:Y:S01]  /*1b990*/  LDL.LU R21, [R1+0xad8] ;  /* 0x000ad80001157983 */ /* 0x000ea20000300800 */
[----:B------:R-:W-:-:S03]  /*1b9a0*/  IMAD.MOV.U32 R51, RZ, RZ, R20 ;  /* 0x000000ffff337224 */ /* 0x000fc600078e0014 */
[----:B------:R-:W3:Y:S01]  /*1b9b0*/  LDL.LU R20, [R1+0xaa4] ;  /* 0x000aa40001147983 */ /* 0x000ee20000300800 */
[----:B------:R-:W-:-:S03]  /*1b9c0*/  IMAD.MOV.U32 R50, RZ, RZ, R19 ;  /* 0x000000ffff327224 */ /* 0x000fc600078e0013 */
        /* <DEDUP_REMOVED lines=8> */
[----:B0-----:R-:W2:Y:S01]  /*1ba50*/  LDL.LU R33, [R1+0x9d0] ;  /* 0x0009d00001217983 */ /* 0x001ea20000300800 */
[----:B------:R-:W-:-:S02]  /*1ba60*/  PRMT R22, RZ, 0x7610, R22 ;  /* 0x00007610ff167816 */ /* 0x000fc40000000016 */
[----:B------:R-:W-:-:S04]  /*1ba70*/  ISETP.GT.AND P5, PT, R34, 0x76, PT ;  /* 0x000000762200780c */ /* 0x000fc80003fa4270 */
[----:B------:R-:W3:Y:S01]  /*1ba80*/  @P2 LDG.E.U16 R22, desc[UR6][R36.64] ;  /* 0x0000000624162981 */ /* 0x000ee2000c1e1500 */
[----:B------:R-:W-:Y:S01]  /*1ba90*/  ISETP.GT.AND P2, PT, R34, 0x77, PT ;  /* 0x000000772200780c */ /* 0x000fe20003f44270 */
[----:B------:R-:W-:Y:S01]  /*1baa0*/  IMAD.MOV.U32 R46, RZ, RZ, R29 ;  /* 0x000000ffff2e7224 */ /* 0x000fe200078e001d */
[----:B------:R-:W-:Y:S01]  /*1bab0*/  PRMT R16, RZ, 0x7610, R16 ;  /* 0x00007610ff107816 */ /* 0x000fe20000000010 */
[----:B------:R-:W-:Y:S01]  /*1bac0*/  IMAD.MOV.U32 R45, RZ, RZ, R28 ;  /* 0x000000ffff2d7224 */ /* 0x000fe200078e001c */
[----:B------:R-:W-:Y:S01]  /*1bad0*/  PRMT R15, RZ, 0x7610, R15 ;  /* 0x00007610ff0f7816 */ /* 0x000fe2000000000f */
[----:B----4-:R-:W-:Y:S01]  /*1bae0*/  IMAD.MOV.U32 R48, RZ, RZ, R12 ;  /* 0x000000ffff307224 */ /* 0x010fe200078e000c */
[----:B------:R-:W-:Y:S01]  /*1baf0*/  PRMT R24, RZ, 0x7610, R24 ;  /* 0x00007610ff187816 */ /* 0x000fe20000000018 */
[----:B------:R-:W-:Y:S01]  /*1bb00*/  IMAD.MOV.U32 R49, RZ, RZ, R13 ;  /* 0x000000ffff317224 */ /* 0x000fe200078e000d */
[----:B------:R-:W-:Y:S01]  /*1bb10*/  PRMT R25, RZ, 0x7610, R25 ;  /* 0x00007610ff197816 */ /* 0x000fe20000000019 */
[----:B------:R-:W4:Y:S01]  /*1bb20*/  @P5 LDG.E.U16 R16, desc[UR6][R44.64] ;  /* 0x000000062c105981 */ /* 0x000f22000c1e1500 */
[----:B------:R-:W-:-:S03]  /*1bb30*/  IMAD.MOV.U32 R53, RZ, RZ, R5 ;  /* 0x000000ffff357224 */ /* 0x000fc600078e0005 */
[----:B------:R-:W3:Y:S01]  /*1bb40*/  @P5 LDG.E.U16 R15, desc[UR6][R46.64] ;  /* 0x000000062e0f5981 */ /* 0x000ee2000c1e1500 */
[----:B------:R-:W-:Y:S01]  /*1bb50*/  ISETP.GT.AND P5, PT, R34, 0x7e, PT ;  /* 0x0000007e2200780c */ /* 0x000fe20003fa4270 */
[----:B------:R-:W-:Y:S02]  /*1bb60*/  IMAD.MOV.U32 R52, RZ, RZ, R4 ;  /* 0x000000ffff347224 */ /* 0x000fe400078e0004 */
[----:B------:R-:W4:Y:S01]  /*1bb70*/  @P2 LDG.E.U16 R24, desc[UR6][R48.64] ;  /* 0x0000000630182981 */ /* 0x000f22000c1e1500 */
[----:B------:R-:W-:-:S03]  /*1bb80*/  IMAD.MOV.U32 R55, RZ, RZ, R7 ;  /* 0x000000ffff377224 */ /* 0x000fc600078e0007 */
[----:B------:R-:W4:Y:S01]  /*1bb90*/  @P2 LDG.E.U16 R25, desc[UR6][R50.64] ;  /* 0x0000000632192981 */ /* 0x000f22000c1e1500 */
[----:B------:R-:W-:-:S03]  /*1bba0*/  ISETP.GT.AND P2, PT, R34, 0x7f, PT ;  /* 0x0000007f2200780c */ /* 0x000fc60003f44270 */
[----:B------:R-:W4:Y:S01]  /*1bbb0*/  LDL.LU R37, [R1+0x964] ;  /* 0x0009640001257983 */ /* 0x000f220000300800 */
[----:B------:R-:W-:-:S03]  /*1bbc0*/  IMAD.MOV.U32 R54, RZ, RZ, R6 ;  /* 0x000000ffff367224 */ /* 0x000fc600078e0006 */
[----:B------:R-:W4:Y:S01]  /*1bbd0*/  LDL.LU R36, [R1+0x960] ;  /* 0x0009600001247983 */ /* 0x000f220000300800 */
[----:B------:R-:W-:-:S03]  /*1bbe0*/  IMAD.MOV.U32 R56, RZ, RZ, R8 ;  /* 0x000000ffff387224 */ /* 0x000fc600078e0008 */
[----:B------:R-:W4:Y:S04]  /*1bbf0*/  LDL.LU R5, [R1+0x934] ;  /* 0x0009340001057983 */ /* 0x000f280000300800 */
[----:B------:R-:W4:Y:S01]  /*1bc00*/  LDL.LU R4, [R1+0x930] ;  /* 0x0009300001047983 */ /* 0x000f220000300800 */
[----:B------:R-:W-:-:S03]  /*1bc10*/  IMAD.MOV.U32 R57, RZ, RZ, R9 ;  /* 0x000000ffff397224 */ /* 0x000fc600078e0009 */
[----:B------:R-:W4:Y:S01]  /*1bc20*/  LDL.LU R7, [R1+0x904] ;  /* 0x0009040001077983 */ /* 0x000f220000300800 */
[----:B------:R-:W-:-:S03]  /*1bc30*/  IMAD.MOV.U32 R59, RZ, RZ, R11 ;  /* 0x000000ffff3b7224 */ /* 0x000fc600078e000b */
[----:B------:R-:W4:Y:S01]  /*1bc40*/  LDL.LU R6, [R1+0x900] ;  /* 0x0009000001067983 */ /* 0x000f220000300800 */
[----:B------:R-:W-:-:S03]  /*1bc50*/  PRMT R14, RZ, 0x7610, R14 ;  /* 0x00007610ff0e7816 */ /* 0x000fc6000000000e */
[----:B------:R-:W4:Y:S01]  /*1bc60*/  LDL.LU R8, [R1+0x8d4] ;  /* 0x0008d40001087983 */ /* 0x000f220000300800 */
[----:B------:R-:W-:Y:S01]  /*1bc70*/  PRMT R43, RZ, 0x7610, R43 ;  /* 0x00007610ff2b7816 */ /* 0x000fe2000000002b */
[----:B------:R-:W-:Y:S01]  /*1bc80*/  IMAD.MOV.U32 R58, RZ, RZ, R10 ;  /* 0x000000ffff3a7224 */ /* 0x000fe200078e000a */
[----:B------:R-:W-:Y:S01]  /*1bc90*/  PRMT R26, RZ, 0x7610, R26 ;  /* 0x00007610ff1a7816 */ /* 0x000fe2000000001a */
[----:B------:R-:W4:Y:S01]  /*1bca0*/  LDL.LU R61, [R1+0x8d0] ;  /* 0x0008d000013d7983 */ /* 0x000f220000300800 */
[----:B------:R-:W-:-:S03]  /*1bcb0*/  PRMT R27, RZ, 0x7610, R27 ;  /* 0x00007610ff1b7816 */ /* 0x000fc6000000001b */
[----:B------:R-:W4:Y:S04]  /*1bcc0*/  LDL.LU R9, [R1+0x8a4] ;  /* 0x0008a40001097983 */ /* 0x000f280000300800 */
[----:B------:R-:W4:Y:S04]  /*1bcd0*/  LDL.LU R11, [R1+0x8a0] ;  /* 0x0008a000010b7983 */ /* 0x000f280000300800 */
[----:B------:R-:W4:Y:S04]  /*1bce0*/  LDL.LU R10, [R1+0x874] ;  /* 0x00087400010a7983 */ /* 0x000f280000300800 */
[----:B------:R-:W4:Y:S04]  /*1bcf0*/  LDL.LU R29, [R1+0x870] ;  /* 0x00087000011d7983 */ /* 0x000f280000300800 */
[----:B------:R-:W4:Y:S04]  /*1bd00*/  LDL.LU R13, [R1+0x844] ;  /* 0x00084400010d7983 */ /* 0x000f280000300800 */
[----:B------:R-:W4:Y:S04]  /*1bd10*/  LDL.LU R12, [R1+0x840] ;  /* 0x00084000010c7983 */ /* 0x000f280000300800 */
[----:B------:R-:W4:Y:S04]  /*1bd20*/  LDL.LU R31, [R1+0x824] ;  /* 0x00082400011f7983 */ /* 0x000f280000300800 */
[----:B------:R-:W4:Y:S04]  /*1bd30*/  @P5 LDG.E.U16 R14, desc[UR6][R52.64] ;  /* 0x00000006340e5981 */ /* 0x000f28000c1e1500 */
[----:B------:R-:W4:Y:S04]  /*1bd40*/  @P5 LDG.E.U16 R43, desc[UR6][R54.64] ;  /* 0x00000006362b5981 */ /* 0x000f28000c1e1500 */
[----:B------:R-:W4:Y:S04]  /*1bd50*/  @P2 LDG.E.U16 R26, desc[UR6][R56.64] ;  /* 0x00000006381a2981 */ /* 0x000f28000c1e1500 */
[----:B------:R-:W4:Y:S01]  /*1bd60*/  @P2 LDG.E.U16 R27, desc[UR6][R58.64] ;  /* 0x000000063a1b2981 */ /* 0x000f22000c1e1500 */
[----:B------:R-:W-:Y:S06]  /*1bd70*/  BAR.SYNC.DEFER_BLOCKING 0x0 ;  /* 0x0000000000007b1d */ /* 0x000fec0000010000 */
[----:B------:R-:W4:Y:S04]  /*1bd80*/  LDL.LU R28, [R1+0x820] ;  /* 0x00082000011c7983 */ /* 0x000f280000300800 */
[----:B------:R-:W4:Y:S04]  /*1bd90*/  LDL.LU R32, [R1+0x804] ;  /* 0x0008040001207983 */ /* 0x000f280000300800 */
[----:B--2---:R0:W-:Y:S04]  /*1bda0*/  STS.U16 [R0+UR76+0x31400], R33 ;  /* 0x0314002100007988 */ /* 0x0041e8000800044c */
[----:B0-----:R-:W2:Y:S04]  /*1bdb0*/  LDL.LU R33, [R1+0x800] ;  /* 0x0008000001217983 */ /* 0x001ea80000300800 */
[----:B------:R-:W-:Y:S04]  /*1bdc0*/  STS.U16 [R0+UR76+0x20000], R18 ;  /* 0x0200001200007988 */ /* 0x000fe8000800044c */
[----:B------:R-:W-:Y:S04]  /*1bdd0*/  STS.U16 [R0+UR76+0x30000], R21 ;  /* 0x0300001500007988 */ /* 0x000fe8000800044c */
[----:B---3--:R-:W-:Y:S04]  /*1bde0*/  STS.U16 [R0+UR76+0x20400], R20 ;  /* 0x0204001400007988 */ /* 0x008fe8000800044c */
        /* <DEDUP_REMOVED lines=8> */
[----:B----4-:R-:W-:Y:S04]  /*1be70*/  STS.U16 [R0+UR76+0x21800], R37 ;  /* 0x0218002500007988 */ /* 0x010fe8000800044c */
[----:B------:R-:W-:Y:S04]  /*1be80*/  STS.U16 [R0+UR76+0x31800], R36 ;  /* 0x0318002400007988 */ /* 0x000fe8000800044c */
[----:B------:R-:W-:Y:S04]  /*1be90*/  STS.U16 [R0+UR76+0x21c00], R5 ;  /* 0x021c000500007988 */ /* 0x000fe8000800044c */
[----:B------:R-:W-:Y:S04]  /*1bea0*/  STS.U16 [R0+UR76+0x31c00], R4 ;  /* 0x031c000400007988 */ /* 0x000fe8000800044c */
[----:B------:R0:W-:Y:S04]  /*1beb0*/  STS.U16 [R0+UR76+0x23400], R31 ;  /* 0x0234001f00007988 */ /* 0x0001e8000800044c */
[----:B0-----:R-:W3:Y:S04]  /*1bec0*/  LDL.LU R31, [R1+0x7e4] ;  /* 0x0007e400011f7983 */ /* 0x001ee80000300800 */
        /* <DEDUP_REMOVED lines=12> */
[----:B------:R-:W4:Y:S04]  /*1bf90*/  LDL.LU R30, [R1+0x9c8] ;  /* 0x0009c800011e7983 */ /* 0x000f280000300800 */
[----:B------:R-:W4:Y:S04]  /*1bfa0*/  LDL.LU R37, [R1+0x9c0] ;  /* 0x0009c00001257983 */ /* 0x000f280000300800 */
[----:B------:R-:W4:Y:S04]  /*1bfb0*/  LDL.LU R36, [R1+0x95c] ;  /* 0x00095c0001247983 */ /* 0x000f280000300800 */
[----:B------:R-:W4:Y:S04]  /*1bfc0*/  LDL.LU R5, [R1+0x958] ;  /* 0x0009580001057983 */ /* 0x000f280000300800 */
[----:B------:R0:W-:Y:S04]  /*1bfd0*/  STS.U16 [R0+UR76+0x22000], R7 ;  /* 0x0220000700007988 */ /* 0x0001e8000800044c */
[----:B------:R-:W4:Y:S04]  /*1bfe0*/  LDL.LU R4, [R1+0x92c] ;  /* 0x00092c0001047983 */ /* 0x000f280000300800 */
[----:B------:R1:W-:Y:S04]  /*1bff0*/  STS.U16 [R0+UR76+0x32000], R6 ;  /* 0x0320000600007988 */ /* 0x0003e8000800044c */
[----:B0-----:R-:W4:Y:S04]  /*1c000*/  LDL.LU R7, [R1+0x928] ;  /* 0x0009280001077983 */ /* 0x001f280000300800 */
[----:B------:R0:W-:Y:S04]  /*1c010*/  STS.U16 [R0+UR76+0x22400], R8 ;  /* 0x0224000800007988 */ /* 0x0001e8000800044c */
[----:B-1----:R-:W4:Y:S04]  /*1c020*/  LDL.LU R6, [R1+0x8fc] ;  /* 0x0008fc0001067983 */ /* 0x002f280000300800 */
        /* <DEDUP_REMOVED lines=12> */
[----:B0-----:R-:W4:Y:S04]  /*1c0f0*/  LDL.LU R13, [R1+0x868] ;  /* 0x00086800010d7983 */ /* 0x001f280000300800 */
[----:B--2---:R0:W-:Y:S04]  /*1c100*/  STS.U16 [R0+UR76+0x33800], R33 ;  /* 0x0338002100007988 */ /* 0x0041e8000800044c */
[----:B0-----:R-:W2:Y:S01]  /*1c110*/  LDL.LU R33, [R1+0x83c] ;  /* 0x00083c0001217983 */ /* 0x001ea20000300800 */
[----:B------:R-:W-:-:S03]  /*1c120*/  LOP3.LUT R34, R0, 0x10, RZ, 0x3c, !PT ;  /* 0x0000001000227812 */ /* 0x000fc600078e3cff */
[----:B------:R0:W-:Y:S04]  /*1c130*/  STS.U16 [R0+UR76+0x33000], R12 ;  /* 0x0330000c00007988 */ /* 0x0001e8000800044c */
[----:B------:R1:W-:Y:S04]  /*1c140*/  STS.U16 [R0+UR76+0x33400], R28 ;  /* 0x0334001c00007988 */ /* 0x0003e8000800044c */
[----:B0-----:R-:W2:Y:S04]  /*1c150*/  LDL.LU R12, [R1+0x838] ;  /* 0x00083800010c7983 */ /* 0x001ea80000300800 */
[----:B-1----:R-:W2:Y:S04]  /*1c160*/  LDL.LU R28, [R1+0x81c] ;  /* 0x00081c00011c7983 */ /* 0x002ea80000300800 */
[----:B---3--:R0:W-:Y:S04]  /*1c170*/  STS.U16 [R0+UR76+0x23c00], R31 ;  /* 0x023c001f00007988 */ /* 0x0081e8000800044c */
[----:B----4-:R-:W-:Y:S04]  /*1c180*/  STS.U16 [R0+UR76+0x33c00], R18 ;  /* 0x033c001200007988 */ /* 0x010fe8000800044c */
        /* <DEDUP_REMOVED lines=9> */
[----:B------:R-:W-:Y:S04]  /*1c220*/  STS.U16 [R34+UR76+0x21080], R38 ;  /* 0x0210802622007988 */ /* 0x000fe8000800044c */
        /* <DEDUP_REMOVED lines=41> */
[----:B------:R0:W-:Y:S04]  /*1c4c0*/  STS.U16 [R34+UR76+0x33080], R12 ;  /* 0x0330800c22007988 */ /* 0x0001e8000800044c */
[----:B------:R1:W-:Y:S04]  /*1c4d0*/  STS.U16 [R34+UR76+0x23480], R28 ;  /* 0x0234801c22007988 */ /* 0x0003e8000800044c */
[----:B0-----:R-:W2:Y:S04]  /*1c4e0*/  LDL.LU R12, [R1+0x890] ;  /* 0x00089000010c7983 */ /* 0x001ea80000300800 */
[----:B---3--:R0:W-:Y:S04]  /*1c4f0*/  STS.U16 [R34+UR76+0x33480], R31 ;  /* 0x0334801f22007988 */ /* 0x0081e8000800044c */
[----:B-1----:R-:W3:Y:S04]  /*1c500*/  LDL.LU R28, [R1+0x864] ;  /* 0x00086400011c7983 */ /* 0x002ee80000300800 */
[----:B0-----:R-:W3:Y:S04]  /*1c510*/  LDL.LU R31, [R1+0x860] ;  /* 0x00086000011f7983 */ /* 0x001ee80000300800 */
[----:B----4-:R0:W-:Y:S04]  /*1c520*/  STS.U16 [R34+UR76+0x23880], R32 ;  /* 0x0238802022007988 */ /* 0x0101e8000800044c */
[----:B0-----:R-:W4:Y:S04]  /*1c530*/  LDL.LU R32, [R1+0x834] ;  /* 0x0008340001207983 */ /* 0x001f280000300800 */
[----:B--2---:R0:W-:Y:S04]  /*1c540*/  STS.U16 [R34+UR76+0x33880], R33 ;  /* 0x0338802122007988 */ /* 0x0041e8000800044c */
[----:B0-----:R-:W2:Y:S01]  /*1c550*/  LDL.LU R33, [R1+0x830] ;  /* 0x0008300001217983 */ /* 0x001ea20000300800 */
[----:B------:R-:W-:-:S03]  /*1c560*/  LOP3.LUT R4, R0, 0x20, RZ, 0x3c, !PT ;  /* 0x0000002000047812 */ /* 0x000fc600078e3cff */
        /* <DEDUP_REMOVED lines=10> */
[----:B0-----:R-:W2:Y:S04]  /*1c610*/  LDL.LU R60, [R1+0x1018] ;  /* 0x00101800013c7983 */ /* 0x001ea80000300800 */
[----:B------:R0:W-:Y:S04]  /*1c620*/  STS.U16 [R4+UR76+0x21100], R10 ;  /* 0x0211000a04007988 */ /* 0x0001e8000800044c */
[----:B------:R1:W-:Y:S04]  /*1c630*/  STS.U16 [R4+UR76+0x31100], R11 ;  /* 0x0311000b04007988 */ /* 0x0003e8000800044c */
[----:B------:R-:W-:Y:S04]  /*1c640*/  STS.U16 [R4+UR76+0x21500], R30 ;  /* 0x0215001e04007988 */ /* 0x000fe8000800044c */
        /* <DEDUP_REMOVED lines=10> */
[----:B-1----:R-:W2:Y:S04]  /*1c6f0*/  LDL.LU R11, [R1+0x810] ;  /* 0x00081000010b7983 */ /* 0x002ea80000300800 */
[----:B------:R0:W-:Y:S04]  /*1c700*/  STS.U16 [R4+UR76+0x22900], R13 ;  /* 0x0229000d04007988 */ /* 0x0001e8000800044c */
[----:B------:R-:W-:Y:S04]  /*1c710*/  STS.U16 [R4+UR76+0x32900], R12 ;  /* 0x0329000c04007988 */ /* 0x000fe8000800044c */
[----:B0-----:R-:W2:Y:S04]  /*1c720*/  LDL.LU R13, [R1+0x7f4] ;  /* 0x0007f400010d7983 */ /* 0x001ea80000300800 */
[----:B------:R-:W2:Y:S04]  /*1c730*/  LDL.LU R30, [R1+0x7f0] ;  /* 0x0007f000011e7983 */ /* 0x000ea80000300800 */
[----:B------:R-:W2:Y:S04]  /*1c740*/  LDL.LU R5, [R1+0x7d4] ;  /* 0x0007d40001057983 */ /* 0x000ea80000300800 */
[----:B---3--:R0:W-:Y:S04]  /*1c750*/  STS.U16 [R4+UR76+0x22d00], R28 ;  /* 0x022d001c04007988 */ /* 0x0081e8000800044c */
[----:B------:R-:W3:Y:S04]  /*1c760*/  LDL.LU R29, [R1+0x7d0] ;  /* 0x0007d000011d7983 */ /* 0x000ee80000300800 */
[----:B------:R1:W-:Y:S04]  /*1c770*/  STS.U16 [R4+UR76+0x32d00], R31 ;  /* 0x032d001f04007988 */ /* 0x0003e8000800044c */
[----:B0-----:R-:W3:Y:S04]  /*1c780*/  LDL.LU R28, [R1+0xac4] ;  /* 0x000ac400011c7983 */ /* 0x001ee80000300800 */
[----:B----4-:R0:W-:Y:S04]  /*1c790*/  STS.U16 [R4+UR76+0x23100], R32 ;  /* 0x0231002004007988 */ /* 0x0101e8000800044c */
[----:B-1----:R-:W4:Y:S04]  /*1c7a0*/  LDL.LU R31, [R1+0xac0] ;  /* 0x000ac000011f7983 */ /* 0x002f280000300800 */
[----:B0-----:R-:W4:Y:S04]  /*1c7b0*/  LDL.LU R32, [R1+0xa8c] ;  /* 0x000a8c0001207983 */ /* 0x001f280000300800 */
[----:B--2---:R0:W-:Y:S04]  /*1c7c0*/  STS.U16 [R4+UR76+0x33100], R33 ;  /* 0x0331002104007988 */ /* 0x0041e8000800044c */
[----:B0-----:R-:W2:Y:S04]  /*1c7d0*/  LDL.LU R33, [R1+0xa88] ;  /* 0x000a880001217983 */ /* 0x001ea80000300800 */
[----:B------:R-:W2:Y:S04]  /*1c7e0*/  LDL.LU R34, [R1+0xa54] ;  /* 0x000a540001227983 */ /* 0x000ea80000300800 */
[----:B------:R-:W2:Y:S04]  /*1c7f0*/  LDL.LU R21, [R1+0xa50] ;  /* 0x000a500001157983 */ /* 0x000ea80000300800 */
[----:B------:R-:W2:Y:S04]  /*1c800*/  LDL.LU R20, [R1+0xa1c] ;  /* 0x000a1c0001147983 */ /* 0x000ea80000300800 */
[----:B------:R-:W2:Y:S01]  /*1c810*/  LDL.LU R12, [R1+0xa18] ;  /* 0x000a1800010c7983 */ /* 0x000ea20000300800 */
[----:B------:R-:W-:-:S03]  /*1c820*/  LOP3.LUT R18, R0, 0x30, RZ, 0x3c, !PT ;  /* 0x0000003000127812 */ /* 0x000fc600078e3cff */
[----:B------:R0:W-:Y:S04]  /*1c830*/  STS.U16 [R4+UR76+0x23500], R10 ;  /* 0x0235000a04007988 */ /* 0x0001e8000800044c */
        /* <DEDUP_REMOVED lines=12> */
[----:B------:R-:W2:Y:S04]  /*1c900*/  LDL.LU R8, [R1+0x8b8] ;  /* 0x0008b80001087983 */ /* 0x000ea80000300800 */
[----:B------:R-:W2:Y:S04]  /*1c910*/  LDL.LU R61, [R1+0x88c] ;  /* 0x00088c00013d7983 */ /* 0x000ea80000300800 */
[----:B------:R1:W-:Y:S04]  /*1c920*/  STS.U16 [R4+UR76+0x23900], R13 ;  /* 0x0239000d04007988 */ /* 0x0003e8000800044c */
[----:B------:R-:W2:Y:S04]  /*1c930*/  LDL.LU R9, [R1+0x888] ;  /* 0x0008880001097983 */ /* 0x000ea80000300800 */
[----:B------:R1:W-:Y:S04]  /*1c940*/  STS.U16 [R4+UR76+0x33900], R30 ;  /* 0x0339001e04007988 */ /* 0x0003e8000800044c */
[----:B0-----:R-:W2:Y:S04]  /*1c950*/  LDL.LU R11, [R1+0x85c] ;  /* 0x00085c00010b7983 */ /* 0x001ea80000300800 */
[----:B------:R0:W-:Y:S04]  /*1c960*/  STS.U16 [R4+UR76+0x23d00], R5 ;  /* 0x023d000504007988 */ /* 0x0001e8000800044c */
[----:B-1----:R-:W2:Y:S04]  /*1c970*/  LDL.LU R13, [R1+0x858] ;  /* 0x00085800010d7983 */ /* 0x002ea80000300800 */
[----:B---3--:R1:W-:Y:S04]  /*1c980*/  STS.U16 [R4+UR76+0x33d00], R29 ;  /* 0x033d001d04007988 */ /* 0x0083e8000800044c */
[----:B------:R-:W3:Y:S04]  /*1c990*/  LDL.LU R30, [R1+0x1014] ;  /* 0x00101400011e7983 */ /* 0x000ee80000300800 */
[----:B------:R1:W-:Y:S04]  /*1c9a0*/  STS.U16 [R18+UR76+0x20180], R28 ;  /* 0x0201801c12007988 */ /* 0x0003e8000800044c */
[----:B0-----:R-:W3:Y:S04]  /*1c9b0*/  LDL.LU R5, [R1+0x1010] ;  /* 0x0010100001057983 */ /* 0x001ee80000300800 */
[----:B----4-:R0:W-:Y:S04]  /*1c9c0*/  STS.U16 [R18+UR76+0x30180], R31 ;  /* 0x0301801f12007988 */ /* 0x0101e8000800044c */
[----:B-1----:R-:W4:Y:S04]  /*1c9d0*/  LDL.LU R4, [R1+0x100c] ;  /* 0x00100c0001047983 */ /* 0x002f280000300800 */
[----:B------:R1:W-:Y:S04]  /*1c9e0*/  STS.U16 [R18+UR76+0x20580], R32 ;  /* 0x0205802012007988 */ /* 0x0003e8000800044c */
[----:B------:R-:W3:Y:S04]  /*1c9f0*/  LDL.LU R29, [R1+0x1008] ;  /* 0x00100800011d7983 */ /* 0x000ee80000300800 */
[----:B------:R-:W3:Y:S04]  /*1ca00*/  LDL.LU R28, [R1+0x1004] ;  /* 0x00100400011c7983 */ /* 0x000ee80000300800 */
[----:B0-----:R-:W3:Y:S04]  /*1ca10*/  LDL.LU R31, [R1+0x1000] ;  /* 0x00100000011f7983 */ /* 0x001ee80000300800 */
[----:B-1----:R-:W3:Y:S04]  /*1ca20*/  LDL.LU R32, [R1+0xffc] ;  /* 0x000ffc0001207983 */ /* 0x002ee80000300800 */
[----:B--2---:R0:W-:Y:S04]  /*1ca30*/  STS.U16 [R18+UR76+0x30580], R33 ;  /* 0x0305802112007988 */ /* 0x0041e8000800044c */
[----:B------:R-:W-:Y:S04]  /*1ca40*/  STS.U16 [R18+UR76+0x20980], R34 ;  /* 0x0209802212007988 */ /* 0x000fe8000800044c */
[----:B------:R-:W-:Y:S04]  /*1ca50*/  STS.U16 [R18+UR76+0x30980], R21 ;  /* 0x0309801512007988 */ /* 0x000fe8000800044c */
[----:B------:R-:W-:Y:S04]  /*1ca60*/  STS.U16 [R18+UR76+0x20d80], R20 ;  /* 0x020d801412007988 */ /* 0x000fe8000800044c */
[----:B0-----:R-:W2:Y:S04]  /*1ca70*/  LDL.LU R33, [R1+0xff8] ;  /* 0x000ff80001217983 */ /* 0x001ea80000300800 */
[----:B------:R0:W-:Y:S04]  /*1ca80*/  STS.U16 [R18+UR76+0x30d80], R12 ;  /* 0x030d800c12007988 */ /* 0x0001e8000800044c */
[----:B0-----:R-:W2:Y:S04]  /*1ca90*/  LDL.LU R12, [R1+0x82c] ;  /* 0x00082c00010c7983 */ /* 0x001ea80000300800 */
[----:B------:R0:W-:Y:S04]  /*1caa0*/  STS.U16 [R18+UR76+0x21180], R10 ;  /* 0x0211800a12007988 */ /* 0x0001e8000800044c */
[----:B------:R1:W-:Y:S04]  /*1cab0*/  STS.U16 [R18+UR76+0x31180], R19 ;  /* 0x0311801312007988 */ /* 0x0003e8000800044c */
[----:B0-----:R-:W3:Y:S04]  /*1cac0*/  LDL.LU R10, [R1+0x828] ;  /* 0x00082800010a7983 */ /* 0x001ee80000300800 */
[----:B------:R0:W-:Y:S04]  /*1cad0*/  STS.U16 [R18+UR76+0x21580], R42 ;  /* 0x0215802a12007988 */ /* 0x0001e8000800044c */
[----:B------:R0:W-:Y:S04]  /*1cae0*/  STS.U16 [R18+UR76+0x31580], R41 ;  /* 0x0315802912007988 */ /* 0x0001e8000800044c */
[----:B------:R-:W4:Y:S04]  /*1caf0*/  LDL.LU R21, [R1+0x728] ;  /* 0x0007280001157983 */ /* 0x000f280000300800 */
[----:B------:R0:W-:Y:S04]  /*1cb00*/  STS.U16 [R18+UR76+0x21980], R40 ;  /* 0x0219802812007988 */ /* 0x0001e8000800044c */
[----:B------:R0:W-:Y:S04]  /*1cb10*/  STS.U16 [R18+UR76+0x31980], R39 ;  /* 0x0319802712007988 */ /* 0x0001e8000800044c */
[----:B------:R-:W4:Y:S04]  /*1cb20*/  LDL.LU R20, [R1+0xabc] ;  /* 0x000abc0001147983 */ /* 0x000f280000300800 */
[----:B------:R0:W-:Y:S04]  /*1cb30*/  STS.U16 [R18+UR76+0x21d80], R38 ;  /* 0x021d802612007988 */ /* 0x0001e8000800044c */
[----:B-1----:R-:W4:Y:S04]  /*1cb40*/  LDL.LU R19, [R1+0xab8] ;  /* 0x000ab80001137983 */ /* 0x002f280000300800 */
[----:B------:R1:W-:Y:S04]  /*1cb50*/  STS.U16 [R18+UR76+0x31d80], R37 ;  /* 0x031d802512007988 */ /* 0x0003e8000800044c */
[----:B0-----:R-:W4:Y:S04]  /*1cb60*/  LDL.LU R42, [R1+0xa84] ;  /* 0x000a8400012a7983 */ /* 0x001f280000300800 */
[----:B------:R0:W-:Y:S04]  /*1cb70*/  STS.U16 [R18+UR76+0x22180], R36 ;  /* 0x0221802412007988 */ /* 0x0001e8000800044c */
[----:B------:R-:W4:Y:S04]  /*1cb80*/  LDL.LU R41, [R1+0xa80] ;  /* 0x000a800001297983 */ /* 0x000f280000300800 */
[----:B------:R0:W-:Y:S04]  /*1cb90*/  STS.U16 [R18+UR76+0x32180], R7 ;  /* 0x0321800712007988 */ /* 0x0001e8000800044c */
[----:B------:R-:W4:Y:S04]  /*1cba0*/  LDL.LU R40, [R1+0xa4c] ;  /* 0x000a4c0001287983 */ /* 0x000f280000300800 */
[----:B------:R0:W-:Y:S04]  /*1cbb0*/  STS.U16 [R18+UR76+0x22580], R6 ;  /* 0x0225800612007988 */ /* 0x0001e8000800044c */
[----:B------:R-:W4:Y:S04]  /*1cbc0*/  LDL.LU R39, [R1+0xa48] ;  /* 0x000a480001277983 */ /* 0x000f280000300800 */
[----:B------:R-:W-:Y:S04]  /*1cbd0*/  STS.U16 [R18+UR76+0x32580], R8 ;  /* 0x0325800812007988 */ /* 0x000fe8000800044c */
[----:B------:R-:W4:Y:S04]  /*1cbe0*/  LDL.LU R38, [R1+0xa14] ;  /* 0x000a140001267983 */ /* 0x000f280000300800 */
[----:B------:R-:W-:Y:S04]  /*1cbf0*/  STS.U16 [R18+UR76+0x22980], R61 ;  /* 0x0229803d12007988 */ /* 0x000fe8000800044c */
[----:B-1----:R-:W4:Y:S04]  /*1cc00*/  LDL.LU R37, [R1+0xa10] ;  /* 0x000a100001257983 */ /* 0x002f280000300800 */
[----:B------:R-:W-:Y:S04]  /*1cc10*/  STS.U16 [R18+UR76+0x32980], R9 ;  /* 0x0329800912007988 */ /* 0x000fe8000800044c */
[----:B0-----:R-:W4:Y:S04]  /*1cc20*/  LDL.LU R36, [R1+0x9e4] ;  /* 0x0009e40001247983 */ /* 0x001f280000300800 */
[----:B------:R-:W-:Y:S04]  /*1cc30*/  STS.U16 [R18+UR76+0x22d80], R11 ;  /* 0x022d800b12007988 */ /* 0x000fe8000800044c */
[----:B------:R-:W4:Y:S04]  /*1cc40*/  LDL.LU R7, [R1+0x9e0] ;  /* 0x0009e00001077983 */ /* 0x000f280000300800 */
[----:B------:R0:W-:Y:S04]  /*1cc50*/  STS.U16 [R18+UR76+0x32d80], R13 ;  /* 0x032d800d12007988 */ /* 0x0001e8000800044c */
[----:B------:R-:W4:Y:S04]  /*1cc60*/  LDL.LU R6, [R1+0x974] ;  /* 0x0009740001067983 */ /* 0x000f280000300800 */
[----:B0-----:R-:W4:Y:S04]  /*1cc70*/  LDL.LU R13, [R1+0x970] ;  /* 0x00097000010d7983 */ /* 0x001f280000300800 */
[----:B--2---:R0:W-:Y:S04]  /*1cc80*/  STS.U16 [R18+UR76+0x23180], R12 ;  /* 0x0231800c12007988 */ /* 0x0041e8000800044c */
[----:B0-----:R-:W2:Y:S04]  /*1cc90*/  LDL.LU R12, [R1+0x944] ;  /* 0x00094400010c7983 */ /* 0x001ea80000300800 */
[----:B------:R-:W2:Y:S04]  /*1cca0*/  LDL.LU R9, [R1+0x940] ;  /* 0x0009400001097983 */ /* 0x000ea80000300800 */
[----:B------:R-:W2:Y:S04]  /*1ccb0*/  LDL.LU R8, [R1+0x914] ;  /* 0x0009140001087983 */ /* 0x000ea80000300800 */
[----:B------:R-:W2:Y:S04]  /*1ccc0*/  LDL.LU R61, [R1+0x910] ;  /* 0x00091000013d7983 */ /* 0x000ea80000300800 */
[----:B------:R-:W2:Y:S04]  /*1ccd0*/  LDL.LU R11, [R1+0x8e4] ;  /* 0x0008e400010b7983 */ /* 0x000ea80000300800 */
[----:B---3--:R0:W-:Y:S04]  /*1cce0*/  STS.U16 [R18+UR76+0x33180], R10 ;  /* 0x0331800a12007988 */ /* 0x0081e8000800044c */
[----:B------:R-:W-:Y:S04]  /*1ccf0*/  STS.U16 [R18+UR76+0x23580], R33 ;  /* 0x0235802112007988 */ /* 0x000fe8000800044c */
[----:B------:R-:W-:Y:S04]  /*1cd00*/  STS.U16 [R18+UR76+0x33580], R32 ;  /* 0x0335802012007988 */ /* 0x000fe8000800044c */
[----:B------:R1:W-:Y:S04]  /*1cd10*/  STS.U16 [R18+UR76+0x23980], R31 ;  /* 0x0239801f12007988 */ /* 0x0003e8000800044c */
[----:B------:R3:W-:Y:S04]  /*1cd20*/  STS.U16 [R18+UR76+0x33980], R28 ;  /* 0x0339801c12007988 */ /* 0x0007e8000800044c */
[----:B0-----:R-:W2:Y:S01]  /*1cd30*/  LDL.LU R10, [R1+0x8e0] ;  /* 0x0008e000010a7983 */ /* 0x001ea20000300800 */
[----:B-1----:R-:W-:-:S03]  /*1cd40*/  LOP3.LUT R31, R0, 0x40, RZ, 0x3c, !PT ;  /* 0x00000040001f7812 */ /* 0x002fc600078e3cff */
[----:B----4-:R-:W-:Y:S04]  /*1cd50*/  STS.U16 [R18+UR76+0x23d80], R21 ;  /* 0x023d801512007988 */ /* 0x010fe8000800044c */
[----:B------:R0:W-:Y:S04]  /*1cd60*/  STS.U16 [R18+UR76+0x33d80], R29 ;  /* 0x033d801d12007988 */ /* 0x0001e8000800044c */
[----:B------:R-:W4:Y:S04]  /*1cd70*/  LDL.LU R33, [R1+0x8b4] ;  /* 0x0008b40001217983 */ /* 0x000f280000300800 */
[----:B------:R-:W-:Y:S04]  /*1cd80*/  STS.U16 [R31+UR76+0x20200], R20 ;  /* 0x020200141f007988 */ /* 0x000fe8000800044c */
[----:B------:R-:W4:Y:S04]  /*1cd90*/  LDL.LU R32, [R1+0x8b0] ;  /* 0x0008b00001207983 */ /* 0x000f280000300800 */
[----:B------:R-:W-:Y:S04]  /*1cda0*/  STS.U16 [R31+UR76+0x30200], R19 ;  /* 0x030200131f007988 */ /* 0x000fe8000800044c */
[----:B---3--:R-:W3:Y:S04]  /*1cdb0*/  LDL.LU R28, [R1+0x884] ;  /* 0x00088400011c7983 */ /* 0x008ee80000300800 */
[----:B------:R-:W-:Y:S04]  /*1cdc0*/  STS.U16 [R31+UR76+0x20600], R42 ;  /* 0x0206002a1f007988 */ /* 0x000fe8000800044c */
[----:B0-----:R-:W3:Y:S04]  /*1cdd0*/  LDL.LU R29, [R1+0x880] ;  /* 0x00088000011d7983 */ /* 0x001ee80000300800 */
        /* <DEDUP_REMOVED lines=9> */
[----:B0-----:R-:W3:Y:S04]  /*1ce70*/  LDL.LU R13, [R1+0x854] ;  /* 0x00085400010d7983 */ /* 0x001ee80000300800 */
[----:B--2---:R0:W-:Y:S04]  /*1ce80*/  STS.U16 [R31+UR76+0x21a00], R12 ;  /* 0x021a000c1f007988 */ /* 0x0041e8000800044c */
[----:B------:R1:W-:Y:S04]  /*1ce90*/  STS.U16 [R31+UR76+0x31a00], R9 ;  /* 0x031a00091f007988 */ /* 0x0003e8000800044c */
[----:B0-----:R-:W2:Y:S04]  /*1cea0*/  LDL.LU R12, [R1+0x850] ;  /* 0x00085000010c7983 */ /* 0x001ea80000300800 */
[----:B------:R-:W2:Y:S04]  /*1ceb0*/  LDL.LU R36, [R1+0x758] ;  /* 0x0007580001247983 */ /* 0x000ea80000300800 */
[----:B-1----:R-:W2:Y:S04]  /*1cec0*/  LDL.LU R9, [R1+0x754] ;  /* 0x0007540001097983 */ /* 0x002ea80000300800 */
[----:B------:R-:W2:Y:S04]  /*1ced0*/  LDL.LU R7, [R1+0x748] ;  /* 0x0007480001077983 */ /* 0x000ea80000300800 */
[----:B------:R-:W2:Y:S04]  /*1cee0*/  LDL.LU R6, [R1+0x744] ;  /* 0x0007440001067983 */ /* 0x000ea80000300800 */
[----:B------:R0:W-:Y:S04]  /*1cef0*/  STS.U16 [R31+UR76+0x21e00], R8 ;  /* 0x021e00081f007988 */ /* 0x0001e8000800044c */
[----:B------:R-:W2:Y:S04]  /*1cf00*/  LDL.LU R18, [R1+0x738] ;  /* 0x0007380001127983 */ /* 0x000ea80000300800 */
[----:B------:R1:W-:Y:S04]  /*1cf10*/  STS.U16 [R31+UR76+0x31e00], R61 ;  /* 0x031e003d1f007988 */ /* 0x0003e8000800044c */
[----:B0-----:R-:W2:Y:S04]  /*1cf20*/  LDL.LU R8, [R1+0x734] ;  /* 0x0007340001087983 */ /* 0x001ea80000300800 */
[----:B-1----:R-:W2:Y:S04]  /*1cf30*/  LDL.LU R61, [R1+0x720] ;  /* 0x00072000013d7983 */ /* 0x002ea80000300800 */
[----:B------:R-:W-:Y:S04]  /*1cf40*/  STS.U16 [R31+UR76+0x22200], R11 ;  /* 0x0222000b1f007988 */ /* 0x000fe8000800044c */
[----:B------:R-:W-:Y:S04]  /*1cf50*/  STS.U16 [R31+UR76+0x32200], R10 ;  /* 0x0322000a1f007988 */ /* 0x000fe8000800044c */
[----:B----4-:R0:W-:Y:S04]  /*1cf60*/  STS.U16 [R31+UR76+0x22600], R33 ;  /* 0x022600211f007988 */ /* 0x0101e8000800044c */
[----:B------:R1:W-:Y:S04]  /*1cf70*/  STS.U16 [R31+UR76+0x32600], R32 ;  /* 0x032600201f007988 */ /* 0x0003e8000800044c */
[----:B0-----:R-:W4:Y:S04]  /*1cf80*/  LDL.LU R33, [R1+0xab4] ;  /* 0x000ab40001217983 */ /* 0x001f280000300800 */
[----:B---3--:R0:W-:Y:S04]  /*1cf90*/  STS.U16 [R31+UR76+0x22a00], R28 ;  /* 0x022a001c1f007988 */ /* 0x0081e8000800044c */
[----:B-1----:R-:W3:Y:S04]  /*1cfa0*/  LDL.LU R32, [R1+0xab0] ;  /* 0x000ab00001207983 */ /* 0x002ee80000300800 */
[----:B------:R1:W-:Y:S04]  /*1cfb0*/  STS.U16 [R31+UR76+0x32a00], R29 ;  /* 0x032a001d1f007988 */ /* 0x0003e8000800044c */
[----:B0-----:R-:W3:Y:S04]  /*1cfc0*/  LDL.LU R28, [R1+0xa7c] ;  /* 0x000a7c00011c7983 */ /* 0x001ee80000300800 */
[----:B-1----:R-:W3:Y:S04]  /*1cfd0*/  LDL.LU R29, [R1+0xa78] ;  /* 0x000a7800011d7983 */ /* 0x002ee80000300800 */
        /* <DEDUP_REMOVED lines=8> */
[----:B------:R0:W-:Y:S04]  /*1d060*/  STS.U16 [R31+UR76+0x22e00], R13 ;  /* 0x022e000d1f007988 */ /* 0x0001e8000800044c */
[----:B0-----:R-:W3:Y:S04]  /*1d070*/  LDL.LU R13, [R1+0x93c] ;  /* 0x00093c00010d7983 */ /* 0x001ee80000300800 */
[----:B--2---:R0:W-:Y:S04]  /*1d080*/  STS.U16 [R31+UR76+0x32e00], R12 ;  /* 0x032e000c1f007988 */ /* 0x0041e8000800044c */
[----:B------:R1:W-:Y:S04]  /*1d090*/  STS.U16 [R31+UR76+0x23200], R36 ;  /* 0x023200241f007988 */ /* 0x0003e8000800044c */
[----:B0-----:R-:W2:Y:S04]  /*1d0a0*/  LDL.LU R12, [R1+0x938] ;  /* 0x00093800010c7983 */ /* 0x001ea80000300800 */
[----:B------:R-:W2:Y:S04]  /*1d0b0*/  LDL.LU R40, [R1+0x90c] ;  /* 0x00090c0001287983 */ /* 0x000ea80000300800 */
[----:B------:R-:W2:Y:S04]  /*1d0c0*/  LDL.LU R39, [R1+0x908] ;  /* 0x0009080001277983 */ /* 0x000ea80000300800 */
[----:B------:R-:W2:Y:S04]  /*1d0d0*/  LDL.LU R38, [R1+0x8dc] ;  /* 0x0008dc0001267983 */ /* 0x000ea80000300800 */
[----:B------:R0:W-:Y:S04]  /*1d0e0*/  STS.U16 [R31+UR76+0x33200], R9 ;  /* 0x033200091f007988 */ /* 0x0001e8000800044c */
[----:B------:R-:W2:Y:S04]  /*1d0f0*/  LDL.LU R37, [R1+0x8d8] ;  /* 0x0008d80001257983 */ /* 0x000ea80000300800 */
[----:B-1----:R-:W2:Y:S04]  /*1d100*/  LDL.LU R36, [R1+0x8ac] ;  /* 0x0008ac0001247983 */ /* 0x002ea80000300800 */
[----:B------:R1:W-:Y:S04]  /*1d110*/  STS.U16 [R31+UR76+0x23600], R7 ;  /* 0x023600071f007988 */ /* 0x0003e8000800044c */
[----:B0-----:R-:W2:Y:S04]  /*1d120*/  LDL.LU R9, [R1+0x8a8] ;  /* 0x0008a80001097983 */ /* 0x001ea80000300800 */
[----:B------:R0:W-:Y:S04]  /*1d130*/  STS.U16 [R31+UR76+0x33600], R6 ;  /* 0x033600061f007988 */ /* 0x0001e8000800044c */
[----:B-1----:R-:W2:Y:S04]  /*1d140*/  LDL.LU R7, [R1+0xff4] ;  /* 0x000ff40001077983 */ /* 0x002ea80000300800 */
[----:B------:R-:W-:Y:S04]  /*1d150*/  STS.U16 [R31+UR76+0x23a00], R18 ;  /* 0x023a00121f007988 */ /* 0x000fe8000800044c */
[----:B0-----:R-:W2:Y:S04]  /*1d160*/  LDL.LU R6, [R1+0xff0] ;  /* 0x000ff00001067983 */ /* 0x001ea80000300800 */
[----:B------:R0:W-:Y:S04]  /*1d170*/  STS.U16 [R31+UR76+0x33a00], R8 ;  /* 0x033a00081f007988 */ /* 0x0001e8000800044c */
[----:B------:R1:W-:Y:S04]  /*1d180*/  STS.U16 [R31+UR76+0x23e00], R61 ;  /* 0x023e003d1f007988 */ /* 0x0003e8000800044c */
[----:B0-----:R-:W2:Y:S04]  /*1d190*/  LDL.LU R8, [R1+0xfec] ;  /* 0x000fec0001087983 */ /* 0x001ea80000300800 */
[----:B-1----:R-:W2:Y:S01]  /*1d1a0*/  LDL.LU R61, [R1+0xfe8] ;  /* 0x000fe800013d7983 */ /* 0x002ea20000300800 */
[----:B------:R-:W-:-:S03]  /*1d1b0*/  LOP3.LUT R18, R0, 0x50, RZ, 0x3c, !PT ;  /* 0x0000005000127812 */ /* 0x000fc600078e3cff */
[----:B--2---:R0:W-:Y:S04]  /*1d1c0*/  STS.U16 [R31+UR76+0x33e00], R61 ;  /* 0x033e003d1f007988 */ /* 0x0041e8000800044c */
[----:B----4-:R1:W-:Y:S04]  /*1d1d0*/  STS.U16 [R18+UR76+0x20280], R33 ;  /* 0x0202802112007988 */ /* 0x0103e8000800044c */
[----:B---3--:R2:W-:Y:S04]  /*1d1e0*/  STS.U16 [R18+UR76+0x30280], R32 ;  /* 0x0302802012007988 */ /* 0x0085e8000800044c */
[----:B0-----:R-:W3:Y:S04]  /*1d1f0*/  LDL.LU R31, [R1+0xfe4] ;  /* 0x000fe400011f7983 */ /* 0x001ee80000300800 */
[----:B-1----:R-:W4:Y:S04]  /*1d200*/  LDL.LU R33, [R1+0xfe0] ;  /* 0x000fe00001217983 */ /* 0x002f280000300800 */
[----:B--2---:R-:W2:Y:S04]  /*1d210*/  LDL.LU R32, [R1+0xfdc] ;  /* 0x000fdc0001207983 */ /* 0x004ea80000300800 */
[----:B------:R0:W-:Y:S04]  /*1d220*/  STS.U16 [R18+UR76+0x20680], R28 ;  /* 0x0206801c12007988 */ /* 0x0001e8000800044c */
[----:B0-----:R-:W2:Y:S04]  /*1d230*/  LDL.LU R28, [R1+0xfd8] ;  /* 0x000fd800011c7983 */ /* 0x001ea80000300800 */
        /* <DEDUP_REMOVED lines=9> */
[----:B------:R0:W-:Y:S04]  /*1d2d0*/  STS.U16 [R18+UR76+0x21a80], R13 ;  /* 0x021a800d12007988 */ /* 0x0001e8000800044c */
[----:B------:R0:W-:Y:S04]  /*1d2e0*/  STS.U16 [R18+UR76+0x31a80], R12 ;  /* 0x031a800c12007988 */ /* 0x0001e8000800044c */
[----:B------:R-:W-:Y:S04]  /*1d2f0*/  STS.U16 [R18+UR76+0x21e80], R40 ;  /* 0x021e802812007988 */ /* 0x000fe8000800044c */
[----:B------:R-:W-:Y:S04]  /*1d300*/  STS.U16 [R18+UR76+0x31e80], R39 ;  /* 0x031e802712007988 */ /* 0x000fe8000800044c */
[----:B------:R-:W-:Y:S04]  /*1d310*/  STS.U16 [R18+UR76+0x22280], R38 ;  /* 0x0222802612007988 */ /* 0x000fe8000800044c */
[----:B------:R-:W-:Y:S04]  /*1d320*/  STS.U16 [R18+UR76+0x32280], R37 ;  /* 0x0322802512007988 */ /* 0x000fe8000800044c */
[----:B------:R-:W-:Y:S04]  /*1d330*/  STS.U16 [R18+UR76+0x22680], R36 ;  /* 0x0226802412007988 */ /* 0x000fe8000800044c */
[----:B0-----:R-:W3:Y:S04]  /*1d340*/  LDL.LU R29, [R1+0xfd4] ;  /* 0x000fd400011d7983 */ /* 0x001ee80000300800 */
[----:B------:R-:W-:Y:S04]  /*1d350*/  STS.U16 [R18+UR76+0x32680], R9 ;  /* 0x0326800912007988 */ /* 0x000fe8000800044c */
[----:B-1----:R-:W3:Y:S04]  /*1d360*/  LDL.LU R10, [R1+0xaac] ;  /* 0x000aac00010a7983 */ /* 0x002ee80000300800 */
[----:B------:R-:W3:Y:S04]  /*1d370*/  LDL.LU R11, [R1+0xaa8] ;  /* 0x000aa800010b7983 */ /* 0x000ee80000300800 */
[----:B------:R-:W3:Y:S04]  /*1d380*/  LDL.LU R13, [R1+0xa74] ;  /* 0x000a7400010d7983 */ /* 0x000ee80000300800 */
[----:B------:R-:W3:Y:S04]  /*1d390*/  LDL.LU R12, [R1+0xa70] ;  /* 0x000a7000010c7983 */ /* 0x000ee80000300800 */
[----:B--2---:R0:W-:Y:S04]  /*1d3a0*/  STS.U16 [R18+UR76+0x22a80], R28 ;  /* 0x022a801c12007988 */ /* 0x0041e8000800044c */
[----:B------:R1:W-:Y:S04]  /*1d3b0*/  STS.U16 [R18+UR76+0x32a80], R32 ;  /* 0x032a802012007988 */ /* 0x0003e8000800044c */
[----:B----4-:R2:W-:Y:S04]  /*1d3c0*/  STS.U16 [R18+UR76+0x22e80], R33 ;  /* 0x022e802112007988 */ /* 0x0105e8000800044c */
[----:B---3--:R3:W-:Y:S04]  /*1d3d0*/  STS.U16 [R18+UR76+0x32e80], R31 ;  /* 0x032e801f12007988 */ /* 0x0087e8000800044c */
[----:B0-----:R-:W4:Y:S04]  /*1d3e0*/  LDL.LU R28, [R1+0xfd0] ;  /* 0x000fd000011c7983 */ /* 0x001f280000300800 */
[----:B------:R0:W-:Y:S04]  /*1d3f0*/  STS.U16 [R18+UR76+0x23280], R8 ;  /* 0x0232800812007988 */ /* 0x0001e8000800044c */
[----:B-1----:R-:W4:Y:S04]  /*1d400*/  LDL.LU R32, [R1+0xfcc] ;  /* 0x000fcc0001207983 */ /* 0x002f280000300800 */
[----:B------:R1:W-:Y:S04]  /*1d410*/  STS.U16 [R18+UR76+0x33280], R6 ;  /* 0x0332800612007988 */ /* 0x0003e8000800044c */
[----:B--2---:R-:W2:Y:S04]  /*1d420*/  LDL.LU R33, [R1+0xfc8] ;  /* 0x000fc80001217983 */ /* 0x004ea80000300800 */
[----:B------:R0:W-:Y:S04]  /*1d430*/  STS.U16 [R18+UR76+0x23680], R7 ;  /* 0x0236800712007988 */ /* 0x0001e8000800044c */
[----:B---3--:R-:W3:Y:S04]  /*1d440*/  LDL.LU R31, [R1+0xfc4] ;  /* 0x000fc400011f7983 */ /* 0x008ee80000300800 */
[----:B------:R1:W-:Y:S04]  /*1d450*/  STS.U16 [R18+UR76+0x33680], R4 ;  /* 0x0336800412007988 */ /* 0x0003e8000800044c */
[----:B0-----:R-:W2:Y:S04]  /*1d460*/  LDL R8, [R1+0x980] ;  /* 0x0009800001087983 */ /* 0x001ea80000100800 */
[----:B------:R-:W2:Y:S04]  /*1d470*/  LDL R9, [R1+0x97c] ;  /* 0x00097c0001097983 */ /* 0x000ea80000100800 */
[----:B------:R0:W-:Y:S04]  /*1d480*/  STS.U16 [R18+UR76+0x23a80], R5 ;  /* 0x023a800512007988 */ /* 0x0001e8000800044c */
[----:B-1----:R-:W2:Y:S04]  /*1d490*/  LDL R6, [R1+0x9a0] ;  /* 0x0009a00001067983 */ /* 0x002ea80000100800 */
[----:B------:R-:W2:Y:S04]  /*1d4a0*/  LDL R7, [R1+0x99c] ;  /* 0x00099c0001077983 */ /* 0x000ea80000100800 */
[----:B------:R-:W2:Y:S04]  /*1d4b0*/  LDL R4, [R1+0x988] ;  /* 0x0009880001047983 */ /* 0x000ea80000100800 */
[----:B0-----:R-:W2:Y:S04]  /*1d4c0*/  LDL R5, [R1+0x984] ;  /* 0x0009840001057983 */ /* 0x001ea80000100800 */
[----:B------:R0:W-:Y:S04]  /*1d4d0*/  STS.U16 [R18+UR76+0x33a80], R30 ;  /* 0x033a801e12007988 */ /* 0x0001e8000800044c */
[----:B0-----:R-:W2:Y:S01]  /*1d4e0*/  LDL.LU R30, [R1+0xfc0] ;  /* 0x000fc000011e7983 */ /* 0x001ea20000300800 */
[----:B------:R-:W-:-:S03]  /*1d4f0*/  LOP3.LUT R42, R0, 0x60, RZ, 0x3c, !PT ;  /* 0x00000060002a7812 */ /* 0x000fc600078e3cff */
[----:B------:R0:W-:Y:S04]  /*1d500*/  STS.U16 [R18+UR76+0x23e80], R60 ;  /* 0x023e803c12007988 */ /* 0x0001e8000800044c */
[----:B------:R-:W-:Y:S04]  /*1d510*/  STS.U16 [R18+UR76+0x33e80], R35 ;  /* 0x033e802312007988 */ /* 0x000fe8000800044c */
[----:B------:R1:W-:Y:S01]  /*1d520*/  STS.U16 [R42+UR76+0x20300], R10 ;  /* 0x0203000a2a007988 */ /* 0x0003e2000800044c */
[----:B0-----:R-:W-:-:S03]  /*1d530*/  PRMT R60, RZ, 0x7610, R60 ;  /* 0x00007610ff3c7816 */ /* 0x001fc6000000003c */
[----:B------:R0:W-:Y:S04]  /*1d540*/  STS.U16 [R42+UR76+0x30300], R11 ;  /* 0x0303000b2a007988 */ /* 0x0001e8000800044c */
[----:B------:R-:W-:Y:S04]  /*1d550*/  STS.U16 [R42+UR76+0x20700], R13 ;  /* 0x0207000d2a007988 */ /* 0x000fe8000800044c */
[----:B------:R-:W-:Y:S04]  /*1d560*/  STS.U16 [R42+UR76+0x30700], R12 ;  /* 0x0307000c2a007988 */ /* 0x000fe8000800044c */
[----:B-1----:R-:W2:Y:S04]  /*1d570*/  LDL R10, [R1+0x9ac] ;  /* 0x0009ac00010a7983 */ /* 0x002ea80000100800 */
[----:B0-----:R-:W2:Y:S01]  /*1d580*/  LDL R11, [R1+0x9a4] ;  /* 0x0009a400010b7983 */ /* 0x001ea20000100800 */
[----:B----4-:R-:W-:-:S03]  /*1d590*/  PRMT R28, RZ, 0x7610, R28 ;  /* 0x00007610ff1c7816 */ /* 0x010fc6000000001c */
[----:B---3--:R0:W-:Y:S01]  /*1d5a0*/  STS.U16 [R42+UR76+0x20b00], R31 ;  /* 0x020b001f2a007988 */ /* 0x0081e2000800044c */
[----:B--2---:R-:W-:-:S03]  /*1d5b0*/  @!P3 MOV R34, R8 ;  /* 0x000000080022b202 */ /* 0x004fc60000000f00 */
[----:B0-----:R-:W2:Y:S01]  /*1d5c0*/  LDL.LU R31, [R1+0xfbc] ;  /* 0x000fbc00011f7983 */ /* 0x001ea20000300800 */
[----:B------:R-:W-:-:S05]  /*1d5d0*/  @!P3 IMAD.MOV.U32 R35, RZ, RZ, R9 ;  /* 0x000000ffff23b224 */ /* 0x000fca00078e0009 */
[----:B------:R0:W3:Y:S02]  /*1d5e0*/  @!P3 LDG.E.U16 R60, desc[UR6][R34.64] ;  /* 0x00000006223cb981 */ /* 0x0000e4000c1e1500 */
[----:B0-----:R-:W-:Y:S02]  /*1d5f0*/  @!P3 IMAD.MOV.U32 R34, RZ, RZ, R6 ;  /* 0x000000ffff22b224 */ /* 0x001fe400078e0006 */
[----:B------:R-:W-:-:S05]  /*1d600*/  @!P3 IMAD.MOV.U32 R35, RZ, RZ, R7 ;  /* 0x000000ffff23b224 */ /* 0x000fca00078e0007 */
[----:B------:R0:W4:Y:S04]  /*1d610*/  @!P3 LDG.E.U16 R28, desc[UR6][R34.64] ;  /* 0x00000006221cb981 */ /* 0x000128000c1e1500 */
[----:B------:R1:W-:Y:S04]  /*1d620*/  STS.U16 [R42+UR76+0x30b00], R30 ;  /* 0x030b001e2a007988 */ /* 0x0003e8000800044c */
[----:B------:R0:W-:Y:S04]  /*1d630*/  STS.U16 [R42+UR76+0x20f00], R33 ;  /* 0x020f00212a007988 */ /* 0x0001e8000800044c */
[----:B-1----:R-:W3:Y:S04]  /*1d640*/  LDL.LU R30, [R1+0xfb8] ;  /* 0x000fb800011e7983 */ /* 0x002ee80000300800 */
[----:B0-----:R-:W4:Y:S04]  /*1d650*/  LDL.LU R33, [R1+0xfb4] ;  /* 0x000fb40001217983 */ /* 0x001f280000300800 */
[----:B------:R0:W-:Y:S01]  /*1d660*/  STS.U16 [R42+UR76+0x30f00], R32 ;  /* 0x030f00202a007988 */ /* 0x0001e2000800044c */
[----:B------:R-:W-:-:S02]  /*1d670*/  @!P3 IMAD.MOV.U32 R35, RZ, RZ, R5 ;  /* 0x000000ffff23b224 */ /* 0x000fc400078e0005 */
[----:B------:R-:W-:Y:S01]  /*1d680*/  @!P3 IMAD.MOV.U32 R34, RZ, RZ, R4 ;  /* 0x000000ffff22b224 */ /* 0x000fe200078e0004 */
[----:B0-----:R-:W4:Y:S04]  /*1d690*/  LDL.LU R32, [R1+0xfb0] ;  /* 0x000fb00001207983 */ /* 0x001f280000300800 */
[----:B------:R-:W4:Y:S04]  /*1d6a0*/  LDL R9, [R1+0x98c] ;  /* 0x00098c0001097983 */ /* 0x000f280000100800 */
[----:B------:R-:W4:Y:S04]  /*1d6b0*/  LDL R8, [R1+0x990] ;  /* 0x0009900001087983 */ /* 0x000f280000100800 */
[----:B------:R-:W4:Y:S04]  /*1d6c0*/  LDL.LU R5, [R1+0xb3c] ;  /* 0x000b3c0001057983 */ /* 0x000f280000300800 */
[----:B------:R-:W4:Y:S04]  /*1d6d0*/  LDL.LU R4, [R1+0xb38] ;  /* 0x000b380001047983 */ /* 0x000f280000300800 */
[----:B------:R-:W4:Y:S04]  /*1d6e0*/  LDL.LU R7, [R1+0xb2c] ;  /* 0x000b2c0001077983 */ /* 0x000f280000300800 */
[----:B------:R-:W4:Y:S04]  /*1d6f0*/  LDL.LU R6, [R1+0xb28] ;  /* 0x000b280001067983 */ /* 0x000f280000300800 */
[----:B------:R-:W4:Y:S04]  /*1d700*/  LDL R37, [R1+0x9b4] ;  /* 0x0009b40001257983 */ /* 0x000f280000100800 */
[----:B------:R-:W4:Y:S04]  /*1d710*/  LDL R36, [R1+0x9bc] ;  /* 0x0009bc0001247983 */ /* 0x000f280000100800 */
[----:B------:R-:W4:Y:S04]  /*1d720*/  LDL R21, [R1+0x994] ;  /* 0x0009940001157983 */ /* 0x000f280000100800 */
[----:B------:R-:W4:Y:S04]  /*1d730*/  LDL R20, [R1+0x998] ;  /* 0x0009980001147983 */ /* 0x000f280000100800 */
[----:B------:R-:W4:Y:S04]  /*1d740*/  LDL R18, [R1+0x9cc] ;  /* 0x0009cc0001127983 */ /* 0x000f280000100800 */
[----:B------:R-:W4:Y:S01]  /*1d750*/  LDL R19, [R1+0x9c4] ;  /* 0x0009c40001137983 */ /* 0x000f220000100800 */
[----:B------:R-:W-:-:S06]  /*1d760*/  PRMT R29, RZ, 0x7610, R29 ;  /* 0x00007610ff1d7816 */ /* 0x000fcc000000001d */
[----:B------:R0:W4:Y:S02]  /*1d770*/  @!P3 LDG.E.U16 R29, desc[UR6][R34.64] ;  /* 0x00000006221db981 */ /* 0x000124000c1e1500 */
[----:B0-----:R-:W-:Y:S02]  /*1d780*/  @!P3 IMAD.MOV.U32 R34, RZ, RZ, R10 ;  /* 0x000000ffff22b224 */ /* 0x001fe400078e000a */
[----:B------:R-:W-:Y:S01]  /*1d790*/  @!P3 IMAD.MOV.U32 R35, RZ, RZ, R11 ;  /* 0x000000ffff23b224 */ /* 0x000fe200078e000b */
[----:B--2---:R-:W-:Y:S02]  /*1d7a0*/  PRMT R31, RZ, 0x7610, R31 ;  /* 0x00007610ff1f7816 */ /* 0x004fe4000000001f */
[----:B---3--:R-:W-:-:S06]  /*1d7b0*/  PRMT R30, RZ, 0x7610, R30 ;  /* 0x00007610ff1e7816 */ /* 0x008fcc000000001e */
[----:B------:R0:W2:Y:S01]  /*1d7c0*/  @!P3 LDG.E.U16 R30, desc[UR6][R34.64] ;  /* 0x00000006221eb981 */ /* 0x0000a2000c1e1500 */
[----:B----4-:R-:W-:Y:S01]  /*1d7d0*/  PRMT R33, RZ, 0x7610, R33 ;  /* 0x00007610ff217816 */ /* 0x010fe20000000021 */
[----:B0-----:R-:W-:Y:S02]  /*1d7e0*/  @!P3 IMAD.MOV.U32 R35, RZ, RZ, R9 ;  /* 0x000000ffff23b224 */ /* 0x001fe400078e0009 */
[----:B------:R-:W3:Y:S01]  /*1d7f0*/  LDL.LU R9, [R1+0xb1c] ;  /* 0x000b1c0001097983 */ /* 0x000ee20000300800 */
[----:B------:R-:W-:-:S03]  /*1d800*/  @!P3 IMAD.MOV.U32 R34, RZ, RZ, R8 ;  /* 0x000000ffff22b224 */ /* 0x000fc600078e0008 */
[----:B------:R-:W4:Y:S01]  /*1d810*/  LDL.LU R8, [R1+0xb18] ;  /* 0x000b180001087983 */ /* 0x000f220000300800 */
[----:B------:R-:W-:-:S03]  /*1d820*/  PRMT R32, RZ, 0x7610, R32 ;  /* 0x00007610ff207816 */ /* 0x000fc60000000020 */
[----:B------:R-:W2:Y:S04]  /*1d830*/  LDL.LU R11, [R1+0xb0c] ;  /* 0x000b0c00010b7983 */ /* 0x000ea80000300800 */
[----:B------:R-:W2:Y:S04]  /*1d840*/  LDL.LU R10, [R1+0xb08] ;  /* 0x000b0800010a7983 */ /* 0x000ea80000300800 */
[----:B------:R-:W2:Y:S04]  /*1d850*/  LDL.LU R13, [R1+0xafc] ;  /* 0x000afc00010d7983 */ /* 0x000ea80000300800 */
[----:B------:R-:W2:Y:S04]  /*1d860*/  LDL.LU R12, [R1+0xaf8] ;  /* 0x000af800010c7983 */ /* 0x000ea80000300800 */
[----:B------:R0:W2:Y:S02]  /*1d870*/  @!P3 LDG.E.U16 R31, desc[UR6][R34.64] ;  /* 0x00000006221fb981 */ /* 0x0000a4000c1e1500 */
[----:B0-----:R-:W-:-:S02]  /*1d880*/  @!P3 IMAD.MOV.U32 R34, RZ, RZ, R36 ;  /* 0x000000ffff22b224 */ /* 0x001fc400078e0024 */
[----:B------:R-:W-:-:S05]  /*1d890*/  @!P3 IMAD.MOV.U32 R35, RZ, RZ, R37 ;  /* 0x000000ffff23b224 */ /* 0x000fca00078e0025 */
[----:B------:R0:W2:Y:S02]  /*1d8a0*/  @!P3 LDG.E.U16 R32, desc[UR6][R34.64] ;  /* 0x000000062220b981 */ /* 0x0000a4000c1e1500 */
[----:B0-----:R-:W-:Y:S02]  /*1d8b0*/  @!P3 IMAD.MOV.U32 R34, RZ, RZ, R20 ;  /* 0x000000ffff22b224 */ /* 0x001fe400078e0014 */
[----:B------:R-:W-:-:S05]  /*1d8c0*/  @!P3 IMAD.MOV.U32 R35, RZ, RZ, R21 ;  /* 0x000000ffff23b224 */ /* 0x000fca00078e0015 */
[----:B------:R0:W2:Y:S02]  /*1d8d0*/  @!P3 LDG.E.U16 R33, desc[UR6][R34.64] ;  /* 0x000000062221b981 */ /* 0x0000a4000c1e1500 */
[----:B0-----:R-:W-:Y:S02]  /*1d8e0*/  @!P3 IMAD.MOV.U32 R34, RZ, RZ, R18 ;  /* 0x000000ffff22b224 */ /* 0x001fe400078e0012 */
[----:B------:R-:W2:Y:S01]  /*1d8f0*/  LDL.LU R18, [R1+0x7bc] ;  /* 0x0007bc0001127983 */ /* 0x000ea20000300800 */
[----:B------:R-:W-:-:S03]  /*1d900*/  @!P3 IMAD.MOV.U32 R35, RZ, RZ, R19 ;  /* 0x000000ffff23b224 */ /* 0x000fc600078e0013 */
[----:B------:R-:W2:Y:S04]  /*1d910*/  LDL.LU R21, [R1+0x7b8] ;  /* 0x0007b80001157983 */ /* 0x000ea80000300800 */
[----:B------:R-:W2:Y:S04]  /*1d920*/  LDL.LU R20, [R1+0x7ac] ;  /* 0x0007ac0001147983 */ /* 0x000ea80000300800 */
[----:B------:R-:W2:Y:S01]  /*1d930*/  LDL.LU R19, [R1+0x7a8] ;  /* 0x0007a80001137983 */ /* 0x000ea20000300800 */
[----:B------:R-:W0:Y:S01]  /*1d940*/  S2R R36, SR_TID.X ;  /* 0x0000000000247919 */ /* 0x000e220000002100 */
[----:B------:R-:W-:-:S06]  /*1d950*/  PRMT R61, RZ, 0x7610, R61 ;  /* 0x00007610ff3d7816 */ /* 0x000fcc000000003d */
[----:B------:R0:W2:Y:S04]  /*1d960*/  @!P3 LDG.E.U16 R61, desc[UR6][R34.64] ;  /* 0x00000006223db981 */ /* 0x0000a8000c1e1500 */
[----:B------:R-:W-:Y:S04]  /*1d970*/  STS.U16 [R42+UR76+0x21300], R5 ;  /* 0x021300052a007988 */ /* 0x000fe8000800044c */
[----:B------:R-:W-:Y:S01]  /*1d980*/  STS.U16 [R42+UR76+0x31300], R4 ;  /* 0x031300042a007988 */ /* 0x000fe2000800044c */
[----:B0-----:R-:W-:Y:S01]  /*1d990*/  SHF.R.S32.HI R34, RZ, 0x7, R36 ;  /* 0x00000007ff227819 */ /* 0x001fe20000011424 */
[----:B------:R-:W-:-:S03]  /*1d9a0*/  IMAD.SHL.U32 R35, R36, 0x2, RZ ;  /* 0x0000000224237824 */ /* 0x000fc600078e00ff */
[----:B------:R-:W-:-:S04]  /*1d9b0*/  SGXT R34, R34, 0x1 ;  /* 0x000000012222781a */ /* 0x000fc80000000200 */
[----:B------:R-:W-:-:S04]  /*1d9c0*/  LOP3.LUT R34, R34, 0x90, RZ, 0xc0, !PT ;  /* 0x0000009022227812 */ /* 0x000fc800078ec0ff */
[----:B------:R-:W-:Y:S01]  /*1d9d0*/  LOP3.LUT R34, R34, 0x7e, R35, 0x78, !PT ;  /* 0x0000007e22227812 */ /* 0x000fe200078e7823 */
[----:B------:R-:W-:Y:S01]  /*1d9e0*/  IMAD.SHL.U32 R35, R36, 0x20, RZ ;  /* 0x0000002024237824 */ /* 0x000fe200078e00ff */
[----:B------:R-:W-:Y:S04]  /*1d9f0*/  STS.U16 [R42+UR76+0x21700], R7 ;  /* 0x021700072a007988 */ /* 0x000fe8000800044c */
[----:B------:R-:W-:Y:S01]  /*1da00*/  STS.U16 [R42+UR76+0x31700], R6 ;  /* 0x031700062a007988 */ /* 0x000fe2000800044c */
[----:B------:R-:W-:-:S03]  /*1da10*/  LOP3.LUT R34, R34, 0x800, R35, 0xf8, !PT ;  /* 0x0000080022227812 */ /* 0x000fc600078ef823 */
[----:B------:R-:W2:Y:S04]  /*1da20*/  LDL.LU R35, [R1+0x79c] ;  /* 0x00079c0001237983 */ /* 0x000ea80000300800 */
[----:B------:R-:W2:Y:S04]  /*1da30*/  LDL.LU R40, [R1+0xb5c] ;  /* 0x000b5c0001287983 */ /* 0x000ea80000300800 */
[----:B------:R-:W2:Y:S04]  /*1da40*/  LDL.LU R41, [R1+0xb58] ;  /* 0x000b580001297983 */ /* 0x000ea80000300800 */
[----:B------:R-:W2:Y:S04]  /*1da50*/  LDL.LU R38, [R1+0xb54] ;  /* 0x000b540001267983 */ /* 0x000ea80000300800 */
[----:B------:R-:W2:Y:S04]  /*1da60*/  LDL.LU R39, [R1+0xb50] ;  /* 0x000b500001277983 */ /* 0x000ea80000300800 */
[----:B------:R-:W2:Y:S04]  /*1da70*/  LDL.LU R36, [R1+0xb4c] ;  /* 0x000b4c0001247983 */ /* 0x000ea80000300800 */
[----:B------:R-:W2:Y:S04]  /*1da80*/  LDL.LU R37, [R1+0xb48] ;  /* 0x000b480001257983 */ /* 0x000ea80000300800 */
[----:B---3--:R-:W-:Y:S04]  /*1da90*/  STS.U16 [R42+UR76+0x21b00], R9 ;  /* 0x021b00092a007988 */ /* 0x008fe8000800044c */
[----:B----4-:R-:W-:Y:S04]  /*1daa0*/  STS.U16 [R42+UR76+0x31b00], R8 ;  /* 0x031b00082a007988 */ /* 0x010fe8000800044c */
[----:B--2---:R-:W-:Y:S04]  /*1dab0*/  STS.U16 [R42+UR76+0x21f00], R11 ;  /* 0x021f000b2a007988 */ /* 0x004fe8000800044c */
[----:B------:R-:W-:Y:S04]  /*1dac0*/  STS.U16 [R42+UR76+0x31f00], R10 ;  /* 0x031f000a2a007988 */ /* 0x000fe8000800044c */
[----:B------:R-:W-:Y:S04]  /*1dad0*/  STS.U16 [R42+UR76+0x22300], R13 ;  /* 0x0223000d2a007988 */ /* 0x000fe8000800044c */
[----:B------:R-:W-:Y:S04]  /*1dae0*/  STS.U16 [R42+UR76+0x32300], R12 ;  /* 0x0323000c2a007988 */ /* 0x000fe8000800044c */
[----:B------:R-:W-:Y:S04]  /*1daf0*/  STS.U16 [R42+UR76+0x22700], R3 ;  /* 0x022700032a007988 */ /* 0x000fe8000800044c */
[----:B------:R0:W-:Y:S04]  /*1db00*/  STS.U16 [R42+UR76+0x32700], R2 ;  /* 0x032700022a007988 */ /* 0x0001e8000800044c */
[----:B0-----:R-:W2:Y:S04]  /*1db10*/  LDL.LU R2, [R1+0xb44] ;  /* 0x000b440001027983 */ /* 0x001ea80000300800 */
[----:B------:R-:W3:Y:S04]  /*1db20*/  LDL.LU R3, [R1+0xb40] ;  /* 0x000b400001037983 */ /* 0x000ee80000300800 */
[----:B------:R-:W4:Y:S04]  /*1db30*/  LDL.LU R4, [R1+0xb34] ;  /* 0x000b340001047983 */ /* 0x000f280000300800 */
        /* <DEDUP_REMOVED lines=11> */
[----:B------:R1:W-:Y:S04]  /*1dbf0*/  STS.U16 [R42+UR76+0x22f00], R20 ;  /* 0x022f00142a007988 */ /* 0x0003e8000800044c */
[----:B0-----:R-:W2:Y:S04]  /*1dc00*/  LDL.LU R18, [R1+0xfac] ;  /* 0x000fac0001127983 */ /* 0x001ea80000300800 */
[----:B-1----:R-:W2:Y:S04]  /*1dc10*/  LDL.LU R21, [R1+0xfa8] ;  /* 0x000fa80001157983 */ /* 0x002ea80000300800 */
[----:B------:R-:W2:Y:S04]  /*1dc20*/  LDL.LU R20, [R1+0xfa4] ;  /* 0x000fa40001147983 */ /* 0x000ea80000300800 */
[----:B------:R0:W-:Y:S04]  /*1dc30*/  STS.U16 [R42+UR76+0x32f00], R19 ;  /* 0x032f00132a007988 */ /* 0x0001e8000800044c */
[----:B0-----:R-:W2:Y:S04]  /*1dc40*/  LDL.LU R19, [R1+0xfa0] ;  /* 0x000fa00001137983 */ /* 0x001ea80000300800 */
[----:B------:R-:W-:Y:S04]  /*1dc50*/  STS.U16 [R42+UR76+0x23300], R35 ;  /* 0x023300232a007988 */ /* 0x000fe8000800044c */
[----:B--2---:R0:W-:Y:S04]  /*1dc60*/  STS.U16 [R42+UR76+0x33300], R19 ;  /* 0x033300132a007988 */ /* 0x0041e8000800044c */
[----:B------:R1:W-:Y:S04]  /*1dc70*/  STS.U16 [R42+UR76+0x23700], R18 ;  /* 0x023700122a007988 */ /* 0x0003e8000800044c */
[----:B------:R2:W-:Y:S04]  /*1dc80*/  STS.U16 [R42+UR76+0x33700], R17 ;  /* 0x033700112a007988 */ /* 0x0005e8000800044c */
[----:B0-----:R-:W4:Y:S04]  /*1dc90*/  LDL.LU R19, [R1+0xf9c] ;  /* 0x000f9c0001137983 */ /* 0x001f280000300800 */
[----:B-1----:R-:W4:Y:S04]  /*1dca0*/  LDL.LU R18, [R1+0xf98] ;  /* 0x000f980001127983 */ /* 0x002f280000300800 */
[----:B--2---:R-:W2:Y:S04]  /*1dcb0*/  LDL.LU R17, [R1+0xf94] ;  /* 0x000f940001117983 */ /* 0x004ea80000300800 */
[----:B------:R0:W-:Y:S04]  /*1dcc0*/  STS.U16 [R42+UR76+0x23b00], R16 ;  /* 0x023b00102a007988 */ /* 0x0001e8000800044c */
[----:B------:R1:W-:Y:S04]  /*1dcd0*/  STS.U16 [R42+UR76+0x33b00], R15 ;  /* 0x033b000f2a007988 */ /* 0x0003e8000800044c */
[----:B------:R3:W-:Y:S04]  /*1dce0*/  STS.U16 [R42+UR76+0x23f00], R14 ;  /* 0x023f000e2a007988 */ /* 0x0007e8000800044c */
[----:B0-----:R-:W2:Y:S04]  /*1dcf0*/  LDL.LU R16, [R1+0xf90] ;  /* 0x000f900001107983 */ /* 0x001ea80000300800 */
[----:B-1----:R-:W2:Y:S04]  /*1dd00*/  LDL.LU R15, [R1+0xf8c] ;  /* 0x000f8c00010f7983 */ /* 0x002ea80000300800 */
[----:B---3--:R-:W3:Y:S01]  /*1dd10*/  LDL.LU R14, [R1+0xf88] ;  /* 0x000f8800010e7983 */ /* 0x008ee20000300800 */
[----:B------:R-:W-:-:S03]  /*1dd20*/  LOP3.LUT R35, R0, 0x70, RZ, 0x3c, !PT ;  /* 0x0000007000237812 */ /* 0x000fc600078e3cff */
[----:B------:R0:W-:Y:S04]  /*1dd30*/  STS.U16 [R42+UR76+0x33f00], R43 ;  /* 0x033f002b2a007988 */ /* 0x0001e8000800044c */
[----:B------:R1:W-:Y:S04]  /*1dd40*/  STS.U16 [R35+UR76+0x20380], R40 ;  /* 0x0203802823007988 */ /* 0x0003e8000800044c */
[----:B------:R1:W-:Y:S04]  /*1dd50*/  STS.U16 [R35+UR76+0x30380], R41 ;  /* 0x0303802923007988 */ /* 0x0003e8000800044c */
[----:B------:R1:W-:Y:S04]  /*1dd60*/  STS.U16 [R35+UR76+0x20780], R38 ;  /* 0x0207802623007988 */ /* 0x0003e8000800044c */
[----:B0-----:R0:W5:Y:S04]  /*1dd70*/  LDL.LU R42, [R1+0xf84] ;  /* 0x000f8400012a7983 */ /* 0x0011680000300800 */
[----:B------:R0:W-:Y:S04]  /*1dd80*/  STS.U16 [R35+UR76+0x30780], R39 ;  /* 0x0307802723007988 */ /* 0x0001e8000800044c */
[----:B------:R0:W5:Y:S04]  /*1dd90*/  LDL.LU R43, [R1+0xf80] ;  /* 0x000f8000012b7983 */ /* 0x0001680000300800 */
[----:B------:R0:W-:Y:S04]  /*1dda0*/  STS.U16 [R35+UR76+0x20b80], R36 ;  /* 0x020b802423007988 */ /* 0x0001e8000800044c */
[----:B-1----:R1:W5:Y:S04]  /*1ddb0*/  LDL.LU R40, [R1+0xf7c] ;  /* 0x000f7c0001287983 */ /* 0x0023680000300800 */
[----:B------:R0:W-:Y:S04]  /*1ddc0*/  STS.U16 [R35+UR76+0x30b80], R37 ;  /* 0x030b802523007988 */ /* 0x0001e8000800044c */
[----:B------:R1:W5:Y:S04]  /*1ddd0*/  LDL.LU R41, [R1+0xf78] ;  /* 0x000f780001297983 */ /* 0x0003680000300800 */
[----:B------:R0:W-:Y:S04]  /*1dde0*/  STS.U16 [R35+UR76+0x20f80], R2 ;  /* 0x020f800223007988 */ /* 0x0001e8000800044c */
[----:B------:R1:W5:Y:S04]  /*1ddf0*/  LDL.LU R38, [R1+0xf74] ;  /* 0x000f740001267983 */ /* 0x0003680000300800 */
[----:B------:R1:W-:Y:S04]  /*1de00*/  STS.U16 [R35+UR76+0x30f80], R3 ;  /* 0x030f800323007988 */ /* 0x0003e8000800044c */
[----:B0-----:R0:W5:Y:S04]  /*1de10*/  LDL.LU R39, [R1+0xf70] ;  /* 0x000f700001277983 */ /* 0x0011680000300800 */
[----:B----4-:R4:W-:Y:S04]  /*1de20*/  STS.U16 [R35+UR76+0x21380], R4 ;  /* 0x0213800423007988 */ /* 0x0109e8000800044c */
[----:B------:R0:W5:Y:S04]  /*1de30*/  LDL.LU R36, [R1+0xf6c] ;  /* 0x000f6c0001247983 */ /* 0x0001680000300800 */
[----:B------:R0:W-:Y:S04]  /*1de40*/  STS.U16 [R35+UR76+0x31380], R5 ;  /* 0x0313800523007988 */ /* 0x0001e8000800044c */
[----:B------:R0:W5:Y:S04]  /*1de50*/  LDL.LU R37, [R1+0xf68] ;  /* 0x000f680001257983 */ /* 0x0001680000300800 */
[----:B------:R0:W-:Y:S04]  /*1de60*/  STS.U16 [R35+UR76+0x21780], R6 ;  /* 0x0217800623007988 */ /* 0x0001e8000800044c */
[----:B------:R0:W5:Y:S04]  /*1de70*/  LDL.LU R2, [R1+0xf64] ;  /* 0x000f640001027983 */ /* 0x0001680000300800 */
[----:B------:R0:W-:Y:S04]  /*1de80*/  STS.U16 [R35+UR76+0x31780], R7 ;  /* 0x0317800723007988 */ /* 0x0001e8000800044c */
[----:B-1----:R1:W5:Y:S04]  /*1de90*/  LDL.LU R3, [R1+0xf60] ;  /* 0x000f600001037983 */ /* 0x0023680000300800 */
[----:B------:R0:W-:Y:S04]  /*1dea0*/  STS.U16 [R35+UR76+0x21b80], R8 ;  /* 0x021b800823007988 */ /* 0x0001e8000800044c */
[----:B----4-:R1:W5:Y:S04]  /*1deb0*/  LDL.LU R4, [R1+0xf5c] ;  /* 0x000f5c0001047983 */ /* 0x0103680000300800 */
[----:B------:R4:W-:Y:S04]  /*1dec0*/  STS.U16 [R35+UR76+0x31b80], R9 ;  /* 0x031b800923007988 */ /* 0x0009e8000800044c */
[----:B0-----:R1:W5:Y:S04]  /*1ded0*/  LDL.LU R5, [R1+0xf58] ;  /* 0x000f580001057983 */ /* 0x0013680000300800 */
[----:B------:R0:W-:Y:S04]  /*1dee0*/  STS.U16 [R35+UR76+0x21f80], R10 ;  /* 0x021f800a23007988 */ /* 0x0001e8000800044c */
[----:B------:R1:W5:Y:S04]  /*1def0*/  LDL.LU R6, [R1+0xf54] ;  /* 0x000f540001067983 */ /* 0x0003680000300800 */
[----:B------:R0:W-:Y:S04]  /*1df00*/  STS.U16 [R35+UR76+0x31f80], R11 ;  /* 0x031f800b23007988 */ /* 0x0001e8000800044c */
[----:B------:R1:W5:Y:S04]  /*1df10*/  LDL.LU R7, [R1+0xf50] ;  /* 0x000f500001077983 */ /* 0x0003680000300800 */
[----:B------:R0:W-:Y:S04]  /*1df20*/  STS.U16 [R35+UR76+0x22380], R12 ;  /* 0x0223800c23007988 */ /* 0x0001e8000800044c */
[----:B------:R1:W5:Y:S04]  /*1df30*/  LDL.LU R8, [R1+0xf4c] ;  /* 0x000f4c0001087983 */ /* 0x0003680000300800 */
[----:B------:R1:W-:Y:S04]  /*1df40*/  STS.U16 [R35+UR76+0x32380], R13 ;  /* 0x0323800d23007988 */ /* 0x0003e8000800044c */
[----:B----4-:R4:W5:Y:S04]  /*1df50*/  LDL.LU R9, [R1+0xf48] ;  /* 0x000f480001097983 */ /* 0x0109680000300800 */
[----:B0-----:R4:W5:Y:S04]  /*1df60*/  LDL.LU R10, [R1+0xf44] ;  /* 0x000f4400010a7983 */ /* 0x0019680000300800 */
[----:B------:R4:W5:Y:S04]  /*1df70*/  LDL.LU R11, [R1+0xf40] ;  /* 0x000f4000010b7983 */ /* 0x0009680000300800 */
[----:B------:R4:W5:Y:S04]  /*1df80*/  LDL.LU R12, [R1+0xf3c] ;  /* 0x000f3c00010c7983 */ /* 0x0009680000300800 */
[----:B-1----:R4:W5:Y:S04]  /*1df90*/  LDL.LU R13, [R1+0xf38] ;  /* 0x000f3800010d7983 */ /* 0x0029680000300800 */
[----:B---3--:R0:W-:Y:S04]  /*1dfa0*/  STS.U16 [R35+UR76+0x22780], R14 ;  /* 0x0227800e23007988 */ /* 0x0081e8000800044c */
[----:B--2---:R1:W-:Y:S04]  /*1dfb0*/  STS.U16 [R35+UR76+0x32780], R15 ;  /* 0x0327800f23007988 */ /* 0x0043e8000800044c */
[----:B------:R2:W-:Y:S04]  /*1dfc0*/  STS.U16 [R35+UR76+0x22b80], R16 ;  /* 0x022b801023007988 */ /* 0x0005e8000800044c */
[----:B------:R3:W-:Y:S04]  /*1dfd0*/  STS.U16 [R35+UR76+0x32b80], R17 ;  /* 0x032b801123007988 */ /* 0x0007e8000800044c */
[----:B------:R1:W-:Y:S04]  /*1dfe0*/  STS.U16 [R35+UR76+0x22f80], R18 ;  /* 0x022f801223007988 */ /* 0x0003e8000800044c */
[----:B0-----:R4:W5:Y:S04]  /*1dff0*/  LDL.LU R14, [R1+0xf34] ;  /* 0x000f3400010e7983 */ /* 0x0019680000300800 */
[----:B------:R0:W-:Y:S04]  /*1e000*/  STS.U16 [R35+UR76+0x32f80], R19 ;  /* 0x032f801323007988 */ /* 0x0001e8000800044c */
[----:B-1----:R4:W5:Y:S04]  /*1e010*/  LDL.LU R15, [R1+0xf30] ;  /* 0x000f3000010f7983 */ /* 0x0029680000300800 */
[----:B------:R1:W-:Y:S04]  /*1e020*/  STS.U16 [R35+UR76+0x23380], R20 ;  /* 0x0233801423007988 */ /* 0x0003e8000800044c */
[----:B--2---:R4:W5:Y:S04]  /*1e030*/  LDL.LU R16, [R1+0xf2c] ;  /* 0x000f2c0001107983 */ /* 0x0049680000300800 */
[----:B------:R2:W-:Y:S04]  /*1e040*/  STS.U16 [R35+UR76+0x33380], R21 ;  /* 0x0333801523007988 */ /* 0x0005e8000800044c */
[----:B---3--:R4:W5:Y:S04]  /*1e050*/  LDL.LU R17, [R1+0xf28] ;  /* 0x000f280001117983 */ /* 0x0089680000300800 */
[----:B------:R3:W-:Y:S04]  /*1e060*/  STS.U16 [R35+UR76+0x23780], R22 ;  /* 0x0237801623007988 */ /* 0x0007e8000800044c */
[----:B------:R4:W5:Y:S04]  /*1e070*/  LDL.LU R18, [R1+0xf24] ;  /* 0x000f240001127983 */ /* 0x0009680000300800 */
[----:B------:R1:W-:Y:S04]  /*1e080*/  STS.U16 [R35+UR76+0x33780], R23 ;  /* 0x0337801723007988 */ /* 0x0003e8000800044c */
[----:B0-----:R4:W5:Y:S04]  /*1e090*/  LDL.LU R19, [R1+0xf20] ;  /* 0x000f200001137983 */ /* 0x0019680000300800 */
[----:B------:R0:W-:Y:S04]  /*1e0a0*/  STS.U16 [R35+UR76+0x23b80], R24 ;  /* 0x023b801823007988 */ /* 0x0001e8000800044c */
[----:B-1----:R4:W5:Y:S04]  /*1e0b0*/  LDL.LU R20, [R1+0xf1c] ;  /* 0x000f1c0001147983 */ /* 0x0029680000300800 */
[----:B------:R-:W-:Y:S04]  /*1e0c0*/  STS.U16 [R35+UR76+0x33b80], R25 ;  /* 0x033b801923007988 */ /* 0x000fe8000800044c */
[----:B--2---:R4:W5:Y:S04]  /*1e0d0*/  LDL.LU R21, [R1+0xf18] ;  /* 0x000f180001157983 */ /* 0x0049680000300800 */
[----:B------:R-:W-:Y:S04]  /*1e0e0*/  STS.U16 [R35+UR76+0x23f80], R26 ;  /* 0x023f801a23007988 */ /* 0x000fe8000800044c */
[----:B---3--:R4:W5:Y:S04]  /*1e0f0*/  LDL.LU R22, [R1+0xf14] ;  /* 0x000f140001167983 */ /* 0x0089680000300800 */
[----:B------:R1:W-:Y:S04]  /*1e100*/  STS.U16 [R35+UR76+0x33f80], R27 ;  /* 0x033f801b23007988 */ /* 0x0003e8000800044c */
[----:B------:R4:W5:Y:S04]  /*1e110*/  LDL.LU R23, [R1+0xf10] ;  /* 0x000f100001177983 */ /* 0x0009680000300800 */
[----:B0-----:R4:W5:Y:S01]  /*1e120*/  LDL.LU R24, [R1+0xf0c] ;  /* 0x000f0c0001187983 */ /* 0x0019620000300800 */
[----:B-1----:R-:W-:-:S03]  /*1e130*/  LOP3.LUT R35, R34, 0x20, RZ, 0x3c, !PT ;  /* 0x0000002022237812 */ /* 0x002fc600078e3cff */
[----:B------:R0:W-:Y:S04]  /*1e140*/  STS.U16 [R34+UR76+0x41000], R60 ;  /* 0x0410003c22007988 */ /* 0x0001e8000800044c */
[----:B------:R4:W5:Y:S04]  /*1e150*/  LDL.LU R25, [R1+0xf08] ;  /* 0x000f080001197983 */ /* 0x0009680000300800 */
[----:B------:R4:W5:Y:S01]  /*1e160*/  LDL.LU R26, [R1+0xf04] ;  /* 0x000f0400011a7983 */ /* 0x0009620000300800 */
[----:B0-----:R-:W-:-:S03]  /*1e170*/  LOP3.LUT R60, R34, 0x40, RZ, 0x3c, !PT ;  /* 0x00000040223c7812 */ /* 0x001fc600078e3cff */
[----:B------:R4:W5:Y:S04]  /*1e180*/  LDL.LU R27, [R1+0xf00] ;  /* 0x000f0000011b7983 */ /* 0x0009680000300800 */
[----:B------:R0:W-:Y:S04]  /*1e190*/  STS.U16 [R34+UR76+0x41400], R28 ;  /* 0x0414001c22007988 */ /* 0x0001e8000800044c */
[----:B------:R1:W-:Y:S04]  /*1e1a0*/  STS.U16 [R35+UR76+0x41100], R29 ;  /* 0x0411001d23007988 */ /* 0x0003e8000800044c */
[----:B------:R2:W-:Y:S04]  /*1e1b0*/  STS.U16 [R35+UR76+0x41500], R30 ;  /* 0x0415001e23007988 */ /* 0x0005e8000800044c */
[----:B0-----:R4:W5:Y:S04]  /*1e1c0*/  LDL.LU R28, [R1+0xefc] ;  /* 0x000efc00011c7983 */ /* 0x0019680000300800 */
[----:B-1----:R4:W5:Y:S04]  /*1e1d0*/  LDL.LU R29, [R1+0xef8] ;  /* 0x000ef800011d7983 */ /* 0x0029680000300800 */
[----:B--2---:R4:W5:Y:S04]  /*1e1e0*/  LDL.LU R30, [R1+0xef4] ;  /* 0x000ef400011e7983 */ /* 0x0049680000300800 */
[----:B------:R0:W-:Y:S04]  /*1e1f0*/  STS.U16 [R60+UR76+0x41200], R31 ;  /* 0x0412001f3c007988 */ /* 0x0001e8000800044c */
[----:B------:R1:W-:Y:S04]  /*1e200*/  STS.U16 [R60+UR76+0x41600], R32 ;  /* 0x041600203c007988 */ /* 0x0003e8000800044c */
[----:B0-----:R4:W5:Y:S04]  /*1e210*/  LDL.LU R31, [R1+0xef0] ;  /* 0x000ef000011f7983 */ /* 0x0019680000300800 */
[----:B-1----:R4:W5:Y:S04]  /*1e220*/  LDL.LU R32, [R1+0xeec] ;  /* 0x000eec0001207983 */ /* 0x0029680000300800 */
[----:B------:R-:W2:Y:S01]  /*1e230*/  LDL R60, [R1+0xae8] ;  /* 0x000ae800013c7983 */ /* 0x000ea20000100800 */
[----:B------:R-:W-:-:S05]  /*1e240*/  LOP3.LUT R34, R34, 0x60, RZ, 0x3c, !PT ;  /* 0x0000006022227812 */ /* 0x000fca00078e3cff */
[----:B------:R0:W-:Y:S04]  /*1e250*/  STS.U16 [R34+UR76+0x41300], R33 ;  /* 0x0413002122007988 */ /* 0x0001e8000800044c */
[----:B0-----:R4:W5:Y:S04]  /*1e260*/  LDL.LU R33, [R1+0xee8] ;  /* 0x000ee80001217983 */ /* 0x0019680000300800 */
[----:B------:R2:W-:Y:S01]  /*1e270*/  STS.U16 [R34+UR76+0x41700], R61 ;  /* 0x0417003d22007988 */ /* 0x0005e2000800044c */
[----:B------:R0:W-:Y:S06]  /*1e280*/  MEMBAR.ALL.CTA ;  /* 0x0000000000007992 */ /* 0x0001ec0000008000 */
[----:B0-----:R-:W0:Y:S02]  /*1e290*/  FENCE.VIEW.ASYNC.S ;  /* 0x00000000000073c6 */ /* 0x001e240000000000 */
[----:B0-----:R-:W-:Y:S01]  /*1e2a0*/  BAR.SYNC.DEFER_BLOCKING 0x0 ;  /* 0x0000000000007b1d */ /* 0x001fe20000010000 */
[----:B--2---:R-:W-:-:S05]  /*1e2b0*/  LEA R34, R60, UR76, 0x3 ;  /* 0x0000004c3c227c11 */ /* 0x004fca000f8e18ff */
[----:B------:R-:W-:-:S05]  /*1e2c0*/  VIADD R34, R34, 0x42000 ;  /* 0x0004200022227836 */ /* 0x000fca0000000000 */
[----:B------:R-:W-:Y:S01]  /*1e2d0*/  R2UR UR4, R34 ;  /* 0x00000000220472ca */ /* 0x000fe200000e0000 */
[----:B----4-:R-:W-:-:S14]  /*1e2e0*/  @P0 BRA `(.L_x_9) ;  /* 0x0000000400740947 */ /* 0x010fdc0003800000 */
[----:B------:R-:W2:Y:S01]  /*1e2f0*/  LDL R34, [R1+0xeb8] ;  /* 0x000eb80001227983 */ /* 0x000ea20000100800 */
[----:B------:R-:W-:Y:S02]  /*1e300*/  ELECT P2, URZ, PT ;  /* 0x0000000000ff782f */ /* 0x000fe40003840000 */
[----:B------:R-:W-:Y:S01]  /*1e310*/  MOV.SPILL R60, UR73 ;  /* 0x00000049003c7c02 */ /* 0x000fe20009000f00 */
[----:B------:R0:W-:Y:S01]  /*1e320*/  STL [R1+0xee8], R0 ;  /* 0x000ee80001007387 */ /* 0x0001e20000100800 */
[----:B------:R-:W-:-:S03]  /*1e330*/  MOV.SPILL R61, UR7 ;  /* 0x00000007003d7c02 */ /* 0x000fc60009000f00 */
[----:B------:R1:W-:Y:S06]  /*1e340*/  STL [R1+0x724], R60 ;  /* 0x0007243c01007387 */ /* 0x0003ec0000100800 */
[----:B------:R-:W-:Y:S01]  /*1e350*/  @P2 IMAD.MOV.U32 R35, RZ, RZ, 0x40004040 ;  /* 0x40004040ff232424 */ /* 0x000fe200078e00ff */
[----:B0-----:R-:W-:Y:S01]  /*1e360*/  MOV.SPILL R0, UR72 ;  /* 0x0000004800007c02 */ /* 0x001fe20009000f00 */
[----:B------:R-:W-:Y:S01]  /*1e370*/  UMOV UR73, 0x8048490 ;  /* 0x0804849000497882 */ /* 0x000fe20000000000 */
[----:B-1----:R-:W-:Y:S02]  /*1e380*/  MOV.SPILL R60, UR6 ;  /* 0x00000006003c7c02 */ /* 0x002fe40009000f00 */
[----:B------:R-:W-:Y:S01]  /*1e390*/  @P2 R2UR UR75, R35 ;  /* 0x00000000234b22ca */ /* 0x000fe200000e0000 */
[----:B------:R-:W-:Y:S01]  /*1e3a0*/  UMOV UR72, 0x0 ;  /* 0x0000000000487882 */ /* 0x000fe20000000000 */
[----:B------:R-:W-:-:S02]  /*1e3b0*/  UIADD3.64 UR6, UPT, UPT, UR8, 0x100, URZ ;  /* 0x0000010008067897 */ /* 0x000fc4000fffe0ff */
[----:B------:R-:W-:Y:S01]  /*1e3c0*/  UIADD3 UR77, UPT, UPT, UR5, 0x10, URZ ;  /* 0x00000010054d7890 */ /* 0x000fe2000fffe0ff */
[----:B--2---:R-:W-:-:S13]  /*1e3d0*/  R2UR UR74, R34 ;  /* 0x00000000224a72ca */ /* 0x004fda00000e0000 */
[----:B------:R-:W-:-:S05]  /*1e3e0*/  IMAD.U32 R34, RZ, RZ, UR74 ;  /* 0x0000004aff227e24 */ /* 0x000fca000f8e00ff */
[----:B------:R-:W-:Y:S02]  /*1e3f0*/  @P2 R2UR UR74, R34 ;  /* 0x00000000224a22ca */ /* 0x000fe400000e0000 */
[----:B------:R-:W2:Y:S11]  /*1e400*/  LDL.LU R34, [R1+0x724] ;  /* 0x0007240001227983 */ /* 0x000eb60000300800 */
[----:B------:R0:W-:Y:S02]  /*1e410*/  UTCHMMA gdesc[UR74], gdesc[UR12], tmem[UR5], tmem[UR72], idesc[UR73], UPT ;  /* 0x00ff480c4a0075ea */ /* 0x0001e4000b800005 */
[----:B0-----:R-:W-:Y:S01]  /*1e420*/  UIADD3.64 UR72, UPT, UPT, UR8, 0x80, URZ ;  /* 0x0000008008487897 */ /* 0x001fe2000fffe0ff */
[----:B------:R-:W-:Y:S01]  /*1e430*/  UMOV UR74, 0x0 ;  /* 0x00000000004a7882 */ /* 0x000fe20000000000 */
[----:B------:R-:W-:-:S02]  /*1e440*/  UMOV UR75, 0x8048490 ;  /* 0x08048490004b7882 */ /* 0x000fc40000000000 */
[----:B------:R-:W-:Y:S05]  /*1e450*/  UTCHMMA gdesc[UR8], gdesc[UR10], tmem[UR5], tmem[UR74], idesc[UR75], UPT ;  /* 0x00ff4a0a080075ea */ /* 0x000fea000b800005 */
[----:B------:R0:W-:Y:S01]  /*1e460*/  UTCHMMA gdesc[UR72], gdesc[UR14], tmem[UR5], tmem[UR74], idesc[UR75], UPT ;  /* 0x00ff4a0e480075ea */ /* 0x0001e2000b800005 */
[----:B------:R1:W-:Y:S01]  /*1e470*/  UTCHMMA gdesc[UR6], gdesc[UR16], tmem[UR5], tmem[UR74], idesc[UR75], UPT ;  /* 0x00ff4a10060075ea */ /* 0x0003e2000b800005 */
[----:B0-----:R-:W-:Y:S02]  /*1e480*/  UIADD3.64 UR72, UPT, UPT, UR8, 0x180, URZ ;  /* 0x0000018008487897 */ /* 0x001fe4000fffe0ff */
[----:B-1----:R-:W-:-:S07]  /*1e490*/  UIADD3.64 UR6, UPT, UPT, UR8, 0x200, URZ ;  /* 0x0000020008067897 */ /* 0x002fce000fffe0ff */
[----:B------:R0:W-:Y:S02]  /*1e4a0*/  UTCHMMA gdesc[UR72], gdesc[UR18], tmem[UR5], tmem[UR74], idesc[UR75], UPT ;  /* 0x00ff4a12480075ea */ /* 0x0001e4000b800005 */
[----:B------:R1:W-:Y:S01]  /*1e4b0*/  UTCHMMA gdesc[UR6], gdesc[UR20], tmem[UR5], tmem[UR74], idesc[UR75], UPT ;  /* 0x00ff4a14060075ea */ /* 0x0003e2000b800005 */
[----:B0-----:R-:W-:Y:S02]  /*1e4c0*/  UIADD3.64 UR72, UPT, UPT, UR8, 0x280, URZ ;  /* 0x0000028008487897 */ /* 0x001fe4000fffe0ff */
[----:B-1----:R-:W-:-:S07]  /*1e4d0*/  UIADD3.64 UR6, UPT, UPT, UR8, 0x300, URZ ;  /* 0x0000030008067897 */ /* 0x002fce000fffe0ff */
[----:B------:R0:W-:Y:S02]  /*1e4e0*/  UTCHMMA gdesc[UR72], gdesc[UR22], tmem[UR5], tmem[UR74], idesc[UR75], UPT ;  /* 0x00ff4a16480075ea */ /* 0x0001e4000b800005 */
[----:B------:R1:W-:Y:S01]  /*1e4f0*/  UTCHMMA gdesc[UR6], gdesc[UR24], tmem[UR5], tmem[UR74], idesc[UR75], UPT ;  /* 0x00ff4a18060075ea */ /* 0x0003e2000b800005 */
[----:B0-----:R-:W-:Y:S02]  /*1e500*/  R2UR.FILL UR72, R0 ;  /* 0x00000000004872ca */ /* 0x001fe400004e0000 */
[----:B------:R0:W5:Y:S01]  /*1e510*/  LDL.LU R0, [R1+0xee8] ;  /* 0x000ee80001007983 */ /* 0x0001620000300800 */
[----:B-1----:R-:W-:Y:S02]  /*1e520*/  UIADD3 UR74, UPT, UPT, UR5, 0x10, URZ ;  /* 0x00000010054a7890 */ /* 0x002fe4000fffe0ff */
[----:B------:R-:W-:Y:S01]  /*1e530*/  UIADD3 UR75, UPT, UPT, UR5, 0x10, URZ ;  /* 0x00000010054b7890 */ /* 0x000fe2000fffe0ff */
[----:B------:R-:W-:Y:S01]  /*1e540*/  UMOV UR6, 0x0 ;  /* 0x0000000000067882 */ /* 0x000fe20000000000 */
[----:B------:R-:W-:-:S05]  /*1e550*/  UMOV UR7, 0x8048490 ;  /* 0x0804849000077882 */ /* 0x000fca0000000000 */
[----:B------:R1:W-:Y:S02]  /*1e560*/  UTCHMMA gdesc[UR26], gdesc[UR12], tmem[UR74], tmem[UR6], idesc[UR7], UPT ;  /* 0x00ff060c1a0075ea */ /* 0x0003e4000b80004a */
[----:B------:R3:W-:Y:S01]  /*1e570*/  UTCHMMA gdesc[UR28], gdesc[UR10], tmem[UR75], tmem[UR6], idesc[UR7], UPT ;  /* 0x00ff060a1c0075ea */ /* 0x0007e2000b80004b */
[----:B-1----:R-:W-:Y:S01]  /*1e580*/  UMOV UR74, 0x0 ;  /* 0x00000000004a7882 */ /* 0x002fe20000000000 */
[----:B---3--:R-:W-:Y:S02]  /*1e590*/  UMOV UR75, 0x8048490 ;  /* 0x08048490004b7882 */ /* 0x008fe40000000000 */
[----:B------:R1:W-:Y:S02]  /*1e5a0*/  UTCHMMA gdesc[UR30], gdesc[UR14], tmem[UR77], tmem[UR74], idesc[UR75], UPT ;  /* 0x00ff4a0e1e0075ea */ /* 0x0003e4000b80004d */
[----:B-1----:R-:W-:Y:S02]  /*1e5b0*/  UIADD3 UR74, UPT, UPT, UR5, 0x10, URZ ;  /* 0x00000010054a7890 */ /* 0x002fe4000fffe0ff */
[----:B------:R-:W-:-:S07]  /*1e5c0*/  UIADD3 UR75, UPT, UPT, UR5, 0x10, URZ ;  /* 0x00000010054b7890 */ /* 0x000fce000fffe0ff */
[----:B------:R-:W-:Y:S02]  /*1e5d0*/  UTCHMMA gdesc[UR32], gdesc[UR16], tmem[UR74], tmem[UR6], idesc[UR7], UPT ;  /* 0x00ff0610200075ea */ /* 0x000fe4000b80004a */
[----:B------:R-:W-:Y:S01]  /*1e5e0*/  UTCHMMA gdesc[UR34], gdesc[UR18], tmem[UR75], tmem[UR6], idesc[UR7], UPT ;  /* 0x00ff0612220075ea */ /* 0x000fe2000b80004b */
[----:B------:R1:W-:Y:S01]  /*1e5f0*/  UTCHMMA gdesc[UR36], gdesc[UR20], tmem[UR74], tmem[UR6], idesc[UR7], UPT ;  /* 0x00ff0614240075ea */ /* 0x0003e2000b80004a */
[----:B------:R3:W-:Y:S01]  /*1e600*/  UTCHMMA gdesc[UR38], gdesc[UR22], tmem[UR75], tmem[UR6], idesc[UR7], UPT ;  /* 0x00ff0616260075ea */ /* 0x0007e2000b80004b */
[----:B-1----:R-:W-:Y:S01]  /*1e610*/  UMOV UR74, 0x0 ;  /* 0x00000000004a7882 */ /* 0x002fe20000000000 */
[----:B---3--:R-:W-:Y:S02]  /*1e620*/  UMOV UR75, 0x8048490 ;  /* 0x08048490004b7882 */ /* 0x008fe40000000000 */
[----:B------:R1:W-:Y:S02]  /*1e630*/  UTCHMMA gdesc[UR40], gdesc[UR24], tmem[UR77], tmem[UR74], idesc[UR75], UPT ;  /* 0x00ff4a18280075ea */ /* 0x0003e4000b80004d */
[----:B-1----:R-:W-:-:S02]  /*1e640*/  UIADD3 UR74, UPT, UPT, UR5, 0x20, URZ ;  /* 0x00000020054a7890 */ /* 0x002fc4000fffe0ff */
[----:B------:R-:W-:Y:S02]  /*1e650*/  UIADD3 UR75, UPT, UPT, UR5, 0x20, URZ ;  /* 0x00000020054b7890 */ /* 0x000fe4000fffe0ff */
[----:B------:R-:W-:-:S05]  /*1e660*/  UIADD3 UR77, UPT, UPT, UR5, 0x20, URZ ;  /* 0x00000020054d7890 */ /* 0x000fca000fffe0ff */
        /* <DEDUP_REMOVED lines=11> */
[----:B------:R1:W-:Y:S01]  /*1e720*/  UTCHMMA gdesc[UR54], gdesc[UR22], tmem[UR75], tmem[UR6], idesc[UR7], UPT ;  /* 0x00ff0616360075ea */ /* 0x0003e2000b80004b */
[----:B------:R3:W-:Y:S01]  /*1e730*/  UTCHMMA gdesc[UR56], gdesc[UR24], tmem[UR74], tmem[UR6], idesc[UR7], UPT ;  /* 0x00ff0618380075ea */ /* 0x0007e2000b80004a */
[----:B-1----:R-:W-:Y:S01]  /*1e740*/  UIADD3 UR75, UPT, UPT, UR5, 0x30, URZ ;  /* 0x00000030054b7890 */ /* 0x002fe2000fffe0ff */
[----:B---3--:R-:W-:-:S08]  /*1e750*/  UMOV UR74, 0x0 ;  /* 0x00000000004a7882 */ /* 0x008fd00000000000 */
[----:B------:R1:W-:Y:S02]  /*1e760*/  UTCHMMA gdesc[UR58], gdesc[UR12], tmem[UR75], tmem[UR6], idesc[UR7], UPT ;  /* 0x00ff060c3a0075ea */ /* 0x0003e4000b80004b */
[----:B-1----:R-:W-:Y:S02]  /*1e770*/  UMOV UR75, 0x8048490 ;  /* 0x08048490004b7882 */ /* 0x002fe40000000000 */
[----:B------:R1:W-:Y:S02]  /*1e780*/  UTCHMMA gdesc[UR60], gdesc[UR10], tmem[UR77], tmem[UR74], idesc[UR75], UPT ;  /* 0x00ff4a0a3c0075ea */ /* 0x0003e4000b80004d */
[----:B-1----:R-:W-:Y:S02]  /*1e790*/  UIADD3 UR74, UPT, UPT, UR5, 0x30, URZ ;  /* 0x00000030054a7890 */ /* 0x002fe4000fffe0ff */
[----:B------:R-:W-:-:S07]  /*1e7a0*/  UIADD3 UR75, UPT, UPT, UR5, 0x30, URZ ;  /* 0x00000030054b7890 */ /* 0x000fce000fffe0ff */
[----:B------:R-:W-:Y:S02]  /*1e7b0*/  UTCHMMA gdesc[UR62], gdesc[UR14], tmem[UR74], tmem[UR6], idesc[UR7], UPT ;  /* 0x00ff060e3e0075ea */ /* 0x000fe4000b80004a */
[----:B------:R-:W-:Y:S01]  /*1e7c0*/  UTCHMMA gdesc[UR64], gdesc[UR16], tmem[UR75], tmem[UR6], idesc[UR7], UPT ;  /* 0x00ff0610400075ea */ /* 0x000fe2000b80004b */
[----:B------:R1:W-:Y:S01]  /*1e7d0*/  UTCHMMA gdesc[UR66], gdesc[UR18], tmem[UR74], tmem[UR6], idesc[UR7], UPT ;  /* 0x00ff0612420075ea */ /* 0x0003e2000b80004a */
[----:B------:R3:W-:Y:S01]  /*1e7e0*/  UTCHMMA gdesc[UR68], gdesc[UR20], tmem[UR75], tmem[UR6], idesc[UR7], UPT ;  /* 0x00ff0614440075ea */ /* 0x0007e2000b80004b */
[----:B------:R-:W-:Y:S01]  /*1e7f0*/  IMAD.MOV.U32 R35, RZ, RZ, RZ ;  /* 0x000000ffff237224 */ /* 0x000fe200078e00ff */
[----:B-1----:R-:W-:Y:S01]  /*1e800*/  UMOV UR74, 0x0 ;  /* 0x00000000004a7882 */ /* 0x002fe20000000000 */
[----:B---3--:R-:W-:Y:S02]  /*1e810*/  UMOV UR75, 0x8048490 ;  /* 0x08048490004b7882 */ /* 0x008fe40000000000 */
[----:B------:R1:W-:Y:S02]  /*1e820*/  UTCHMMA gdesc[UR70], gdesc[UR22], tmem[UR77], tmem[UR74], idesc[UR75], UPT ;  /* 0x00ff4a16460075ea */ /* 0x0003e4000b80004d */
[----:B-1----:R-:W-:Y:S01]  /*1e830*/  UIADD3 UR74, UPT, UPT, UR5, 0x30, URZ ;  /* 0x00000030054a7890 */ /* 0x002fe2000fffe0ff */
[----:B--2---:R-:W-:Y:S01]  /*1e840*/  R2UR.FILL UR73, R34 ;  /* 0x00000000224972ca */ /* 0x004fe200004e0000 */
[----:B------:R-:W-:-:S05]  /*1e850*/  IMAD.U32 R34, RZ, RZ, UR4 ;  /* 0x00000004ff227e24 */ /* 0x000fca000f8e00ff */
[----:B------:R-:W-:-:S07]  /*1e860*/  @P2 MOV R34, R34 ;  /* 0x0000002200222202 */ /* 0x000fce0000000f00 */
[----:B------:R1:W-:Y:S02]  /*1e870*/  UTCHMMA gdesc[UR72], gdesc[UR24], tmem[UR74], tmem[UR6], idesc[UR7], UPT ;  /* 0x00ff0618480075ea */ /* 0x0003e4000b80004a */
[----:B-1----:R-:W-:Y:S02]  /*1e880*/  @P2 R2UR UR74, R34 ;  /* 0x00000000224a22ca */ /* 0x002fe400000e0000 */
[----:B------:R-:W-:-:S11]  /*1e890*/  R2UR.FILL UR7, R61 ;  /* 0x000000003d0772ca */ /* 0x000fd600004e0000 */
[----:B------:R0:W-:Y:S01]  /*1e8a0*/  UTCBAR [UR74], URZ ;  /* 0x000000ff4a0073e9 */ /* 0x0001e200080000ff */
[----:B------:R-:W-:-:S15]  /*1e8b0*/  R2UR.FILL UR6, R60 ;  /* 0x000000003c0672ca */ /* 0x000fde00004e0000 */
.L_x_9:
[----:B------:R-:W1:Y:S01]  /*1e8c0*/  LDC R34, c[0x0][0x3a0] ;  /* 0x0000e800ff227b82 */ /* 0x000e620000000800 */
[----:B------:R-:W2:Y:S04]  /*1e8d0*/  LDL R61, [R1+0x76c] ;  /* 0x00076c00013d7983 */ /* 0x000ea80000100800 */
[----:B------:R-:W3:Y:S01]  /*1e8e0*/  LDL.LU R60, [R1+0xb60] ;  /* 0x000b6000013c7983 */ /* 0x000ee20000300800 */
[----:B-1----:R-:W-:-:S05]  /*1e8f0*/  VIADD R34, R34, 0x7f ;  /* 0x0000007f22227836 */ /* 0x002fca0000000000 */
[----:B------:R-:W-:-:S04]  /*1e900*/  SHF.R.S32.HI R35, RZ, 0x1f, R34 ;  /* 0x0000001fff237819 */ /* 0x000fc80000011422 */
[----:B------:R-:W-:-:S04]  /*1e910*/  LEA.HI R34, R35, R34, RZ, 0x7 ;  /* 0x0000002223227211 */ /* 0x000fc800078f38ff */
[----:B------:R-:W-:-:S04]  /*1e920*/  SHF.R.S32.HI R34, RZ, 0x7, R34 ;  /* 0x00000007ff227819 */ /* 0x000fc80000011422 */
[----:B------:R-:W-:Y:S02]  /*1e930*/  VIMNMX R35, PT, PT, R34, 0x1, !PT ;  /* 0x0000000122237848 */ /* 0x000fe40007fe0100 */
[----:B------:R-:W4:Y:S03]  /*1e940*/  LDL.LU R34, [R1+0xae8] ;  /* 0x000ae80001227983 */ /* 0x000f260000300800 */
[----:B------:R-:W-:-:S05]  /*1e950*/  VIADD R35, R35, 0xffffffff ;  /* 0xffffffff23237836 */ /* 0x000fca0000000000 */
[----:B--2---:R-:W-:Y:S01]  /*1e960*/  ISETP.NE.U32.AND P3, PT, R61, R35, PT ;  /* 0x000000233d00720c */ /* 0x004fe20003f65070 */
[----:B---3--:R1:W-:Y:S01]  /*1e970*/  STL [R1+0x728], R60 ;  /* 0x0007283c01007387 */ /* 0x0083e20000100800 */
[----:B----4-:R-:W-:-:S05]  /*1e980*/  VIADD R34, R34, 0x1 ;  /* 0x0000000122227836 */ /* 0x010fca0000000000 */
[----:B------:R-:W-:-:S04]  /*1e990*/  ISETP.GT.AND P2, PT, R34, 0x1, PT ;  /* 0x000000012200780c */ /* 0x000fc80003f44270 */
[----:B------:R-:W-:Y:S02]  /*1e9a0*/  SEL R35, RZ, 0x1, !P2 ;  /* 0x00000001ff237807 */ /* 0x000fe40005000000 */
[----:B------:R-:W-:Y:S02]  /*1e9b0*/  SEL R34, R34, RZ, !P2 ;  /* 0x000000ff22227207 */ /* 0x000fe40005000000 */
[----:B------:R-:W-:-:S05]  /*1e9c0*/  LOP3.LUT R35, R60, R35, RZ, 0x3c, !PT ;  /* 0x000000233c237212 */ /* 0x000fca00078e3cff */
[----:B------:R1:W-:Y:S04]  /*1e9d0*/  STL [R1+0xb60], R35 ;  /* 0x000b602301007387 */ /* 0x0003e80000100800 */
[----:B------:R1:W-:Y:S01]  /*1e9e0*/  STL [R1+0xae8], R34 ;  /* 0x000ae82201007387 */ /* 0x0003e20000100800 */
[----:B------:R-:W-:Y:S05]  /*1e9f0*/  @P3 BRA `(.L_x_10) ;  /* 0xfffffed000703947 */ /* 0x000fea000383ffff */
.L_x_7:
[----:B-----5:R-:W3:Y:S02]  /*1ea00*/  LDC R0, c[0x0][0x3a0] ;  /* 0x0000e800ff007b82 */ /* 0x020ee40000000800 */
[----:B---3--:R-:W-:-:S05]  /*1ea10*/  VIADD R0, R0, 0x7f ;  /* 0x0000007f00007836 */ /* 0x008fca0000000000 */
[----:B------:R-:W-:-:S13]  /*1ea20*/  ISETP.GE.AND P0, PT, R0, 0x80, PT ;  /* 0x000000800000780c */ /* 0x000fda0003f06270 */
[----:B------:R-:W-:Y:S05]  /*1ea30*/  @!P0 BRA `(.L_x_11) ;  /* 0x0000000000108947 */ /* 0x000fea0003800000 */
[----:B-1----:R-:W3:Y:S02]  /*1ea40*/  LDL.LU R34, [R1+0x728] ;  /* 0x0007280001227983 */ /* 0x002ee40000300800 */
[----:B---3--:R-:W-:-:S04]  /*1ea50*/  IMAD.U32 R0, R34, -0x80000000, RZ ;  /* 0x8000000022007824 */ /* 0x008fc800078e00ff */
[----:B------:R-:W1:Y:S02]  /*1ea60*/  SYNCS.PHASECHK.TRANS64.TRYWAIT P0, [UR4], R0 ;  /* 0x00000000ff0075a7 */ /* 0x000e640008001104 */
[----:B-1----:R-:W-:Y:S05]  /*1ea70*/  @!P0 BRA `(.L_x_12) ;  /* 0x0000001000188947 */ /* 0x002fea0003800000 */
.L_x_11:
[----:B------:R-:W3:Y:S01]  /*1ea80*/  LDL.LU R2, [R1+0xee4] ;  /* 0x000ee40001027983 */ /* 0x000ee20000300800 */
[----:B------:R-:W4:Y:S03]  /*1ea90*/  LDC R41, c[0x0][0x3b4] ;  /* 0x0000ed00ff297b82 */ /* 0x000f260000000800 */
[----:B------:R-:W5:Y:S04]  /*1eaa0*/  LDL.LU R43, [R1+0xebc] ;  /* 0x000ebc00012b7983 */ /* 0x000f680000300800 */
[----:B------:R-:W4:Y:S04]  /*1eab0*/  LDL.LU R42, [R1+0xec0] ;  /* 0x000ec000012a7983 */ /* 0x000f280000300800 */
[----:B--2---:R-:W2:Y:S01]  /*1eac0*/  LDL.LU R40, [R1+0xedc] ;  /* 0x000edc0001287983 */ /* 0x004ea20000300800 */
[----:B------:R-:W-:Y:S06]  /*1ead0*/  BAR.SYNC.DEFER_BLOCKING 0x0 ;  /* 0x0000000000007b1d */ /* 0x000fec0000010000 */
[----:B------:R-:W0:Y:S02]  /*1eae0*/  @!P1 SYNCS.CCTL.IV [UR76+0x42000] ;  /* 0x04200000ff0099b1 */ /* 0x000e24000800004c */
[----:B0-----:R-:W-:Y:S06]  /*1eaf0*/  BAR.SYNC.DEFER_BLOCKING 0x0 ;  /* 0x0000000000007b1d */ /* 0x001fec0000010000 */
[----:B------:R-:W0:Y:S01]  /*1eb00*/  @!P1 SYNCS.CCTL.IV [UR76+0x42008] ;  /* 0x04200800ff0099b1 */ /* 0x000e22000800004c */
[----:B---3--:R-:W-:-:S02]  /*1eb10*/  R2UR UR4, R2 ;  /* 0x00000000020472ca */ /* 0x008fc400000e0000 */
[----:B------:R-:W3:Y:S11]  /*1eb20*/  S2R R2, SR_TID.X ;  /* 0x0000000000027919 */ /* 0x000ef60000002100 */
[----:B-1----:R-:W1:Y:S01]  /*1eb30*/  LDTM.x32 R4, tmem[UR4] ;  /* 0x00000004000479ee */ /* 0x002e6200082c0000 */
[----:B------:R-:W-:Y:S01]  /*1eb40*/  NOP ;  /* 0x0000000000007918 */ /* 0x000fe20000000000 */
[----:B---3--:R-:W-:-:S02]  /*1eb50*/  LOP3.LUT R0, R2, 0x80, RZ, 0xc0, !PT ;  /* 0x0000008002007812 */ /* 0x008fc400078ec0ff */
[----:B------:R-:W-:Y:S02]  /*1eb60*/  LOP3.LUT R3, R2, 0x7f, RZ, 0xc0, !PT ;  /* 0x0000007f02037812 */ /* 0x000fe400078ec0ff */
[----:B------:R-:W-:Y:S02]  /*1eb70*/  LEA R0, R0, UR76, 0x5 ;  /* 0x0000004c00007c11 */ /* 0x000fe4000f8e28ff */
[----:B-1----:R-:W-:Y:S02]  /*1eb80*/  F2FP.BF16.F32.PACK_AB R4, R5, R4 ;  /* 0x000000040504723e */ /* 0x002fe400000010ff */
[----:B------:R-:W-:Y:S01]  /*1eb90*/  F2FP.BF16.F32.PACK_AB R5, R7, R6 ;  /* 0x000000060705723e */ /* 0x000fe200000010ff */
[----:B------:R-:W-:Y:S01]  /*1eba0*/  IMAD R0, R3, 0x10, R0 ;  /* 0x0000001003007824 */ /* 0x000fe200078e0200 */
[----:B------:R-:W-:Y:S02]  /*1ebb0*/  F2FP.BF16.F32.PACK_AB R6, R9, R8 ;  /* 0x000000080906723e */ /* 0x000fe400000010ff */
[----:B------:R-:W-:-:S02]  /*1ebc0*/  F2FP.BF16.F32.PACK_AB R7, R11, R10 ;  /* 0x0000000a0b07723e */ /* 0x000fc400000010ff */
[----:B------:R-:W-:Y:S02]  /*1ebd0*/  F2FP.BF16.F32.PACK_AB R36, R21, R20 ;  /* 0x000000141524723e */ /* 0x000fe400000010ff */
[----:B------:R-:W-:Y:S02]  /*1ebe0*/  F2FP.BF16.F32.PACK_AB R37, R23, R22 ;  /* 0x000000161725723e */ /* 0x000fe400000010ff */
[----:B------:R-:W-:Y:S02]  /*1ebf0*/  F2FP.BF16.F32.PACK_AB R38, R25, R24 ;  /* 0x000000181926723e */ /* 0x000fe400000010ff */
[----:B------:R-:W-:Y:S01]  /*1ec00*/  F2FP.BF16.F32.PACK_AB R39, R27, R26 ;  /* 0x0000001a1b27723e */ /* 0x000fe200000010ff */
[----:B0-----:R4:W-:Y:S01]  /*1ec10*/  STS.128 [R0], R4 ;  /* 0x0000000400007388 */ /* 0x0019e20000000c00 */
[----:B------:R-:W-:Y:S01]  /*1ec20*/  LOP3.LUT R2, R2, 0xff, RZ, 0xc0, !PT ;  /* 0x000000ff02027812 */ /* 0x000fe200078ec0ff */
[----:B------:R-:W0:Y:S02]  /*1ec30*/  LDC.64 R26, c[0x0][0x390] ;  /* 0x0000e400ff1a7b82 */ /* 0x000e240000000a00 */
[----:B------:R-:W-:Y:S01]  /*1ec40*/  STS.128 [R0+0x800], R36 ;  /* 0x0008002400007388 */ /* 0x000fe20000000c00 */
[----:B------:R-:W-:-:S05]  /*1ec50*/  LEA R24, R2, UR76, 0x4 ;  /* 0x0000004c02187c11 */ /* 0x000fca000f8e20ff */
[----:B------:R-:W-:Y:S08]  /*1ec60*/  BAR.SYNC.DEFER_BLOCKING 0x0 ;  /* 0x0000000000007b1d */ /* 0x000ff00000010000 */
[----:B------:R-:W1:Y:S01]  /*1ec70*/  LDC.64 R2, c[0x0][0x398] ;  /* 0x0000e600ff027b82 */ /* 0x000e620000000a00 */
[----:B------:R-:W-:Y:S02]  /*1ec80*/  F2FP.BF16.F32.PACK_AB R12, R13, R12 ;  /* 0x0000000c0d0c723e */ /* 0x000fe400000010ff */
[----:B------:R-:W-:-:S05]  /*1ec90*/  F2FP.BF16.F32.PACK_AB R28, R29, R28 ;  /* 0x0000001c1d1c723e */ /* 0x000fca00000010ff */
[----:B------:R-:W3:Y:S01]  /*1eca0*/  LDC R25, c[0x0][0x3b8] ;  /* 0x0000ee00ff197b82 */ /* 0x000ee20000000800 */
[----:B------:R-:W0:Y:S04]  /*1ecb0*/  LDS.128 R8, [R24] ;  /* 0x0000000018087984 */ /* 0x000e280000000c00 */
[----:B------:R-:W2:Y:S01]  /*1ecc0*/  LDS.128 R20, [R24+0x1000] ;  /* 0x0010000018147984 */ /* 0x000ea20000000c00 */
[----:B------:R-:W-:Y:S02]  /*1ecd0*/  F2FP.BF16.F32.PACK_AB R13, R15, R14 ;  /* 0x0000000e0f0d723e */ /* 0x000fe400000010ff */
[----:B------:R-:W-:Y:S02]  /*1ece0*/  F2FP.BF16.F32.PACK_AB R29, R31, R30 ;  /* 0x0000001e1f1d723e */ /* 0x000fe400000010ff */
[----:B------:R-:W-:-:S02]  /*1ecf0*/  F2FP.BF16.F32.PACK_AB R14, R17, R16 ;  /* 0x00000010110e723e */ /* 0x000fc400000010ff */
[----:B------:R-:W-:Y:S01]  /*1ed00*/  F2FP.BF16.F32.PACK_AB R15, R19, R18 ;  /* 0x00000012130f723e */ /* 0x000fe200000010ff */
[----:B------:R-:W-:Y:S01]  /*1ed10*/  BAR.SYNC.DEFER_BLOCKING 0x0 ;  /* 0x0000000000007b1d */ /* 0x000fe20000010000 */
[----:B------:R-:W-:Y:S02]  /*1ed20*/  F2FP.BF16.F32.PACK_AB R30, R33, R32 ;  /* 0x00000020211e723e */ /* 0x000fe400000010ff */
[----:B------:R-:W-:Y:S01]  /*1ed30*/  F2FP.BF16.F32.PACK_AB R31, R35, R34 ;  /* 0x00000022231f723e */ /* 0x000fe200000010ff */
[C---:B----4-:R-:W-:Y:S01]  /*1ed40*/  IMAD R4, R42.reuse, R41, RZ ;  /* 0x000000292a047224 */ /* 0x050fe200078e02ff */
[----:B-1----:R-:W-:Y:S01]  /*1ed50*/  ISETP.GE.AND P3, PT, R42, R2, PT ;  /* 0x000000022a00720c */ /* 0x002fe20003f66270 */
[----:B-----5:R-:W-:Y:S02]  /*1ed60*/  VIADD R6, R43, 0x1 ;  /* 0x000000012b067836 */ /* 0x020fe40000000000 */
[----:B------:R-:W-:Y:S01]  /*1ed70*/  IMAD R5, R41, 0x100, R4 ;  /* 0x0000010029057824 */ /* 0x000fe200078e0204 */
[----:B0-----:R-:W-:-:S02]  /*1ed80*/  LEA R18, P1, R4, R26, 0x1 ;  /* 0x0000001a04127211 */ /* 0x001fc400078208ff */
[CC--:B------:R-:W-:Y:S01]  /*1ed90*/  ISETP.LT.AND P3, PT, R43.reuse, R3.reuse, !P3 ;  /* 0x000000032b00720c */ /* 0x0c0fe20005f61270 */
[----:B------:R3:W-:Y:S04]  /*1eda0*/  STS.128 [R0], R12 ;  /* 0x0000000c00007388 */ /* 0x0007e80000000c00 */
[----:B------:R-:W-:Y:S01]  /*1edb0*/  STS.128 [R0+0x800], R28 ;  /* 0x0008001c00007388 */ /* 0x000fe20000000c00 */
[-C--:B------:R-:W-:Y:S02]  /*1edc0*/  ISETP.GE.AND P6, PT, R43, R3.reuse, PT ;  /* 0x000000032b00720c */ /* 0x080fe40003fc6270 */
[----:B------:R-:W-:Y:S02]  /*1edd0*/  ISETP.GE.AND P0, PT, R6, R3, PT ;  /* 0x000000030600720c */ /* 0x000fe40003f06270 */
[----:B------:R-:W-:-:S02]  /*1ede0*/  LEA R16, P2, R5, R26, 0x1 ;  /* 0x0000001a05107211 */ /* 0x000fc400078408ff */
[----:B------:R-:W-:Y:S02]  /*1edf0*/  LEA.HI.X.SX32 R19, R4, R27, 0x1, P1 ;  /* 0x0000001b04137211 */ /* 0x000fe400008f0eff */
[-C--:B--2---:R-:W-:Y:S01]  /*1ee00*/  ISETP.LT.AND P6, PT, R40, R2.reuse, !P6 ;  /* 0x000000022800720c */ /* 0x084fe200077c1270 */
[C---:B---3--:R-:W-:Y:S01]  /*1ee10*/  IMAD R13, R43.reuse, R25, RZ ;  /* 0x000000192b0d7224 */ /* 0x048fe200078e02ff */
[----:B------:R-:W-:Y:S01]  /*1ee20*/  ISETP.LT.AND P5, PT, R42, R2, !P0 ;  /* 0x000000022a00720c */ /* 0x000fe200047a1270 */
[----:B------:R-:W-:Y:S01]  /*1ee30*/  VIADD R6, R43, 0x3 ;  /* 0x000000032b067836 */ /* 0x000fe20000000000 */
[----:B------:R-:W-:Y:S01]  /*1ee40*/  LEA.HI.X.SX32 R17, R5, R27, 0x1, P2 ;  /* 0x0000001b05117211 */ /* 0x000fe200010f0eff */
[----:B------:R-:W-:Y:S01]  /*1ee50*/  IMAD.WIDE R4, R13, 0x2, R18 ;  /* 0x000000020d047825 */ /* 0x000fe200078e0212 */
[----:B------:R-:W-:Y:S03]  /*1ee60*/  BAR.SYNC.DEFER_BLOCKING 0x0 ;  /* 0x0000000000007b1d */ /* 0x000fe60000010000 */
[----:B------:R-:W-:-:S02]  /*1ee70*/  VIADD R32, R43, 0x2 ;  /* 0x000000022b207836 */ /* 0x000fc40000000000 */
[C---:B------:R-:W-:Y:S01]  /*1ee80*/  IMAD.IADD R15, R13.reuse, 0x1, R25 ;  /* 0x000000010d0f7824 */ /* 0x040fe200078e0219 */
[-C--:B------:R-:W-:Y:S01]  /*1ee90*/  ISETP.GE.AND P2, PT, R6, R3.reuse, PT ;  /* 0x000000030600720c */ /* 0x080fe20003f46270 */
[----:B------:R-:W-:Y:S01]  /*1eea0*/  IMAD.WIDE R6, R13, 0x2, R16 ;  /* 0x000000020d067825 */ /* 0x000fe200078e0210 */
[-C--:B------:R-:W-:Y:S02]  /*1eeb0*/  ISETP.LT.AND P0, PT, R40, R2.reuse, !P0 ;  /* 0x000000022800720c */ /* 0x080fe40004701270 */
[----:B------:R-:W-:Y:S01]  /*1eec0*/  ISETP.GE.AND P1, PT, R32, R3, PT ;  /* 0x000000032000720c */ /* 0x000fe20003f26270 */
[C---:B------:R-:W-:Y:S01]  /*1eed0*/  IMAD.WIDE R12, R15.reuse, 0x2, R18 ;  /* 0x000000020f0c7825 */ /* 0x040fe200078e0212 */
[----:B------:R-:W-:Y:S01]  /*1eee0*/  IADD3 R27, PT, PT, R15, R25, RZ ;  /* 0x000000190f1b7210 */ /* 0x000fe20007ffe0ff */
[----:B------:R0:W-:Y:S01]  /*1eef0*/  @P3 STG.E.U16 desc[UR6][R4.64], R8 ;  /* 0x0000000804003986 */ /* 0x0001e2000c101506 */
[-C--:B------:R-:W-:Y:S02]  /*1ef00*/  ISETP.LT.AND P3, PT, R42, R2.reuse, !P1 ;  /* 0x000000022a00720c */ /* 0x080fe40004f61270 */
[----:B------:R-:W-:Y:S01]  /*1ef10*/  ISETP.LT.AND P1, PT, R40, R2, !P1 ;  /* 0x000000022800720c */ /* 0x000fe20004f21270 */
[----:B------:R1:W-:Y:S01]  /*1ef20*/  @P6 STG.E.U16 desc[UR6][R6.64], R20 ;  /* 0x0000001406006986 */ /* 0x0003e2000c101506 */
[----:B0-----:R-:W-:-:S02]  /*1ef30*/  PRMT R5, R8, 0x7632, R5 ;  /* 0x0000763208057816 */ /* 0x001fc40000000005 */
[----:B-1----:R-:W-:-:S03]  /*1ef40*/  PRMT R20, R20, 0x7632, R20 ;  /* 0x0000763214147816 */ /* 0x002fc60000000014 */
[----:B------:R0:W-:Y:S01]  /*1ef50*/  @P5 STG.E.U16 desc[UR6][R12.64], R5 ;  /* 0x000000050c005986 */ /* 0x0001e2000c101506 */
[----:B------:R-:W-:Y:S02]  /*1ef60*/  VIADD R0, R43, 0x4 ;  /* 0x000000042b007836 */ /* 0x000fe40000000000 */
[----:B------:R-:W-:-:S04]  /*1ef70*/  IMAD.WIDE R6, R27, 0x2, R18 ;  /* 0x000000021b067825 */ /* 0x000fc800078e0212 */
[----:B0-----:R-:W-:Y:S01]  /*1ef80*/  IMAD.WIDE R4, R15, 0x2, R16 ;  /* 0x000000020f047825 */ /* 0x001fe200078e0210 */
[----:B------:R-:W-:-:S04]  /*1ef90*/  ISETP.GE.AND P6, PT, R0, R3, PT ;  /* 0x000000030000720c */ /* 0x000fc80003fc6270 */
[----:B------:R0:W-:Y:S01]  /*1efa0*/  @P0 STG.E.U16 desc[UR6][R4.64], R20 ;  /* 0x0000001404000986 */ /* 0x0001e2000c101506 */
[-C--:B------:R-:W-:Y:S01]  /*1efb0*/  ISETP.LT.AND P0, PT, R42, R2.reuse, !P2 ;  /* 0x000000022a00720c */ /* 0x080fe20005701270 */
[C---:B------:R-:W-:Y:S01]  /*1efc0*/  IMAD.WIDE R14, R27.reuse, 0x2, R16 ;  /* 0x000000021b0e7825 */ /* 0x040fe200078e0210 */
[-C--:B------:R-:W-:Y:S01]  /*1efd0*/  ISETP.LT.AND P2, PT, R40, R2.reuse, !P2 ;  /* 0x000000022800720c */ /* 0x080fe20005741270 */
[----:B------:R-:W-:Y:S02]  /*1efe0*/  @P3 STG.E.U16 desc[UR6][R6.64], R9 ;  /* 0x0000000906003986 */ /* 0x000fe4000c101506 */
[----:B------:R-:W-:Y:S02]  /*1eff0*/  IMAD.IADD R27, R27, 0x1, R25 ;  /* 0x000000011b1b7824 */ /* 0x000fe400078e0219 */
[----:B------:R1:W-:Y:S01]  /*1f000*/  @P1 STG.E.U16 desc[UR6][R14.64], R21 ;  /* 0x000000150e001986 */ /* 0x0003e2000c101506 */
[----:B------:R-:W-:Y:S01]  /*1f010*/  ISETP.LT.AND P1, PT, R42, R2, !P6 ;  /* 0x000000022a00720c */ /* 0x000fe20007721270 */
[----:B------:R-:W-:-:S04]  /*1f020*/  IMAD.WIDE R12, R27, 0x2, R18 ;  /* 0x000000021b0c7825 */ /* 0x000fc800078e0212 */
[----:B0-----:R-:W-:Y:S02]  /*1f030*/  VIADD R4, R43, 0x7 ;  /* 0x000000072b047836 */ /* 0x001fe40000000000 */
[----:B------:R-:W-:Y:S01]  /*1f040*/  IMAD.IADD R29, R27, 0x1, R25 ;  /* 0x000000011b1d7824 */ /* 0x000fe200078e0219 */
[----:B-1----:R-:W-:Y:S01]  /*1f050*/  PRMT R15, R9, 0x7632, R15 ;  /* 0x00007632090f7816 */ /* 0x002fe2000000000f */
[----:B------:R-:W-:Y:S01]  /*1f060*/  VIADD R0, R43, 0x5 ;  /* 0x000000052b007836 */ /* 0x000fe20000000000 */
[----:B------:R-:W-:Y:S01]  /*1f070*/  PRMT R28, R21, 0x7632, R28 ;  /* 0x00007632151c7816 */ /* 0x000fe2000000001c */
[----:B------:R-:W-:Y:S01]  /*1f080*/  IMAD.WIDE R8, R27, 0x2, R16 ;  /* 0x000000021b087825 */ /* 0x000fe200078e0210 */
[----:B------:R-:W-:Y:S01]  /*1f090*/  ISETP.LT.AND P6, PT, R40, R2, !P6 ;  /* 0x000000022800720c */ /* 0x000fe200077c1270 */
[----:B------:R-:W-:Y:S01]  /*1f0a0*/  @P0 STG.E.U16 desc[UR6][R12.64], R15 ;  /* 0x0000000f0c000986 */ /* 0x000fe2000c101506 */
[----:B------:R-:W-:Y:S01]  /*1f0b0*/  ISETP.GE.AND P0, PT, R4, R3, PT ;  /* 0x000000030400720c */ /* 0x000fe20003f06270 */
[----:B------:R-:W-:-:S02]  /*1f0c0*/  IMAD.WIDE R20, R29, 0x2, R18 ;  /* 0x000000021d147825 */ /* 0x000fc400078e0212 */
[----:B------:R-:W0:Y:S01]  /*1f0d0*/  LDS.128 R4, [R24] ;  /* 0x0000000018047984 */ /* 0x000e220000000c00 */
[----:B------:R-:W-:-:S03]  /*1f0e0*/  ISETP.GE.AND P5, PT, R0, R3, PT ;  /* 0x000000030000720c */ /* 0x000fc60003fa6270 */
[----:B------:R-:W1:Y:S01]  /*1f0f0*/  LDS.128 R12, [R24+0x1000] ;  /* 0x00100000180c7984 */ /* 0x000e620000000c00 */
[----:B------:R-:W-:-:S03]  /*1f100*/  VIADD R0, R43, 0x6 ;  /* 0x000000062b007836 */ /* 0x000fc60000000000 */
[----:B------:R2:W-:Y:S01]  /*1f110*/  @P2 STG.E.U16 desc[UR6][R8.64], R28 ;  /* 0x0000001c08002986 */ /* 0x0005e2000c101506 */
[----:B------:R-:W-:-:S03]  /*1f120*/  IMAD.WIDE R26, R29, 0x2, R16 ;  /* 0x000000021d1a7825 */ /* 0x000fc600078e0210 */
[----:B------:R3:W-:Y:S01]  /*1f130*/  @P1 STG.E.U16 desc[UR6][R20.64], R10 ;  /* 0x0000000a14001986 */ /* 0x0007e2000c101506 */
[-C--:B------:R-:W-:Y:S02]  /*1f140*/  ISETP.LT.AND P1, PT, R42, R2.reuse, !P5 ;  /* 0x000000022a00720c */ /* 0x080fe40006f21270 */
[-C--:B------:R-:W-:Y:S01]  /*1f150*/  ISETP.LT.AND P5, PT, R40, R2.reuse, !P5 ;  /* 0x000000022800720c */ /* 0x080fe20006fa1270 */
[----:B------:R-:W-:Y:S01]  /*1f160*/  IMAD.IADD R29, R29, 0x1, R25 ;  /* 0x000000011d1d7824 */ /* 0x000fe200078e0219 */
[----:B------:R-:W-:Y:S01]  /*1f170*/  ISETP.GE.AND P3, PT, R0, R3, PT ;  /* 0x000000030000720c */ /* 0x000fe20003f66270 */
[----:B------:R4:W-:Y:S01]  /*1f180*/  @P6 STG.E.U16 desc[UR6][R26.64], R22 ;  /* 0x000000161a006986 */ /* 0x0009e2000c101506 */
[----:B------:R-:W-:Y:S01]  /*1f190*/  PRMT R30, R22, 0x7632, R30 ;  /* 0x00007632161e7816 */ /* 0x000fe2000000001e */
[----:B--2---:R-:W-:Y:S01]  /*1f1a0*/  IMAD.WIDE R8, R29, 0x2, R18 ;  /* 0x000000021d087825 */ /* 0x004fe200078e0212 */
[----:B------:R-:W-:-:S03]  /*1f1b0*/  ISETP.LT.AND P6, PT, R42, R2, !P3 ;  /* 0x000000022a00720c */ /* 0x000fc60005fc1270 */
[----:B---3--:R-:W-:Y:S01]  /*1f1c0*/  IMAD.WIDE R20, R29, 0x2, R16 ;  /* 0x000000021d147825 */ /* 0x008fe200078e0210 */
[----:B----4-:R-:W-:-:S03]  /*1f1d0*/  PRMT R27, R10, 0x7632, R27 ;  /* 0x000076320a1b7816 */ /* 0x010fc6000000001b */
[--C-:B------:R-:W-:Y:S02]  /*1f1e0*/  IMAD.IADD R29, R29, 0x1, R25.reuse ;  /* 0x000000011d1d7824 */ /* 0x100fe400078e0219 */
[----:B------:R-:W-:Y:S01]  /*1f1f0*/  VIADD R0, R43, 0x8 ;  /* 0x000000082b007836 */ /* 0x000fe20000000000 */
[-C--:B------:R-:W-:Y:S01]  /*1f200*/  ISETP.LT.AND P3, PT, R40, R2.reuse, !P3 ;  /* 0x000000022800720c */ /* 0x080fe20005f61270 */
[----:B------:R2:W-:Y:S04]  /*1f210*/  @P1 STG.E.U16 desc[UR6][R8.64], R27 ;  /* 0x0000001b08001986 */ /* 0x0005e8000c101506 */
[----:B------:R3:W-:Y:S01]  /*1f220*/  @P5 STG.E.U16 desc[UR6][R20.64], R30 ;  /* 0x0000001e14005986 */ /* 0x0007e2000c101506 */
[----:B------:R-:W-:Y:S02]  /*1f230*/  ISETP.LT.AND P5, PT, R42, R2, !P0 ;  /* 0x000000022a00720c */ /* 0x000fe400047a1270 */
[----:B------:R-:W-:Y:S01]  /*1f240*/  ISETP.GE.AND P2, PT, R0, R3, PT ;  /* 0x000000030000720c */ /* 0x000fe20003f46270 */
[----:B------:R-:W-:-:S02]  /*1f250*/  IMAD.IADD R31, R29, 0x1, R25 ;  /* 0x000000011d1f7824 */ /* 0x000fc400078e0219 */
[----:B--2---:R-:W-:Y:S01]  /*1f260*/  IMAD.WIDE R26, R29, 0x2, R18 ;  /* 0x000000021d1a7825 */ /* 0x004fe200078e0212 */
[----:B------:R-:W-:-:S03]  /*1f270*/  ISETP.LT.AND P0, PT, R40, R2, !P0 ;  /* 0x000000022800720c */ /* 0x000fc60004701270 */
[----:B------:R-:W-:Y:S01]  /*1f280*/  VIADD R0, R43, 0x9 ;  /* 0x000000092b007836 */ /* 0x000fe20000000000 */
[----:B------:R2:W-:Y:S01]  /*1f290*/  @P6 STG.E.U16 desc[UR6][R26.64], R11 ;  /* 0x0000000b1a006986 */ /* 0x0005e2000c101506 */
[-C--:B------:R-:W-:Y:S01]  /*1f2a0*/  ISETP.LT.AND P6, PT, R42, R2.reuse, !P2 ;  /* 0x000000022a00720c */ /* 0x080fe200057c1270 */
[----:B------:R-:W-:Y:S01]  /*1f2b0*/  IMAD.WIDE R28, R29, 0x2, R16 ;  /* 0x000000021d1c7825 */ /* 0x000fe200078e0210 */
[----:B------:R-:W-:Y:S02]  /*1f2c0*/  ISETP.LT.AND P2, PT, R40, R2, !P2 ;  /* 0x000000022800720c */ /* 0x000fe40005741270 */
[----:B------:R-:W-:Y:S01]  /*1f2d0*/  PRMT R24, R11, 0x7632, R24 ;  /* 0x000076320b187816 */ /* 0x000fe20000000018 */
[----:B------:R-:W-:Y:S01]  /*1f2e0*/  IMAD.WIDE R8, R31, 0x2, R18 ;  /* 0x000000021f087825 */ /* 0x000fe200078e0212 */
[----:B------:R-:W-:-:S03]  /*1f2f0*/  ISETP.GE.AND P1, PT, R0, R3, PT ;  /* 0x000000030000720c */ /* 0x000fc60003f26270 */
[C---:B---3--:R-:W-:Y:S01]  /*1f300*/  IMAD.WIDE R20, R31.reuse, 0x2, R16 ;  /* 0x000000021f147825 */ /* 0x048fe200078e0210 */
[----:B------:R3:W-:Y:S03]  /*1f310*/  @P3 STG.E.U16 desc[UR6][R28.64], R23 ;  /* 0x000000171c003986 */ /* 0x0007e6000c101506 */
[----:B------:R-:W-:Y:S01]  /*1f320*/  IMAD.IADD R31, R31, 0x1, R25 ;  /* 0x000000011f1f7824 */ /* 0x000fe200078e0219 */
[----:B------:R-:W-:Y:S01]  /*1f330*/  PRMT R32, R23, 0x7632, R32 ;  /* 0x0000763217207816 */ /* 0x000fe20000000020 */
[----:B------:R-:W-:Y:S01]  /*1f340*/  VIADD R0, R43, 0xa ;  /* 0x0000000a2b007836 */ /* 0x000fe20000000000 */
[----:B------:R4:W-:Y:S01]  /*1f350*/  @P5 STG.E.U16 desc[UR6][R8.64], R24 ;  /* 0x0000001808005986 */ /* 0x0009e2000c101506 */
[C---:B--2---:R-:W-:Y:S01]  /*1f360*/  IMAD.WIDE R10, R31.reuse, 0x2, R18 ;  /* 0x000000021f0a7825 */ /* 0x044fe200078e0212 */
[-C--:B------:R-:W-:Y:S02]  /*1f370*/  ISETP.LT.AND P5, PT, R42, R2.reuse, !P1 ;  /* 0x000000022a00720c */ /* 0x080fe40004fa1270 */
[----:B------:R-:W-:Y:S01]  /*1f380*/  ISETP.GE.AND P3, PT, R0, R3, PT ;  /* 0x000000030000720c */ /* 0x000fe20003f66270 */
[----:B---3--:R-:W-:Y:S01]  /*1f390*/  IMAD.WIDE R22, R31, 0x2, R16 ;  /* 0x000000021f167825 */ /* 0x008fe200078e0210 */
[----:B------:R-:W-:Y:S01]  /*1f3a0*/  @P0 STG.E.U16 desc[UR6][R20.64], R32 ;  /* 0x0000002014000986 */ /* 0x000fe2000c101506 */
[----:B------:R-:W-:-:S02]  /*1f3b0*/  ISETP.LT.AND P1, PT, R40, R2, !P1 ;  /* 0x000000022800720c */ /* 0x000fc40004f21270 */
[----:B------:R-:W-:Y:S01]  /*1f3c0*/  IMAD.IADD R27, R31, 0x1, R25 ;  /* 0x000000011f1b7824 */ /* 0x000fe200078e0219 */
[----:B0-----:R0:W-:Y:S04]  /*1f3d0*/  @P6 STG.E.U16 desc[UR6][R10.64], R4 ;  /* 0x000000040a006986 */ /* 0x0011e8000c101506 */
[----:B-1----:R-:W-:Y:S01]  /*1f3e0*/  @P2 STG.E.U16 desc[UR6][R22.64], R12 ;  /* 0x0000000c16002986 */ /* 0x002fe2000c101506 */
[-C--:B------:R-:W-:Y:S01]  /*1f3f0*/  ISETP.LT.AND P2, PT, R42, R2.reuse, !P3 ;  /* 0x000000022a00720c */ /* 0x080fe20005f41270 */
[----:B----4-:R-:W-:Y:S01]  /*1f400*/  IMAD.WIDE R8, R27, 0x2, R18 ;  /* 0x000000021b087825 */ /* 0x010fe200078e0212 */
[----:B------:R-:W-:-:S03]  /*1f410*/  ISETP.LT.AND P3, PT, R40, R2, !P3 ;  /* 0x000000022800720c */ /* 0x000fc60005f61270 */
[----:B------:R-:W-:Y:S01]  /*1f420*/  VIADD R0, R43, 0xb ;  /* 0x0000000b2b007836 */ /* 0x000fe20000000000 */
[----:B0-----:R-:W-:Y:S01]  /*1f430*/  PRMT R11, R4, 0x7632, R11 ;  /* 0x00007632040b7816 */ /* 0x001fe2000000000b */
[----:B------:R-:W-:-:S03]  /*1f440*/  IMAD.IADD R29, R27, 0x1, R25 ;  /* 0x000000011b1d7824 */ /* 0x000fc600078e0219 */
[----:B------:R-:W-:Y:S01]  /*1f450*/  ISETP.GE.AND P0, PT, R0, R3, PT ;  /* 0x000000030000720c */ /* 0x000fe20003f06270 */
[----:B------:R0:W-:Y:S01]  /*1f460*/  @P5 STG.E.U16 desc[UR6][R8.64], R11 ;  /* 0x0000000b08005986 */ /* 0x0001e2000c101506 */
[----:B------:R-:W-:-:S04]  /*1f470*/  IMAD.WIDE R20, R29, 0x2, R18 ;  /* 0x000000021d147825 */ /* 0x000fc800078e0212 */
[----:B------:R-:W-:Y:S01]  /*1f480*/  VIADD R0, R43, 0xc ;  /* 0x0000000c2b007836 */ /* 0x000fe20000000000 */
[----:B0-----:R-:W-:Y:S01]  /*1f490*/  PRMT R9, R12, 0x7632, R9 ;  /* 0x000076320c097816 */ /* 0x001fe20000000009 */
[----:B------:R-:W-:-:S03]  /*1f4a0*/  IMAD.WIDE R10, R27, 0x2, R16 ;  /* 0x000000021b0a7825 */ /* 0x000fc600078e0210 */
[-C--:B------:R-:W-:Y:S01]  /*1f4b0*/  ISETP.GE.AND P6, PT, R0, R3.reuse, PT ;  /* 0x000000030000720c */ /* 0x080fe20003fc6270 */
[----:B------:R-:W-:Y:S01]  /*1f4c0*/  IMAD.WIDE R26, R29, 0x2, R16 ;  /* 0x000000021d1a7825 */ /* 0x000fe200078e0210 */
[----:B------:R0:W-:Y:S04]  /*1f4d0*/  @P1 STG.E.U16 desc[UR6][R10.64], R9 ;  /* 0x000000090a001986 */ /* 0x0001e8000c101506 */
[----:B------:R1:W-:Y:S01]  /*1f4e0*/  @P2 STG.E.U16 desc[UR6][R20.64], R5 ;  /* 0x0000000514002986 */ /* 0x0003e2000c101506 */
[-C--:B------:R-:W-:Y:S02]  /*1f4f0*/  ISETP.LT.AND P2, PT, R42, R2.reuse, !P0 ;  /* 0x000000022a00720c */ /* 0x080fe40004741270 */
[-C--:B------:R-:W-:Y:S01]  /*1f500*/  ISETP.LT.AND P0, PT, R40, R2.reuse, !P0 ;  /* 0x000000022800720c */ /* 0x080fe20004701270 */
[----:B------:R-:W-:Y:S01]  /*1f510*/  VIADD R4, R43, 0xd ;  /* 0x0000000d2b047836 */ /* 0x000fe20000000000 */
[----:B------:R2:W-:Y:S01]  /*1f520*/  @P3 STG.E.U16 desc[UR6][R26.64], R13 ;  /* 0x0000000d1a003986 */ /* 0x0005e2000c101506 */
[--C-:B------:R-:W-:Y:S01]  /*1f530*/  IMAD.IADD R29, R29, 0x1, R25.reuse ;  /* 0x000000011d1d7824 */ /* 0x100fe200078e0219 */
[-C--:B------:R-:W-:Y:S01]  /*1f540*/  ISETP.LT.AND P3, PT, R42, R2.reuse, !P6 ;  /* 0x000000022a00720c */ /* 0x080fe20007761270 */
[----:B------:R-:W-:Y:S01]  /*1f550*/  VIADD R0, R43, 0xe ;  /* 0x0000000e2b007836 */ /* 0x000fe20000000000 */
[----:B------:R-:W-:Y:S01]  /*1f560*/  ISETP.LT.AND P6, PT, R40, R2, !P6 ;  /* 0x000000022800720c */ /* 0x000fe200077c1270 */
[C---:B------:R-:W-:Y:S01]  /*1f570*/  IMAD.IADD R23, R29.reuse, 0x1, R25 ;  /* 0x000000011d177824 */ /* 0x040fe200078e0219 */
[----:B------:R-:W-:Y:S01]  /*1f580*/  ISETP.GE.AND P5, PT, R4, R3, PT ;  /* 0x000000030400720c */ /* 0x000fe20003fa6270 */
[----:B0-----:R-:W-:Y:S01]  /*1f590*/  IMAD.WIDE R8, R29, 0x2, R18 ;  /* 0x000000021d087825 */ /* 0x001fe200078e0212 */
[----:B-1----:R-:W-:-:S02]  /*1f5a0*/  PRMT R21, R5, 0x7632, R21 ;  /* 0x0000763205157816 */ /* 0x002fc40000000015 */
[----:B------:R-:W-:Y:S01]  /*1f5b0*/  PRMT R22, R13, 0x7632, R22 ;  /* 0x000076320d167816 */ /* 0x000fe20000000016 */
[----:B------:R-:W-:Y:S01]  /*1f5c0*/  IMAD.WIDE R4, R29, 0x2, R16 ;  /* 0x000000021d047825 */ /* 0x000fe200078e0210 */
[-C--:B------:R-:W-:Y:S01]  /*1f5d0*/  ISETP.GE.AND P1, PT, R0, R3.reuse, PT ;  /* 0x000000030000720c */ /* 0x080fe20003f26270 */
[----:B------:R0:W-:Y:S02]  /*1f5e0*/  @P2 STG.E.U16 desc[UR6][R8.64], R21 ;  /* 0x0000001508002986 */ /* 0x0001e4000c101506 */
[----:B------:R-:W-:Y:S02]  /*1f5f0*/  VIADD R0, R43, 0xf ;  /* 0x0000000f2b007836 */ /* 0x000fe40000000000 */
[C---:B------:R-:W-:Y:S01]  /*1f600*/  IMAD.WIDE R10, R23.reuse, 0x2, R18 ;  /* 0x00000002170a7825 */ /* 0x040fe200078e0212 */
[----:B------:R-:W-:Y:S01]  /*1f610*/  @P0 STG.E.U16 desc[UR6][R4.64], R22 ;  /* 0x0000001604000986 */ /* 0x000fe2000c101506 */
[-C--:B------:R-:W-:Y:S02]  /*1f620*/  ISETP.LT.AND P0, PT, R42, R2.reuse, !P5 ;  /* 0x000000022a00720c */ /* 0x080fe40006f01270 */
[C---:B--2---:R-:W-:Y:S01]  /*1f630*/  IMAD.WIDE R12, R23.reuse, 0x2, R16 ;  /* 0x00000002170c7825 */ /* 0x044fe200078e0210 */
[----:B------:R-:W-:Y:S01]  /*1f640*/  ISETP.GE.AND P2, PT, R0, R3, PT ;  /* 0x000000030000720c */ /* 0x000fe20003f46270 */
[----:B------:R1:W-:Y:S01]  /*1f650*/  @P3 STG.E.U16 desc[UR6][R10.64], R6 ;  /* 0x000000060a003986 */ /* 0x0003e2000c101506 */
[----:B------:R-:W-:Y:S01]  /*1f660*/  ISETP.LT.AND P5, PT, R40, R2, !P5 ;  /* 0x000000022800720c */ /* 0x000fe20006fa1270 */
[----:B------:R-:W-:-:S02]  /*1f670*/  IMAD.IADD R23, R23, 0x1, R25 ;  /* 0x0000000117177824 */ /* 0x000fc400078e0219 */
[----:B------:R2:W-:Y:S01]  /*1f680*/  @P6 STG.E.U16 desc[UR6][R12.64], R14 ;  /* 0x0000000e0c006986 */ /* 0x0005e2000c101506 */
[-C--:B------:R-:W-:Y:S01]  /*1f690*/  ISETP.LT.AND P6, PT, R42, R2.reuse, !P1 ;  /* 0x000000022a00720c */ /* 0x080fe20004fc1270 */
[C---:B0-----:R-:W-:Y:S01]  /*1f6a0*/  IMAD.IADD R21, R23.reuse, 0x1, R25 ;  /* 0x0000000117157824 */ /* 0x041fe200078e0219 */
[-C--:B------:R-:W-:Y:S02]  /*1f6b0*/  ISETP.LT.AND P1, PT, R40, R2.reuse, !P1 ;  /* 0x000000022800720c */ /* 0x080fe40004f21270 */
[-C--:B------:R-:W-:Y:S02]  /*1f6c0*/  ISETP.LT.AND P3, PT, R42, R2.reuse, !P2 ;  /* 0x000000022a00720c */ /* 0x080fe40005761270 */
[----:B------:R-:W-:Y:S01]  /*1f6d0*/  ISETP.LT.AND P2, PT, R40, R2, !P2 ;  /* 0x000000022800720c */ /* 0x000fe20005741270 */
[----:B------:R-:W-:Y:S01]  /*1f6e0*/  IMAD.WIDE R2, R23, 0x2, R18 ;  /* 0x0000000217027825 */ /* 0x000fe200078e0212 */
[----:B------:R-:W-:Y:S02]  /*1f6f0*/  PRMT R0, R6, 0x7632, R0 ;  /* 0x0000763206007816 */ /* 0x000fe40000000000 */
[----:B-1----:R-:W-:Y:S01]  /*1f700*/  PRMT R6, R14, 0x7632, R6 ;  /* 0x000076320e067816 */ /* 0x002fe20000000006 */
[----:B------:R-:W-:-:S02]  /*1f710*/  IMAD.IADD R25, R21, 0x1, R25 ;  /* 0x0000000115197824 */ /* 0x000fc400078e0219 */
[----:B------:R-:W-:Y:S01]  /*1f720*/  IMAD.WIDE R4, R23, 0x2, R16 ;  /* 0x0000000217047825 */ /* 0x000fe200078e0210 */
[----:B------:R0:W-:Y:S03]  /*1f730*/  @P0 STG.E.U16 desc[UR6][R2.64], R0 ;  /* 0x0000000002000986 */ /* 0x0001e6000c101506 */
[----:B------:R-:W-:Y:S01]  /*1f740*/  IMAD.WIDE R8, R21, 0x2, R18 ;  /* 0x0000000215087825 */ /* 0x000fe200078e0212 */
[----:B--2---:R-:W-:-:S03]  /*1f750*/  PRMT R12, R15, 0x7632, R12 ;  /* 0x000076320f0c7816 */ /* 0x004fc6000000000c */
[----:B------:R-:W-:Y:S01]  /*1f760*/  IMAD.WIDE R10, R21, 0x2, R16 ;  /* 0x00000002150a7825 */ /* 0x000fe200078e0210 */
[----:B------:R1:W-:Y:S03]  /*1f770*/  @P5 STG.E.U16 desc[UR6][R4.64], R6 ;  /* 0x0000000604005986 */ /* 0x0003e6000c101506 */
[----:B------:R-:W-:Y:S01]  /*1f780*/  IMAD.WIDE R18, R25, 0x2, R18 ;  /* 0x0000000219127825 */ /* 0x000fe200078e0212 */
[----:B0-----:R-:W-:Y:S01]  /*1f790*/  PRMT R3, R7, 0x7632, R3 ;  /* 0x0000763207037816 */ /* 0x001fe20000000003 */
[----:B------:R1:W-:Y:S02]  /*1f7a0*/  @P6 STG.E.U16 desc[UR6][R8.64], R7 ;  /* 0x0000000708006986 */ /* 0x0003e4000c101506 */
[----:B------:R-:W-:Y:S02]  /*1f7b0*/  IMAD.WIDE R16, R25, 0x2, R16 ;  /* 0x0000000219107825 */ /* 0x000fe400078e0210 */
[----:B------:R1:W-:Y:S04]  /*1f7c0*/  @P1 STG.E.U16 desc[UR6][R10.64], R15 ;  /* 0x0000000f0a001986 */ /* 0x0003e8000c101506 */
[----:B------:R1:W-:Y:S04]  /*1f7d0*/  @P3 STG.E.U16 desc[UR6][R18.64], R3 ;  /* 0x0000000312003986 */ /* 0x0003e8000c101506 */
[----:B------:R1:W-:Y:S01]  /*1f7e0*/  @P2 STG.E.U16 desc[UR6][R16.64], R12 ;  /* 0x0000000c10002986 */ /* 0x0003e2000c101506 */
[----:B------:R-:W-:Y:S06]  /*1f7f0*/  BAR.SYNC.DEFER_BLOCKING 0x0 ;  /* 0x0000000000007b1d */ /* 0x000fec0000010000 */
[----:B------:R-:W-:Y:S05]  /*1f800*/  @P4 BRA `(.L_x_13) ;  /* 0x0000000000a04947 */ /* 0x000fea0003800000 */
[----:B-1----:R-:W0:Y:S01]  /*1f810*/  S2R R3, SR_CgaCtaId ;  /* 0x0000000000037919 */ /* 0x002e220000008800 */
[----:B------:R-:W-:Y:S01]  /*1f820*/  NOP ;  /* 0x0000000000007918 */ /* 0x000fe20000000000 */
[----:B------:R-:W-:Y:S01]  /*1f830*/  MOV R0, 0x50 ;  /* 0x0000005000007802 */ /* 0x000fe20000000f00 */
[----:B------:R-:W-:-:S03]  /*1f840*/  IMAD.MOV.U32 R7, RZ, RZ, 0x1 ;  /* 0x00000001ff077424 */ /* 0x000fc600078e00ff */
[----:B0-----:R-:W-:Y:S01]  /*1f850*/  LEA R9, R3, R0, 0x18 ;  /* 0x0000000003097211 */ /* 0x001fe200078ec0ff */
[----:B------:R-:W-:Y:S02]  /*1f860*/  IMAD.U32 R0, RZ, RZ, UR5 ;  /* 0x00000005ff007e24 */ /* 0x000fe4000f8e00ff */
[----:B------:R-:W-:Y:S02]  /*1f870*/  IMAD.MOV.U32 R3, RZ, RZ, 0x3 ;  /* 0x00000003ff037424 */ /* 0x000fe400078e00ff */
[----:B------:R-:W0:Y:S01]  /*1f880*/  LDS R5, [R9] ;  /* 0x0000000009057984 */ /* 0x000e220000000800 */
[----:B------:R-:W-:-:S04]  /*1f890*/  LOP3.LUT R0, R0, 0xffff, RZ, 0xc0, !PT ;  /* 0x0000ffff00007812 */ /* 0x000fc800078ec0ff */
[----:B------:R-:W-:-:S05]  /*1f8a0*/  SHF.R.U32.HI R0, RZ, 0x5, R0 ;  /* 0x00000005ff007819 */ /* 0x000fca0000011600 */
[----:B------:R-:W-:Y:S01]  /*1f8b0*/  VIADD R2, R0, 0x10 ;  /* 0x0000001000027836 */ /* 0x000fe20000000000 */
[----:B------:R-:W-:-:S04]  /*1f8c0*/  SHF.L.U32 R0, R3, R0, RZ ;  /* 0x0000000003007219 */ /* 0x000fc800000006ff */
[----:B------:R-:W-:-:S04]  /*1f8d0*/  SHF.L.U32 R3, R7, R2, RZ ;  /* 0x0000000207037219 */ /* 0x000fc800000006ff */
[----:B------:R-:W-:-:S04]  /*1f8e0*/  LOP3.LUT R0, R3, R0, RZ, 0xfc, !PT ;  /* 0x0000000003007212 */ /* 0x000fc800078efcff */
[C---:B------:R-:W-:Y:S02]  /*1f8f0*/  LOP3.LUT R2, R0.reuse, 0xffff, RZ, 0xc0, !PT ;  /* 0x0000ffff00027812 */ /* 0x040fe400078ec0ff */
[----:B0-----:R-:W-:-:S04]  /*1f900*/  LOP3.LUT R3, R0, 0xffff, R5, 0x80, !PT ;  /* 0x0000ffff00037812 */ /* 0x001fc800078e8005 */
[----:B------:R-:W-:-:S13]  /*1f910*/  ISETP.NE.AND P0, PT, R3, R2, PT ;  /* 0x000000020300720c */ /* 0x000fda0003f05270 */
[----:B------:R-:W-:Y:S05]  /*1f920*/  @P0 BRA `(.L_x_14) ;  /* 0x0000000000500947 */ /* 0x000fea0003800000 */
[----:B------:R-:W-:Y:S02]  /*1f930*/  SHF.R.U32.HI R5, RZ, 0x10, R5 ;  /* 0x00000010ff057819 */ /* 0x000fe40000011605 */
[----:B------:R-:W-:-:S04]  /*1f940*/  SHF.R.U32.HI R2, RZ, 0x10, R0 ;  /* 0x00000010ff027819 */ /* 0x000fc80000011600 */
[----:B------:R-:W-:-:S04]  /*1f950*/  LOP3.LUT R5, R5, R2, RZ, 0xc0, !PT ;  /* 0x0000000205057212 */ /* 0x000fc800078ec0ff */
[----:B------:R-:W-:-:S13]  /*1f960*/  ISETP.NE.AND P0, PT, R5, R2, PT ;  /* 0x000000020500720c */ /* 0x000fda0003f05270 */
[----:B------:R-:W-:Y:S05]  /*1f970*/  @P0 BRA `(.L_x_15) ;  /* 0x0000000000300947 */ /* 0x000fea0003800000 */
[----:B------:R-:W-:Y:S01]  /*1f980*/  R2UR UR4, R0 ;  /* 0x00000000000472ca */ /* 0x000fe200000e0000 */
[----:B------:R-:W0:Y:S01]  /*1f990*/  S2R R3, SR_LANEID ;  /* 0x0000000000037919 */ /* 0x000e220000000000 */
[----:B------:R-:W-:-:S06]  /*1f9a0*/  VOTE.ANY R2, PT, PT ;  /* 0x0000000000027806 */ /* 0x000fcc00038e0100 */
[----:B------:R-:W0:Y:S05]  /*1f9b0*/  FLO.U32 R2, R2 ;  /* 0x0000000200027300 */ /* 0x000e2a00000e0000 */
[----:B------:R-:W-:-:S06]  /*1f9c0*/  ULOP3.LUT UR4, URZ, UR4, URZ, 0x33, !UPT ;  /* 0x00000004ff047292 */ /* 0x000fcc000f8e33ff */
[----:B------:R-:W-:-:S04]  /*1f9d0*/  IMAD.U32 R4, RZ, RZ, UR4 ;  /* 0x00000004ff047e24 */ /* 0x000fc8000f8e00ff */
[----:B------:R-:W1:Y:S02]  /*1f9e0*/  REDUX UR5, R4 ;  /* 0x00000000040573c4 */ /* 0x000e640000000000 */
[----:B------:R2:W-:Y:S01]  /*1f9f0*/  UTCATOMSWS.AND URZ, UR4 ;  /* 0x0000000400ff79e3 */ /* 0x0005e20008000000 */
[----:B0-----:R-:W-:Y:S01]  /*1fa00*/  ISETP.EQ.U32.AND P0, PT, R2, R3, PT ;  /* 0x000000030200720c */ /* 0x001fe20003f02070 */
[----:B-1----:R-:W-:-:S12]  /*1fa10*/  IMAD.U32 R0, RZ, RZ, UR5 ;  /* 0x00000005ff007e24 */ /* 0x002fd8000f8e00ff */
[----:B------:R2:W-:Y:S01]  /*1fa20*/  @P0 ATOMS.AND RZ, [R9], R0 ;  /* 0x0000000009ff038c */ /* 0x0005e20002800000 */
[----:B------:R-:W-:Y:S05]  /*1fa30*/  BRA `(.L_x_13) ;  /* 0x0000000000147947 */ /* 0x000fea0003800000 */
.L_x_15:
[----:B------:R-:W-:-:S07]  /*1fa40*/  MOV R2, 0x1fa60 ;  /* 0x0001fa6000027802 */ /* 0x000fce0000000f00 */
[----:B------:R-:W-:Y:S05]  /*1fa50*/  CALL.REL.NOINC `($__internal_0_$__cuda_sm10x_tcgen05_guardrail_trap_col_being_dealloced_not_returned_by_alloc) ;  /* 0x00000000002c7944 */ /* 0x000fea0003c00000 */
[----:B------:R-:W-:Y:S05]  /*1fa60*/  BRA `(.L_x_13) ;  /* 0x0000000000087947 */ /* 0x000fea0003800000 */
.L_x_14:
[----:B------:R-:W-:-:S07]  /*1fa70*/  MOV R2, 0x1fa90 ;  /* 0x0001fa9000027802 */ /* 0x000fce0000000f00 */
[----:B------:R-:W-:Y:S05]  /*1fa80*/  CALL.REL.NOINC `($__internal_2_$__cuda_sm10x_tcgen05_guardrail_trap_unallocated_columns_being_dealloced) ;  /* 0x0000000000387944 */ /* 0x000fea0003c00000 */
.L_x_13:
[----:B------:R-:W-:Y:S01]  /*1fa90*/  NOP ;  /* 0x0000000000007918 */ /* 0x000fe20000000000 */
[----:B--2---:R-:W-:Y:S05]  /*1faa0*/  EXIT ;  /* 0x000000000000794d */ /* 0x004fea0003800000 */
.L_x_8:
[----:B------:R-:W0:Y:S02]  /*1fab0*/  SYNCS.PHASECHK.TRANS64.TRYWAIT P2, [UR4], R32 ;  /* 0x00000020ff0075a7 */ /* 0x000e240008041104 */
[----:B0-----:R-:W-:Y:S05]  /*1fac0*/  @!P2 BRA `(.L_x_8) ;  /* 0xfffffffc00f8a947 */ /* 0x001fea000383ffff */
[----:B------:R-:W-:Y:S05]  /*1fad0*/  BRA `(.L_x_16) ;  /* 0xffffff1000647947 */ /* 0x000fea000383ffff */
.L_x_12:
[----:B------:R-:W1:Y:S02]  /*1fae0*/  SYNCS.PHASECHK.TRANS64.TRYWAIT P0, [UR4], R0 ;  /* 0x00000000ff0075a7 */ /* 0x000e640008001104 */
[----:B-1----:R-:W-:Y:S05]  /*1faf0*/  @!P0 BRA `(.L_x_12) ;  /* 0xfffffffc00f88947 */ /* 0x002fea000383ffff */
[----:B------:R-:W-:Y:S05]  /*1fb00*/  BRA `(.L_x_11) ;  /* 0xffffffec00dc7947 */ /* 0x000fea000383ffff */
        .weak           $__internal_0_$__cuda_sm10x_tcgen05_guardrail_trap_col_being_dealloced_not_returned_by_alloc
        .type           $__internal_0_$__cuda_sm10x_tcgen05_guardrail_trap_col_being_dealloced_not_returned_by_alloc,@function
        .size           $__internal_0_$__cuda_sm10x_tcgen05_guardrail_trap_col_being_dealloced_not_returned_by_alloc,($__internal_1_$__cuda_sm10x_tcgen05_guardrail_trap_phase_invalid_during_alloc - $__internal_0_$__cuda_sm10x_tcgen05_guardrail_trap_col_being_dealloced_not_returned_by_alloc)
$__internal_0_$__cuda_sm10x_tcgen05_guardrail_trap_col_being_dealloced_not_returned_by_alloc:
[----:B------:R-:W-:Y:S05]  /*1fb10*/  BPT.TRAP 0x1 ;  /* 0x000000040000795c */ /* 0x000fea0000300000 */
[----:B------:R-:W-:-:S04]  /*1fb20*/  IMAD.MOV.U32 R3, RZ, RZ, 0x0 ;  /* 0x00000000ff037424 */ /* 0x000fc800078e00ff */
[----:B------:R-:W-:Y:S05]  /*1fb30*/  RET.REL.NODEC R2 `(matmul_kernel) ;  /* 0xfffffe0402307950 */ /* 0x000fea0003c3ffff */
        .weak           $__internal_1_$__cuda_sm10x_tcgen05_guardrail_trap_phase_invalid_during_alloc
        .type           $__internal_1_$__cuda_sm10x_tcgen05_guardrail_trap_phase_invalid_during_alloc,@function
        .size           $__internal_1_$__cuda_sm10x_tcgen05_guardrail_trap_phase_invalid_during_alloc,($__internal_2_$__cuda_sm10x_tcgen05_guardrail_trap_unallocated_columns_being_dealloced - $__internal_1_$__cuda_sm10x_tcgen05_guardrail_trap_phase_invalid_during_alloc)
$__internal_1_$__cuda_sm10x_tcgen05_guardrail_trap_phase_invalid_during_alloc:
[----:B------:R-:W-:Y:S05]  /*1fb40*/  BPT.TRAP 0x1 ;  /* 0x000000040000795c */ /* 0x000fea0000300000 */
[----:B------:R-:W-:-:S04]  /*1fb50*/  IMAD.MOV.U32 R3, RZ, RZ, 0x0 ;  /* 0x00000000ff037424 */ /* 0x000fc800078e00ff */
[----:B------:R-:W-:Y:S05]  /*1fb60*/  RET.REL.NODEC R2 `(matmul_kernel) ;  /* 0xfffffe0402247950 */ /* 0x000fea0003c3ffff */
        .weak           $__internal_2_$__cuda_sm10x_tcgen05_guardrail_trap_unallocated_columns_being_dealloced
        .type           $__internal_2_$__cuda_sm10x_tcgen05_guardrail_trap_unallocated_columns_being_dealloced,@function
        .size           $__internal_2_$__cuda_sm10x_tcgen05_guardrail_trap_unallocated_columns_being_dealloced,(.L_x_20 - $__internal_2_$__cuda_sm10x_tcgen05_guardrail_trap_unallocated_columns_being_dealloced)
$__internal_2_$__cuda_sm10x_tcgen05_guardrail_trap_unallocated_columns_being_dealloced:
[----:B------:R-:W-:Y:S05]  /*1fb70*/  BPT.TRAP 0x1 ;  /* 0x000000040000795c */ /* 0x000fea0000300000 */
[----:B------:R-:W-:-:S04]  /*1fb80*/  IMAD.MOV.U32 R3, RZ, RZ, 0x0 ;  /* 0x00000000ff037424 */ /* 0x000fc800078e00ff */
[----:B------:R-:W-:Y:S05]  /*1fb90*/  RET.REL.NODEC R2 `(matmul_kernel) ;  /* 0xfffffe0402187950 */ /* 0x000fea0003c3ffff */
.L_x_17:
[----:B------:R-:W-:-:S00]  /*1fba0*/  BRA `(.L_x_17) ;  /* 0xfffffffc00fc7947 */ /* 0x000fc0000383ffff */
[----:B------:R-:W-:-:S00]  /*1fbb0*/  NOP ;  /* 0x0000000000007918 */ /* 0x000fc00000000000 */
        /* <DEDUP_REMOVED lines=12> */
.L_x_20:


//--------------------- .nv.shared.matmul_kernel  --------------------------
	.section	.nv.shared.matmul_kernel,"aw",@nobits
	.sectionflags	@""
	.align	16
	.zero		1024


//--------------------- .nv.shared.reserved.0     --------------------------
	.section	.nv.shared.reserved.0,"aw",@nobits
	.align	8
	.weak		__nv_reservedSMEM_offset_0_alias
	.size		__nv_reservedSMEM_offset_0_alias, 0, 64
	.other		__nv_reservedSMEM_offset_0_alias,@"STO_CUDA_RESERVED_SHARED STV_DEFAULT"
__nv_reservedSMEM_offset_0_alias:
	.zero		0
.nv.shared.reserved.0:
	.zero		64
	.weak		__nv_reservedSMEM_allocation_phase
	.type		__nv_reservedSMEM_allocation_phase,@object
	.size		__nv_reservedSMEM_allocation_phase,(.L_0 - __nv_reservedSMEM_allocation_phase)
__nv_reservedSMEM_allocation_phase:
	.zero		1
.L_0:
	.zero		7
	.weak		__nv_reservedSMEM_devtool_atexit_pc
	.type		__nv_reservedSMEM_devtool_atexit_pc,@object
	.size		__nv_reservedSMEM_devtool_atexit_pc,(__nv_reservedSMEM_allocation_mask - __nv_reservedSMEM_devtool_atexit_pc)
__nv_reservedSMEM_devtool_atexit_pc:
	.zero		8
	.weak		__nv_reservedSMEM_allocation_mask
	.type		__nv_reservedSMEM_allocation_mask,@object
	.size		__nv_reservedSMEM_allocation_mask,(.L_2 - __nv_reservedSMEM_allocation_mask)
__nv_reservedSMEM_allocation_mask:
	.zero		4
.L_2:


//--------------------- .nv.constant0.matmul_kernel --------------------------
	.section	.nv.constant0.matmul_kernel,"a",@progbits
	.sectionflags	@""
	.align	4
.nv.constant0.matmul_kernel:
	.zero		976


//--------------------- SYMBOLS --------------------------

	.type		.nv.reservedSmem.offset0,@object
	.size		.nv.reservedSmem.offset0,0x4
	.type		.nv.reservedSmem.cap,@object
	.size		.nv.reservedSmem.cap,0x4
